	.target	sm_100a

	.elftype	@"ET_EXEC"


//--------------------- .note.nv.tkinfo           --------------------------
	.section	.note.nv.tkinfo,"",@"SHT_NOTE"
	.sectionflags	@"SHF_NOTE_NV_TKINFO"
	.tkinfo
        /*0018*/ 	.word	0x00000002
        /*0030*/ 	.string	""
        /*0030*/ 	.string	"ptxas"
        /*0030*/ 	.string	"Cuda compilation tools, release 13.0, V13.0.88"
        /*0030*/ 	.string	"Build cuda_13.0.r13.0/compiler.36424714_0"
        /*0030*/ 	.string	"-arch sm_100a -m 64 "



//--------------------- .note.nv.cuinfo           --------------------------
	.section	.note.nv.cuinfo,"",@"SHT_NOTE"
	.sectionflags	@"SHF_NOTE_NV_CUINFO"
        /*0018*/ 	.short	0x0002
        /*001a*/ 	.short	0x0064
        /*001c*/ 	.short	0x0082
	.zero		2


//--------------------- .nv.info                  --------------------------
	.section	.nv.info,"",@"SHT_CUDA_INFO"
	.align	4


	//----- nvinfo : EIATTR_REGCOUNT
	.align		4
        /*0000*/ 	.byte	0x04, 0x2f
        /*0002*/ 	.short	(.L_20 - .L_19)
	.align		4
.L_19:
        /*0004*/ 	.word	index@(_ZN7cutlass13device_kernelINS_4gemm6kernel13GemmUniversalIN4cute5tupleIJiiiiEEENS1_10collective13CollectiveMmaINS1_35MainloopSm100TmaUmmaWarpSpecializedILi22ELi2ELi2ENS5_IJNS4_1CILi8EEENSA_ILi1EEESC_EEEEENS5_IJNSA_ILi256EEESF_NSA_ILi32EEEEEEaNS5_IJlSC_lEEEaSI_NS4_8TiledMMAINS4_8MMA_AtomIJNS4_21SM100_MMA_S8_2x1SM_SSIaaiLi256ELi256ELNS4_4UMMA5MajorE0ELSN_0ELNSM_8SaturateE0EEEEEENS4_6LayoutINS5_IJSC_SC_SC_EEENS5_IJNSA_ILi0EEEST_ST_EEEEENS5_IJNS4_10UnderscoreESW_SW_EEEEENS4_18SM100_TMA_2SM_LOADENS4_14ComposedLayoutINS4_7SwizzleILi1ELi4ELi3EEENS4_18smem_ptr_flag_bitsILi8EEENSR_INS5_IJSB_SG_EEENS5_IJSG_SC_EEEEEEEvNS4_8identityENS4_28SM100_TMA_2SM_LOAD_MULTICASTES18_vS19_EENS_8epilogue10collective18CollectiveEpilogueINS1C_23Sm100TmaWarpSpecializedILi4ELi2ELi64ELb0ELb0EEEJNS5_IJNSA_ILi128EEESF_SG_EEENS5_IJNSR_IS1H_SC_EENSR_INSA_ILi64EEESC_EEEEEaSI_aSI_NS1C_6fusion15FusionCallbacksIS1G_NS1N_17LinearCombinationIaiaiLNS_15FloatRoundStyleE2EEES1I_S1M_JEEENS4_5SM1004TMEM4LOAD26SM100_TMEM_LOAD_32dp32b64xENS4_13SM90_TMA_LOADENS10_INS11_ILi2ELi4ELi3EEES14_NSR_INS5_IJSB_S1K_EEENS5_IJS1K_SC_EEEEEEENS4_39AutoVectorizingCopyWithAssumedAlignmentILi128EEENS4_14SM90_TMA_STOREES22_S24_S24_EEEvvEEEEvNT_6ParamsE)
        /*0008*/ 	.word	0x000000a4


	//----- nvinfo : EIATTR_FRAME_SIZE
	.align		4
.L_20:
        /*000c*/ 	.byte	0x04, 0x11
        /*000e*/ 	.short	(.L_22 - .L_21)
	.align		4
.L_21:
        /*0010*/ 	.word	index@($__internal_2_$__cuda_sm10x_tcgen05_guardrail_trap_unallocated_columns_being_dealloced)
        /*0014*/ 	.word	0x00000000


	//----- nvinfo : EIATTR_FRAME_SIZE
	.align		4
.L_22:
        /*0018*/ 	.byte	0x04, 0x11
        /*001a*/ 	.short	(.L_24 - .L_23)
	.align		4
.L_23:
        /*001c*/ 	.word	index@($__internal_1_$__cuda_sm10x_tcgen05_guardrail_trap_phase_invalid_during_alloc)
        /*0020*/ 	.word	0x00000000


	//----- nvinfo : EIATTR_FRAME_SIZE
	.align		4
.L_24:
        /*0024*/ 	.byte	0x04, 0x11
        /*0026*/ 	.short	(.L_26 - .L_25)
	.align		4
.L_25:
        /*0028*/ 	.word	index@($__internal_0_$__cuda_sm10x_tcgen05_guardrail_trap_col_being_dealloced_not_returned_by_alloc)
        /*002c*/ 	.word	0x00000000


	//----- nvinfo : EIATTR_FRAME_SIZE
	.align		4
.L_26:
        /*0030*/ 	.byte	0x04, 0x11
        /*0032*/ 	.short	(.L_28 - .L_27)
	.align		4
.L_27:
        /*0034*/ 	.word	index@(_ZN7cutlass13device_kernelINS_4gemm6kernel13GemmUniversalIN4cute5tupleIJiiiiEEENS1_10collective13CollectiveMmaINS1_35MainloopSm100TmaUmmaWarpSpecializedILi22ELi2ELi2ENS5_IJNS4_1CILi8EEENSA_ILi1EEESC_EEEEENS5_IJNSA_ILi256EEESF_NSA_ILi32EEEEEEaNS5_IJlSC_lEEEaSI_NS4_8TiledMMAINS4_8MMA_AtomIJNS4_21SM100_MMA_S8_2x1SM_SSIaaiLi256ELi256ELNS4_4UMMA5MajorE0ELSN_0ELNSM_8SaturateE0EEEEEENS4_6LayoutINS5_IJSC_SC_SC_EEENS5_IJNSA_ILi0EEEST_ST_EEEEENS5_IJNS4_10UnderscoreESW_SW_EEEEENS4_18SM100_TMA_2SM_LOADENS4_14ComposedLayoutINS4_7SwizzleILi1ELi4ELi3EEENS4_18smem_ptr_flag_bitsILi8EEENSR_INS5_IJSB_SG_EEENS5_IJSG_SC_EEEEEEEvNS4_8identityENS4_28SM100_TMA_2SM_LOAD_MULTICASTES18_vS19_EENS_8epilogue10collective18CollectiveEpilogueINS1C_23Sm100TmaWarpSpecializedILi4ELi2ELi64ELb0ELb0EEEJNS5_IJNSA_ILi128EEESF_SG_EEENS5_IJNSR_IS1H_SC_EENSR_INSA_ILi64EEESC_EEEEEaSI_aSI_NS1C_6fusion15FusionCallbacksIS1G_NS1N_17LinearCombinationIaiaiLNS_15FloatRoundStyleE2EEES1I_S1M_JEEENS4_5SM1004TMEM4LOAD26SM100_TMEM_LOAD_32dp32b64xENS4_13SM90_TMA_LOADENS10_INS11_ILi2ELi4ELi3EEES14_NSR_INS5_IJSB_S1K_EEENS5_IJS1K_SC_EEEEEEENS4_39AutoVectorizingCopyWithAssumedAlignmentILi128EEENS4_14SM90_TMA_STOREES22_S24_S24_EEEvvEEEEvNT_6ParamsE)
        /*0038*/ 	.word	0x00000000


	//----- nvinfo : EIATTR_MIN_STACK_SIZE
	.align		4
.L_28:
        /*003c*/ 	.byte	0x04, 0x12
        /*003e*/ 	.short	(.L_30 - .L_29)
	.align		4
.L_29:
        /*0040*/ 	.word	index@(_ZN7cutlass13device_kernelINS_4gemm6kernel13GemmUniversalIN4cute5tupleIJiiiiEEENS1_10collective13CollectiveMmaINS1_35MainloopSm100TmaUmmaWarpSpecializedILi22ELi2ELi2ENS5_IJNS4_1CILi8EEENSA_ILi1EEESC_EEEEENS5_IJNSA_ILi256EEESF_NSA_ILi32EEEEEEaNS5_IJlSC_lEEEaSI_NS4_8TiledMMAINS4_8MMA_AtomIJNS4_21SM100_MMA_S8_2x1SM_SSIaaiLi256ELi256ELNS4_4UMMA5MajorE0ELSN_0ELNSM_8SaturateE0EEEEEENS4_6LayoutINS5_IJSC_SC_SC_EEENS5_IJNSA_ILi0EEEST_ST_EEEEENS5_IJNS4_10UnderscoreESW_SW_EEEEENS4_18SM100_TMA_2SM_LOADENS4_14ComposedLayoutINS4_7SwizzleILi1ELi4ELi3EEENS4_18smem_ptr_flag_bitsILi8EEENSR_INS5_IJSB_SG_EEENS5_IJSG_SC_EEEEEEEvNS4_8identityENS4_28SM100_TMA_2SM_LOAD_MULTICASTES18_vS19_EENS_8epilogue10collective18CollectiveEpilogueINS1C_23Sm100TmaWarpSpecializedILi4ELi2ELi64ELb0ELb0EEEJNS5_IJNSA_ILi128EEESF_SG_EEENS5_IJNSR_IS1H_SC_EENSR_INSA_ILi64EEESC_EEEEEaSI_aSI_NS1C_6fusion15FusionCallbacksIS1G_NS1N_17LinearCombinationIaiaiLNS_15FloatRoundStyleE2EEES1I_S1M_JEEENS4_5SM1004TMEM4LOAD26SM100_TMEM_LOAD_32dp32b64xENS4_13SM90_TMA_LOADENS10_INS11_ILi2ELi4ELi3EEES14_NSR_INS5_IJSB_S1K_EEENS5_IJS1K_SC_EEEEEEENS4_39AutoVectorizingCopyWithAssumedAlignmentILi128EEENS4_14SM90_TMA_STOREES22_S24_S24_EEEvvEEEEvNT_6ParamsE)
        /*0044*/ 	.word	0x00000000
.L_30:


//--------------------- .nv.compat                --------------------------
	.section	.nv.compat,"",@"SHT_CUDA_COMPAT_INFO"
	.align	4
        /*0000*/ 	.byte	0x02, 0x09, 0x01, 0x00, 0x02, 0x02, 0x03, 0x00, 0x02, 0x05, 0x06, 0x00, 0x03, 0x07, 0x01, 0x01
        /*0010*/ 	.byte	0x02, 0x03, 0x01, 0x00, 0x02, 0x06, 0x01, 0x00, 0x04, 0x0b, 0x08, 0x00, 0x01, 0x00, 0x00, 0x00
        /*0020*/ 	.byte	0x00, 0x00, 0x00, 0x00


//--------------------- .nv.info._ZN7cutlass13device_kernelINS_4gemm6kernel13GemmUniversalIN4cute5tupleIJiiiiEEENS1_10collective13CollectiveMmaINS1_35MainloopSm100TmaUmmaWarpSpecializedILi22ELi2ELi2ENS5_IJNS4_1CILi8EEENSA_ILi1EEESC_EEEEENS5_IJNSA_ILi256EEESF_NSA_ILi32EEEEEEaNS5_IJlSC_lEEEaSI_NS4_8TiledMMAINS4_8MMA_AtomIJNS4_21SM100_MMA_S8_2x1SM_SSIaaiLi256ELi256ELNS4_4UMMA5MajorE0ELSN_0ELNSM_8SaturateE0EEEEEENS4_6LayoutINS5_IJSC_SC_SC_EEENS5_IJNSA_ILi0EEEST_ST_EEEEENS5_IJNS4_10UnderscoreESW_SW_EEEEENS4_18SM100_TMA_2SM_LOADENS4_14ComposedLayoutINS4_7SwizzleILi1ELi4ELi3EEENS4_18smem_ptr_flag_bitsILi8EEENSR_INS5_IJSB_SG_EEENS5_IJSG_SC_EEEEEEEvNS4_8identityENS4_28SM100_TMA_2SM_LOAD_MULTICASTES18_vS19_EENS_8epilogue10collective18CollectiveEpilogueINS1C_23Sm100TmaWarpSpecializedILi4ELi2ELi64ELb0ELb0EEEJNS5_IJNSA_ILi128EEESF_SG_EEENS5_IJNSR_IS1H_SC_EENSR_INSA_ILi64EEESC_EEEEEaSI_aSI_NS1C_6fusion15FusionCallbacksIS1G_NS1N_17LinearCombinationIaiaiLNS_15FloatRoundStyleE2EEES1I_S1M_JEEENS4_5SM1004TMEM4LOAD26SM100_TMEM_LOAD_32dp32b64xENS4_13SM90_TMA_LOADENS10_INS11_ILi2ELi4ELi3EEES14_NSR_INS5_IJSB_S1K_EEENS5_IJS1K_SC_EEEEEEENS4_39AutoVectorizingCopyWithAssumedAlignmentILi128EEENS4_14SM90_TMA_STOREES22_S24_S24_EEEvvEEEEvNT_6ParamsE --------------------------
	.section	.nv.info._ZN7cutlass13device_kernelINS_4gemm6kernel13GemmUniversalIN4cute5tupleIJiiiiEEENS1_10collective13CollectiveMmaINS1_35MainloopSm100TmaUmmaWarpSpecializedILi22ELi2ELi2ENS5_IJNS4_1CILi8EEENSA_ILi1EEESC_EEEEENS5_IJNSA_ILi256EEESF_NSA_ILi32EEEEEEaNS5_IJlSC_lEEEaSI_NS4_8TiledMMAINS4_8MMA_AtomIJNS4_21SM100_MMA_S8_2x1SM_SSIaaiLi256ELi256ELNS4_4UMMA5MajorE0ELSN_0ELNSM_8SaturateE0EEEEEENS4_6LayoutINS5_IJSC_SC_SC_EEENS5_IJNSA_ILi0EEEST_ST_EEEEENS5_IJNS4_10UnderscoreESW_SW_EEEEENS4_18SM100_TMA_2SM_LOADENS4_14ComposedLayoutINS4_7SwizzleILi1ELi4ELi3EEENS4_18smem_ptr_flag_bitsILi8EEENSR_INS5_IJSB_SG_EEENS5_IJSG_SC_EEEEEEEvNS4_8identityENS4_28SM100_TMA_2SM_LOAD_MULTICASTES18_vS19_EENS_8epilogue10collective18CollectiveEpilogueINS1C_23Sm100TmaWarpSpecializedILi4ELi2ELi64ELb0ELb0EEEJNS5_IJNSA_ILi128EEESF_SG_EEENS5_IJNSR_IS1H_SC_EENSR_INSA_ILi64EEESC_EEEEEaSI_aSI_NS1C_6fusion15FusionCallbacksIS1G_NS1N_17LinearCombinationIaiaiLNS_15FloatRoundStyleE2EEES1I_S1M_JEEENS4_5SM1004TMEM4LOAD26SM100_TMEM_LOAD_32dp32b64xENS4_13SM90_TMA_LOADENS10_INS11_ILi2ELi4ELi3EEES14_NSR_INS5_IJSB_S1K_EEENS5_IJS1K_SC_EEEEEEENS4_39AutoVectorizingCopyWithAssumedAlignmentILi128EEENS4_14SM90_TMA_STOREES22_S24_S24_EEEvvEEEEvNT_6ParamsE,"",@"SHT_CUDA_INFO"
	.sectionflags	@""
	.align	4


	//----- nvinfo : EIATTR_CUDA_API_VERSION
	.align		4
        /*0000*/ 	.byte	0x04, 0x37
        /*0002*/ 	.short	(.L_32 - .L_31)
.L_31:
        /*0004*/ 	.word	0x00000082


	//----- nvinfo : EIATTR_KPARAM_INFO
	.align		4
.L_32:
        /*0008*/ 	.byte	0x04, 0x17
        /*000a*/ 	.short	(.L_34 - .L_33)
.L_33:
        /*000c*/ 	.word	0x00000000
        /*0010*/ 	.short	0x0000
        /*0012*/ 	.short	0x0000
        /*0014*/ 	.byte	0x00, 0xf0, 0x01, 0x20


	//----- nvinfo : EIATTR_AT_ENTRY_FRAGMENTS
	.align		4
.L_34:
        /*0018*/ 	.byte	0x04, 0x4f
        /*001a*/ 	.short	(.L_36 - .L_35)


	//   ....[0]....
.L_35:
        /*001c*/ 	.word	0x00000007


	//----- nvinfo : EIATTR_RESERVED_SMEM_USED
	.align		4
.L_36:
        /*0020*/ 	.byte	0x01, 0x41
	.zero		2


	//----- nvinfo : EIATTR_SPARSE_MMA_MASK
	.align		4
        /*0024*/ 	.byte	0x03, 0x50
        /*0026*/ 	.short	0x0000


	//----- nvinfo : EIATTR_TCGEN05_2CTA_USED
	.align		4
        /*0028*/ 	.byte	0x01, 0x52
	.zero		2


	//----- nvinfo : EIATTR_MAXREG_COUNT
	.align		4
        /*002c*/ 	.byte	0x03, 0x1b
        /*002e*/ 	.short	0x00ff


	//----- nvinfo : EIATTR_NUM_BARRIERS
	.align		4
        /*0030*/ 	.byte	0x02, 0x4c
        /*0032*/ 	.byte	0x07
	.zero		1


	//----- nvinfo : EIATTR_EXTERNS
	.align		4
        /*0034*/ 	.byte	0x04, 0x0f
        /*0036*/ 	.short	(.L_38 - .L_37)


	//   ....[0]....
	.align		4
.L_37:
        /*0038*/ 	.word	index@(__assertfail)


	//----- nvinfo : EIATTR_MERCURY_ISA_VERSION
	.align		4
.L_38:
        /*003c*/ 	.byte	0x03, 0x5f
        /*003e*/ 	.short	0x0101


	//----- nvinfo : EIATTR_INT_WARP_WIDE_INSTR_OFFSETS
	.align		4
        /*0040*/ 	.byte	0x04, 0x31
        /*0042*/ 	.short	(.L_40 - .L_39)


	//   ....[0]....
.L_39:
        /*0044*/ 	.word	0x00000fa0


	//   ....[1]....
        /*0048*/ 	.word	0x00001040


	//   ....[2]....
        /*004c*/ 	.word	0x00004d20


	//   ....[3]....
        /*0050*/ 	.word	0x00004d40


	//   ....[4]....
        /*0054*/ 	.word	0x00004d70


	//   ....[5]....
        /*0058*/ 	.word	0x00005930


	//   ....[6]....
        /*005c*/ 	.word	0x00005990


	//   ....[7]....
        /*0060*/ 	.word	0x00005a80


	//   ....[8]....
        /*0064*/ 	.word	0x00005b00


	//   ....[9]....
        /*0068*/ 	.word	0x00005c00


	//   ....[10]....
        /*006c*/ 	.word	0x00005c90


	//   ....[11]....
        /*0070*/ 	.word	0x00005d90


	//   ....[12]....
        /*0074*/ 	.word	0x00005e40


	//----- nvinfo : EIATTR_COOP_GROUP_MASK_REGIDS
	.align		4
.L_40:
        /*0078*/ 	.byte	0x04, 0x29
        /*007a*/ 	.short	(.L_42 - .L_41)


	//   ....[0]....
.L_41:
        /*007c*/ 	.word	0xffffffff


	//   ....[1]....
        /*0080*/ 	.word	0xffffffff


	//   ....[2]....
        /*0084*/ 	.word	0xffffffff


	//   ....[3]....
        /*0088*/ 	.word	0xffffffff


	//   ....[4]....
        /*008c*/ 	.word	0xffffffff


	//   ....[5]....
        /*0090*/ 	.word	0xffffffff


	//   ....[6]....
        /*0094*/ 	.word	0xffffffff


	//   ....[7]....
        /*0098*/ 	.word	0xffffffff


	//   ....[8]....
        /*009c*/ 	.word	0xffffffff


	//   ....[9]....
        /*00a0*/ 	.word	0xffffffff


	//   ....[10]....
        /*00a4*/ 	.word	0xffffffff


	//   ....[11]....
        /*00a8*/ 	.word	0xffffffff


	//   ....[12]....
        /*00ac*/ 	.word	0xffffffff


	//   ....[13]....
        /*00b0*/ 	.word	0xffffffff


	//----- nvinfo : EIATTR_COOP_GROUP_INSTR_OFFSETS
	.align		4
.L_42:
        /*00b4*/ 	.byte	0x04, 0x28
        /*00b6*/ 	.short	(.L_44 - .L_43)


	//   ....[0]....
.L_43:
        /*00b8*/ 	.word	0x000000b0


	//   ....[1]....
        /*00bc*/ 	.word	0x00000520


	//   ....[2]....
        /*00c0*/ 	.word	0x00000950


	//   ....[3]....
        /*00c4*/ 	.word	0x00000ae0


	//   ....[4]....
        /*00c8*/ 	.word	0x00000bd0


	//   ....[5]....
        /*00cc*/ 	.word	0x00000d30


	//   ....[6]....
        /*00d0*/ 	.word	0x00000e80


	//   ....[7]....
        /*00d4*/ 	.word	0x000010c0


	//   ....[8]....
        /*00d8*/ 	.word	0x00002490


	//   ....[9]....
        /*00dc*/ 	.word	0x00003d70


	//   ....[10]....
        /*00e0*/ 	.word	0x00004240


	//   ....[11]....
        /*00e4*/ 	.word	0x00004270


	//   ....[12]....
        /*00e8*/ 	.word	0x00004c20


	//   ....[13]....
        /*00ec*/ 	.word	0x00004e30


	//----- nvinfo : EIATTR_VRC_CTA_INIT_COUNT
	.align		4
.L_44:
        /*00f0*/ 	.byte	0x02, 0x4a
        /*00f2*/ 	.byte	0x80
	.zero		1


	//----- nvinfo : EIATTR_SYSCALL_OFFSETS
	.align		4
        /*00f4*/ 	.byte	0x04, 0x46
        /*00f6*/ 	.short	(.L_46 - .L_45)


	//   ....[0]....
.L_45:
        /*00f8*/ 	.word	0x00006ab0


	//   ....[1]....
        /*00fc*/ 	.word	0x00006bf0


	//   ....[2]....
        /*0100*/ 	.word	0x00007480


	//   ....[3]....
        /*0104*/ 	.word	0x00008a80


	//   ....[4]....
        /*0108*/ 	.word	0x0000a020


	//   ....[5]....
        /*010c*/ 	.word	0x0000b5f0


	//----- nvinfo : EIATTR_MBARRIER_INSTR_OFFSETS
	.align		4
.L_46:
        /*0110*/ 	.byte	0x04, 0x39
        /*0112*/ 	.short	(.L_48 - .L_47)


	//   ....[0]....
.L_47:
        /*0114*/ 	.word	0x00000670
        /*0118*/ 	.word	0x000000ff
        /*011c*/ 	.word	0x00000000
        /*0120*/ 	.short	0x0100
        /*0122*/ 	.byte	0x04
	.zero		1


	//   ....[1]....
        /*0124*/ 	.word	0x00000680
        /*0128*/ 	.word	0x000000ff
        /*012c*/ 	.word	0x000000b0
        /*0130*/ 	.short	0x0100
        /*0132*/ 	.byte	0x04
	.zero		1


	//   ....[2]....
        /*0134*/ 	.word	0x00000690
        /*0138*/ 	.word	0x000000ff
        /*013c*/ 	.word	0x00000008
        /*0140*/ 	.short	0x0100
        /*0142*/ 	.byte	0x04
	.zero		1


	//   ....[3]....
        /*0144*/ 	.word	0x000006a0
        /*0148*/ 	.word	0x000000ff
        /*014c*/ 	.word	0x000000b8
        /*0150*/ 	.short	0x0100
        /*0152*/ 	.byte	0x04
	.zero		1


	//   ....[4]....
        /*0154*/ 	.word	0x000006b0
        /*0158*/ 	.word	0x000000ff
        /*015c*/ 	.word	0x00000010
        /*0160*/ 	.short	0x0100
        /*0162*/ 	.byte	0x04
	.zero		1


	//   ....[5]....
        /*0164*/ 	.word	0x000006c0
        /*0168*/ 	.word	0x000000ff
        /*016c*/ 	.word	0x000000c0
        /*0170*/ 	.short	0x0100
        /*0172*/ 	.byte	0x04
	.zero		1


	//   ....[6]....
        /*0174*/ 	.word	0x000006d0
        /*0178*/ 	.word	0x000000ff
        /*017c*/ 	.word	0x00000018
        /*0180*/ 	.short	0x0100
        /*0182*/ 	.byte	0x04
	.zero		1


	//   ....[7]....
        /*0184*/ 	.word	0x000006e0
        /*0188*/ 	.word	0x000000ff
        /*018c*/ 	.word	0x000000c8
        /*0190*/ 	.short	0x0100
        /*0192*/ 	.byte	0x04
	.zero		1


	//   ....[8]....
        /*0194*/ 	.word	0x000006f0
        /*0198*/ 	.word	0x000000ff
        /*019c*/ 	.word	0x00000020
        /*01a0*/ 	.short	0x0100
        /*01a2*/ 	.byte	0x04
	.zero		1


	//   ....[9]....
        /*01a4*/ 	.word	0x00000700
        /*01a8*/ 	.word	0x000000ff
        /*01ac*/ 	.word	0x000000d0
        /*01b0*/ 	.short	0x0100
        /*01b2*/ 	.byte	0x04
	.zero		1


	//   ....[10]....
        /*01b4*/ 	.word	0x00000710
        /*01b8*/ 	.word	0x000000ff
        /*01bc*/ 	.word	0x00000028
        /*01c0*/ 	.short	0x0100
        /*01c2*/ 	.byte	0x04
	.zero		1


	//   ....[11]....
        /*01c4*/ 	.word	0x00000720
        /*01c8*/ 	.word	0x000000ff
        /*01cc*/ 	.word	0x000000d8
        /*01d0*/ 	.short	0x0100
        /*01d2*/ 	.byte	0x04
	.zero		1


	//   ....[12]....
        /*01d4*/ 	.word	0x00000730
        /*01d8*/ 	.word	0x000000ff
        /*01dc*/ 	.word	0x00000030
        /*01e0*/ 	.short	0x0100
        /*01e2*/ 	.byte	0x04
	.zero		1


	//   ....[13]....
        /*01e4*/ 	.word	0x00000740
        /*01e8*/ 	.word	0x000000ff
        /*01ec*/ 	.word	0x000000e0
        /*01f0*/ 	.short	0x0100
        /*01f2*/ 	.byte	0x04
	.zero		1


	//   ....[14]....
        /*01f4*/ 	.word	0x00000750
        /*01f8*/ 	.word	0x000000ff
        /*01fc*/ 	.word	0x00000038
        /*0200*/ 	.short	0x0100
        /*0202*/ 	.byte	0x04
	.zero		1


	//   ....[15]....
        /*0204*/ 	.word	0x00000760
        /*0208*/ 	.word	0x000000ff
        /*020c*/ 	.word	0x000000e8
        /*0210*/ 	.short	0x0100
        /*0212*/ 	.byte	0x04
	.zero		1


	//   ....[16]....
        /*0214*/ 	.word	0x00000770
        /*0218*/ 	.word	0x000000ff
        /*021c*/ 	.word	0x00000040
        /*0220*/ 	.short	0x0100
        /*0222*/ 	.byte	0x04
	.zero		1


	//   ....[17]....
        /*0224*/ 	.word	0x00000780
        /*0228*/ 	.word	0x000000ff
        /*022c*/ 	.word	0x000000f0
        /*0230*/ 	.short	0x0100
        /*0232*/ 	.byte	0x04
	.zero		1


	//   ....[18]....
        /*0234*/ 	.word	0x00000790
        /*0238*/ 	.word	0x000000ff
        /*023c*/ 	.word	0x00000048
        /*0240*/ 	.short	0x0100
        /*0242*/ 	.byte	0x04
	.zero		1


	//   ....[19]....
        /*0244*/ 	.word	0x000007a0
        /*0248*/ 	.word	0x000000ff
        /*024c*/ 	.word	0x000000f8
        /*0250*/ 	.short	0x0100
        /*0252*/ 	.byte	0x04
	.zero		1


	//   ....[20]....
        /*0254*/ 	.word	0x000007b0
        /*0258*/ 	.word	0x000000ff
        /*025c*/ 	.word	0x00000050
        /*0260*/ 	.short	0x0100
        /*0262*/ 	.byte	0x04
	.zero		1


	//   ....[21]....
        /*0264*/ 	.word	0x000007c0
        /*0268*/ 	.word	0x000000ff
        /*026c*/ 	.word	0x00000100
        /*0270*/ 	.short	0x0100
        /*0272*/ 	.byte	0x04
	.zero		1


	//   ....[22]....
        /*0274*/ 	.word	0x000007d0
        /*0278*/ 	.word	0x000000ff
        /*027c*/ 	.word	0x00000058
        /*0280*/ 	.short	0x0100
        /*0282*/ 	.byte	0x04
	.zero		1


	//   ....[23]....
        /*0284*/ 	.word	0x000007e0
        /*0288*/ 	.word	0x000000ff
        /*028c*/ 	.word	0x00000108
        /*0290*/ 	.short	0x0100
        /*0292*/ 	.byte	0x04
	.zero		1


	//   ....[24]....
        /*0294*/ 	.word	0x000007f0
        /*0298*/ 	.word	0x000000ff
        /*029c*/ 	.word	0x00000060
        /*02a0*/ 	.short	0x0100
        /*02a2*/ 	.byte	0x04
	.zero		1


	//   ....[25]....
        /*02a4*/ 	.word	0x00000800
        /*02a8*/ 	.word	0x000000ff
        /*02ac*/ 	.word	0x00000110
        /*02b0*/ 	.short	0x0100
        /*02b2*/ 	.byte	0x04
	.zero		1


	//   ....[26]....
        /*02b4*/ 	.word	0x00000810
        /*02b8*/ 	.word	0x000000ff
        /*02bc*/ 	.word	0x00000068
        /*02c0*/ 	.short	0x0100
        /*02c2*/ 	.byte	0x04
	.zero		1


	//   ....[27]....
        /*02c4*/ 	.word	0x00000820
        /*02c8*/ 	.word	0x000000ff
        /*02cc*/ 	.word	0x00000118
        /*02d0*/ 	.short	0x0100
        /*02d2*/ 	.byte	0x04
	.zero		1


	//   ....[28]....
        /*02d4*/ 	.word	0x00000830
        /*02d8*/ 	.word	0x000000ff
        /*02dc*/ 	.word	0x00000070
        /*02e0*/ 	.short	0x0100
        /*02e2*/ 	.byte	0x04
	.zero		1


	//   ....[29]....
        /*02e4*/ 	.word	0x00000840
        /*02e8*/ 	.word	0x000000ff
        /*02ec*/ 	.word	0x00000120
        /*02f0*/ 	.short	0x0100
        /*02f2*/ 	.byte	0x04
	.zero		1


	//   ....[30]....
        /*02f4*/ 	.word	0x00000850
        /*02f8*/ 	.word	0x000000ff
        /*02fc*/ 	.word	0x00000078
        /*0300*/ 	.short	0x0100
        /*0302*/ 	.byte	0x04
	.zero		1


	//   ....[31]....
        /*0304*/ 	.word	0x00000860
        /*0308*/ 	.word	0x000000ff
        /*030c*/ 	.word	0x00000128
        /*0310*/ 	.short	0x0100
        /*0312*/ 	.byte	0x04
	.zero		1


	//   ....[32]....
        /*0314*/ 	.word	0x00000870
        /*0318*/ 	.word	0x000000ff
        /*031c*/ 	.word	0x00000080
        /*0320*/ 	.short	0x0100
        /*0322*/ 	.byte	0x04
	.zero		1


	//   ....[33]....
        /*0324*/ 	.word	0x00000880
        /*0328*/ 	.word	0x000000ff
        /*032c*/ 	.word	0x00000130
        /*0330*/ 	.short	0x0100
        /*0332*/ 	.byte	0x04
	.zero		1


	//   ....[34]....
        /*0334*/ 	.word	0x00000890
        /*0338*/ 	.word	0x000000ff
        /*033c*/ 	.word	0x00000088
        /*0340*/ 	.short	0x0100
        /*0342*/ 	.byte	0x04
	.zero		1


	//   ....[35]....
        /*0344*/ 	.word	0x000008a0
        /*0348*/ 	.word	0x000000ff
        /*034c*/ 	.word	0x00000138
        /*0350*/ 	.short	0x0100
        /*0352*/ 	.byte	0x04
	.zero		1


	//   ....[36]....
        /*0354*/ 	.word	0x000008b0
        /*0358*/ 	.word	0x000000ff
        /*035c*/ 	.word	0x00000090
        /*0360*/ 	.short	0x0100
        /*0362*/ 	.byte	0x04
	.zero		1


	//   ....[37]....
        /*0364*/ 	.word	0x000008c0
        /*0368*/ 	.word	0x000000ff
        /*036c*/ 	.word	0x00000140
        /*0370*/ 	.short	0x0100
        /*0372*/ 	.byte	0x04
	.zero		1


	//   ....[38]....
        /*0374*/ 	.word	0x000008d0
        /*0378*/ 	.word	0x000000ff
        /*037c*/ 	.word	0x00000098
        /*0380*/ 	.short	0x0100
        /*0382*/ 	.byte	0x04
	.zero		1


	//   ....[39]....
        /*0384*/ 	.word	0x000008e0
        /*0388*/ 	.word	0x000000ff
        /*038c*/ 	.word	0x00000148
        /*0390*/ 	.short	0x0100
        /*0392*/ 	.byte	0x04
	.zero		1


	//   ....[40]....
        /*0394*/ 	.word	0x000008f0
        /*0398*/ 	.word	0x000000ff
        /*039c*/ 	.word	0x000000a0
        /*03a0*/ 	.short	0x0100
        /*03a2*/ 	.byte	0x04
	.zero		1


	//   ....[41]....
        /*03a4*/ 	.word	0x00000900
        /*03a8*/ 	.word	0x000000ff
        /*03ac*/ 	.word	0x00000150
        /*03b0*/ 	.short	0x0100
        /*03b2*/ 	.byte	0x04
	.zero		1


	//   ....[42]....
        /*03b4*/ 	.word	0x00000910
        /*03b8*/ 	.word	0x000000ff
        /*03bc*/ 	.word	0x000000a8
        /*03c0*/ 	.short	0x0100
        /*03c2*/ 	.byte	0x04
	.zero		1


	//   ....[43]....
        /*03c4*/ 	.word	0x00000920
        /*03c8*/ 	.word	0x000000ff
        /*03cc*/ 	.word	0x00000158
        /*03d0*/ 	.short	0x0100
        /*03d2*/ 	.byte	0x04
	.zero		1


	//   ....[44]....
        /*03d4*/ 	.word	0x00000a50
        /*03d8*/ 	.word	0x000000ff
        /*03dc*/ 	.word	0x00000160
        /*03e0*/ 	.short	0x0100
        /*03e2*/ 	.byte	0x04
	.zero		1


	//   ....[45]....
        /*03e4*/ 	.word	0x00000a60
        /*03e8*/ 	.word	0x000000ff
        /*03ec*/ 	.word	0x00000180
        /*03f0*/ 	.short	0x0100
        /*03f2*/ 	.byte	0x04
	.zero		1


	//   ....[46]....
        /*03f4*/ 	.word	0x00000a70
        /*03f8*/ 	.word	0x000000ff
        /*03fc*/ 	.word	0x00000168
        /*0400*/ 	.short	0x0100
        /*0402*/ 	.byte	0x04
	.zero		1


	//   ....[47]....
        /*0404*/ 	.word	0x00000a80
        /*0408*/ 	.word	0x000000ff
        /*040c*/ 	.word	0x00000188
        /*0410*/ 	.short	0x0100
        /*0412*/ 	.byte	0x04
	.zero		1


	//   ....[48]....
        /*0414*/ 	.word	0x00000a90
        /*0418*/ 	.word	0x000000ff
        /*041c*/ 	.word	0x00000170
        /*0420*/ 	.short	0x0100
        /*0422*/ 	.byte	0x04
	.zero		1


	//   ....[49]....
        /*0424*/ 	.word	0x00000aa0
        /*0428*/ 	.word	0x000000ff
        /*042c*/ 	.word	0x00000190
        /*0430*/ 	.short	0x0100
        /*0432*/ 	.byte	0x04
	.zero		1


	//   ....[50]....
        /*0434*/ 	.word	0x00000ab0
        /*0438*/ 	.word	0x000000ff
        /*043c*/ 	.word	0x00000178
        /*0440*/ 	.short	0x0100
        /*0442*/ 	.byte	0x04
	.zero		1


	//   ....[51]....
        /*0444*/ 	.word	0x00000ac0
        /*0448*/ 	.word	0x000000ff
        /*044c*/ 	.word	0x00000198
        /*0450*/ 	.short	0x0100
        /*0452*/ 	.byte	0x04
	.zero		1


	//   ....[52]....
        /*0454*/ 	.word	0x00000ba0
        /*0458*/ 	.word	0x000000ff
        /*045c*/ 	.word	0x000001a0
        /*0460*/ 	.short	0x0100
        /*0462*/ 	.byte	0x06
	.zero		1


	//   ....[53]....
        /*0464*/ 	.word	0x00000bb0
        /*0468*/ 	.word	0x000000ff
        /*046c*/ 	.word	0x000001a8
        /*0470*/ 	.short	0x0100
        /*0472*/ 	.byte	0x06
	.zero		1


	//   ....[54]....
        /*0474*/ 	.word	0x00000ce0
        /*0478*/ 	.word	0x000000ff
        /*047c*/ 	.word	0x000001b0
        /*0480*/ 	.short	0x0100
        /*0482*/ 	.byte	0x06
	.zero		1


	//   ....[55]....
        /*0484*/ 	.word	0x00000cf0
        /*0488*/ 	.word	0x000000ff
        /*048c*/ 	.word	0x000001c0
        /*0490*/ 	.short	0x0100
        /*0492*/ 	.byte	0x06
	.zero		1


	//   ....[56]....
        /*0494*/ 	.word	0x00000d00
        /*0498*/ 	.word	0x000000ff
        /*049c*/ 	.word	0x000001b8
        /*04a0*/ 	.short	0x0100
        /*04a2*/ 	.byte	0x06
	.zero		1


	//   ....[57]....
        /*04a4*/ 	.word	0x00000d10
        /*04a8*/ 	.word	0x000000ff
        /*04ac*/ 	.word	0x000001c8
        /*04b0*/ 	.short	0x0100
        /*04b2*/ 	.byte	0x06
	.zero		1


	//   ....[58]....
        /*04b4*/ 	.word	0x00000e30
        /*04b8*/ 	.word	0x000000ff
        /*04bc*/ 	.word	0x000001d0
        /*04c0*/ 	.short	0x0100
        /*04c2*/ 	.byte	0x04
	.zero		1


	//   ....[59]....
        /*04c4*/ 	.word	0x00000e40
        /*04c8*/ 	.word	0x000000ff
        /*04cc*/ 	.word	0x000001e0
        /*04d0*/ 	.short	0x0100
        /*04d2*/ 	.byte	0x04
	.zero		1


	//   ....[60]....
        /*04d4*/ 	.word	0x00000e50
        /*04d8*/ 	.word	0x000000ff
        /*04dc*/ 	.word	0x000001d8
        /*04e0*/ 	.short	0x0100
        /*04e2*/ 	.byte	0x04
	.zero		1


	//   ....[61]....
        /*04e4*/ 	.word	0x00000e60
        /*04e8*/ 	.word	0x000000ff
        /*04ec*/ 	.word	0x000001e8
        /*04f0*/ 	.short	0x0100
        /*04f2*/ 	.byte	0x04
	.zero		1


	//   ....[62]....
        /*04f4*/ 	.word	0x00000f50
        /*04f8*/ 	.word	0x000000ff
        /*04fc*/ 	.word	0x000001f0
        /*0500*/ 	.short	0x0100
        /*0502*/ 	.byte	0x04
	.zero		1


	//   ....[63]....
        /*0504*/ 	.word	0x00000f60
        /*0508*/ 	.word	0x000000ff
        /*050c*/ 	.word	0x00000200
        /*0510*/ 	.short	0x0100
        /*0512*/ 	.byte	0x04
	.zero		1


	//   ....[64]....
        /*0514*/ 	.word	0x00000f70
        /*0518*/ 	.word	0x000000ff
        /*051c*/ 	.word	0x000001f8
        /*0520*/ 	.short	0x0100
        /*0522*/ 	.byte	0x04
	.zero		1


	//   ....[65]....
        /*0524*/ 	.word	0x00000f80
        /*0528*/ 	.word	0x000000ff
        /*052c*/ 	.word	0x00000208
        /*0530*/ 	.short	0x0100
        /*0532*/ 	.byte	0x04
	.zero		1


	//   ....[66]....
        /*0534*/ 	.word	0x00001080
        /*0538*/ 	.word	0x000000ff
        /*053c*/ 	.word	0x00000210
        /*0540*/ 	.short	0x0100
        /*0542*/ 	.byte	0x06
	.zero		1


	//   ....[67]....
        /*0544*/ 	.word	0x00001cc0
        /*0548*/ 	.word	0x00000003
        /*054c*/ 	.word	0x00000200
        /*0550*/ 	.short	0x010a
        /*0552*/ 	.byte	0xff
	.zero		1


	//   ....[68]....
        /*0554*/ 	.word	0x00001cf0
        /*0558*/ 	.word	0x00000003
        /*055c*/ 	.word	0x000001f0
        /*0560*/ 	.short	0x0101
        /*0562*/ 	.byte	0xff
	.zero		1


	//   ....[69]....
        /*0564*/ 	.word	0x00001db0
        /*0568*/ 	.word	0x000000ff
        /*056c*/ 	.word	0x000000b0
        /*0570*/ 	.short	0x010a
        /*0572*/ 	.byte	0x04
	.zero		1


	//   ....[70]....
        /*0574*/ 	.word	0x00001e70
        /*0578*/ 	.word	0x000000ff
        /*057c*/ 	.word	0x000000b0
        /*0580*/ 	.short	0x010a
        /*0582*/ 	.byte	0x21
	.zero		1


	//   ....[71]....
        /*0584*/ 	.word	0x00002020
        /*0588*/ 	.word	0x000000ff
        /*058c*/ 	.word	0x000000b0
        /*0590*/ 	.short	0x010a
        /*0592*/ 	.byte	0x05
	.zero		1


	//   ....[72]....
        /*0594*/ 	.word	0x00002130
        /*0598*/ 	.word	0x000000ff
        /*059c*/ 	.word	0x000001a8
        /*05a0*/ 	.short	0x0101
        /*05a2*/ 	.byte	0x06
	.zero		1


	//   ....[73]....
        /*05a4*/ 	.word	0x00002150
        /*05a8*/ 	.word	0x000000ff
        /*05ac*/ 	.word	0x000000b0
        /*05b0*/ 	.short	0x010a
        /*05b2*/ 	.byte	0x04
	.zero		1


	//   ....[74]....
        /*05b4*/ 	.word	0x000021d0
        /*05b8*/ 	.word	0x000000ff
        /*05bc*/ 	.word	0x000000b0
        /*05c0*/ 	.short	0x010a
        /*05c2*/ 	.byte	0x11
	.zero		1


	//   ....[75]....
        /*05c4*/ 	.word	0x00002360
        /*05c8*/ 	.word	0x000000ff
        /*05cc*/ 	.word	0x000000b0
        /*05d0*/ 	.short	0x010a
        /*05d2*/ 	.byte	0x05
	.zero		1


	//   ....[76]....
        /*05d4*/ 	.word	0x000024c0
        /*05d8*/ 	.word	0x00000003
        /*05dc*/ 	.word	0x000001b0
        /*05e0*/ 	.short	0x010a
        /*05e2*/ 	.byte	0xff
	.zero		1


	//   ....[77]....
        /*05e4*/ 	.word	0x00002610
        /*05e8*/ 	.word	0x00000000
        /*05ec*/ 	.word	0x00000000
        /*05f0*/ 	.short	0x0101
        /*05f2*/ 	.byte	0xff
	.zero		1


	//   ....[78]....
        /*05f4*/ 	.word	0x00002bd0
        /*05f8*/ 	.word	0x000000ff
        /*05fc*/ 	.word	0x00000000
        /*0600*/ 	.short	0x010a
        /*0602*/ 	.byte	0x04
	.zero		1


	//   ....[79]....
        /*0604*/ 	.word	0x00002c60
        /*0608*/ 	.word	0x000000ff
        /*060c*/ 	.word	0x00000000
        /*0610*/ 	.short	0x010a
        /*0612*/ 	.byte	0x05
	.zero		1


	//   ....[80]....
        /*0614*/ 	.word	0x00002cf0
        /*0618*/ 	.word	0x000000ff
        /*061c*/ 	.word	0x00000000
        /*0620*/ 	.short	0x010a
        /*0622*/ 	.byte	0x05
	.zero		1


	//   ....[81]....
        /*0624*/ 	.word	0x00002d80
        /*0628*/ 	.word	0x000000ff
        /*062c*/ 	.word	0x00000000
        /*0630*/ 	.short	0x010a
        /*0632*/ 	.byte	0x05
	.zero		1


	//   ....[82]....
        /*0634*/ 	.word	0x00002e10
        /*0638*/ 	.word	0x000000ff
        /*063c*/ 	.word	0x00000000
        /*0640*/ 	.short	0x010a
        /*0642*/ 	.byte	0x05
	.zero		1


	//   ....[83]....
        /*0644*/ 	.word	0x00002ea0
        /*0648*/ 	.word	0x000000ff
        /*064c*/ 	.word	0x00000000
        /*0650*/ 	.short	0x010a
        /*0652*/ 	.byte	0x05
	.zero		1


	//   ....[84]....
        /*0654*/ 	.word	0x00002f30
        /*0658*/ 	.word	0x000000ff
        /*065c*/ 	.word	0x00000000
        /*0660*/ 	.short	0x010a
        /*0662*/ 	.byte	0x05
	.zero		1


	//   ....[85]....
        /*0664*/ 	.word	0x00002fc0
        /*0668*/ 	.word	0x000000ff
        /*066c*/ 	.word	0x00000000
        /*0670*/ 	.short	0x010a
        /*0672*/ 	.byte	0x05
	.zero		1


	//   ....[86]....
        /*0674*/ 	.word	0x00003050
        /*0678*/ 	.word	0x000000ff
        /*067c*/ 	.word	0x00000000
        /*0680*/ 	.short	0x010a
        /*0682*/ 	.byte	0x05
	.zero		1


	//   ....[87]....
        /*0684*/ 	.word	0x000030e0
        /*0688*/ 	.word	0x000000ff
        /*068c*/ 	.word	0x00000000
        /*0690*/ 	.short	0x010a
        /*0692*/ 	.byte	0x05
	.zero		1


	//   ....[88]....
        /*0694*/ 	.word	0x00003170
        /*0698*/ 	.word	0x000000ff
        /*069c*/ 	.word	0x00000000
        /*06a0*/ 	.short	0x010a
        /*06a2*/ 	.byte	0x05
	.zero		1


	//   ....[89]....
        /*06a4*/ 	.word	0x00003200
        /*06a8*/ 	.word	0x000000ff
        /*06ac*/ 	.word	0x00000000
        /*06b0*/ 	.short	0x010a
        /*06b2*/ 	.byte	0x05
	.zero		1


	//   ....[90]....
        /*06b4*/ 	.word	0x00003290
        /*06b8*/ 	.word	0x000000ff
        /*06bc*/ 	.word	0x00000000
        /*06c0*/ 	.short	0x010a
        /*06c2*/ 	.byte	0x05
	.zero		1


	//   ....[91]....
        /*06c4*/ 	.word	0x00003320
        /*06c8*/ 	.word	0x000000ff
        /*06cc*/ 	.word	0x00000000
        /*06d0*/ 	.short	0x010a
        /*06d2*/ 	.byte	0x05
	.zero		1


	//   ....[92]....
        /*06d4*/ 	.word	0x000033b0
        /*06d8*/ 	.word	0x000000ff
        /*06dc*/ 	.word	0x00000000
        /*06e0*/ 	.short	0x010a
        /*06e2*/ 	.byte	0x05
	.zero		1


	//   ....[93]....
        /*06e4*/ 	.word	0x00003440
        /*06e8*/ 	.word	0x000000ff
        /*06ec*/ 	.word	0x00000000
        /*06f0*/ 	.short	0x010a
        /*06f2*/ 	.byte	0x05
	.zero		1


	//   ....[94]....
        /*06f4*/ 	.word	0x000034d0
        /*06f8*/ 	.word	0x000000ff
        /*06fc*/ 	.word	0x00000000
        /*0700*/ 	.short	0x010a
        /*0702*/ 	.byte	0x05
	.zero		1


	//   ....[95]....
        /*0704*/ 	.word	0x00003560
        /*0708*/ 	.word	0x000000ff
        /*070c*/ 	.word	0x00000000
        /*0710*/ 	.short	0x010a
        /*0712*/ 	.byte	0x05
	.zero		1


	//   ....[96]....
        /*0714*/ 	.word	0x000035f0
        /*0718*/ 	.word	0x000000ff
        /*071c*/ 	.word	0x00000000
        /*0720*/ 	.short	0x010a
        /*0722*/ 	.byte	0x05
	.zero		1


	//   ....[97]....
        /*0724*/ 	.word	0x00003680
        /*0728*/ 	.word	0x000000ff
        /*072c*/ 	.word	0x00000000
        /*0730*/ 	.short	0x010a
        /*0732*/ 	.byte	0x05
	.zero		1


	//   ....[98]....
        /*0734*/ 	.word	0x00003710
        /*0738*/ 	.word	0x000000ff
        /*073c*/ 	.word	0x00000000
        /*0740*/ 	.short	0x010a
        /*0742*/ 	.byte	0x05
	.zero		1


	//   ....[99]....
        /*0744*/ 	.word	0x000037b0
        /*0748*/ 	.word	0x00000000
        /*074c*/ 	.word	0x00000000
        /*0750*/ 	.short	0x010a
        /*0752*/ 	.byte	0xff
	.zero		1


	//   ....[100]....
        /*0754*/ 	.word	0x000038d0
        /*0758*/ 	.word	0x00000000
        /*075c*/ 	.word	0x000001f0
        /*0760*/ 	.short	0x010a
        /*0762*/ 	.byte	0xff
	.zero		1


	//   ....[101]....
        /*0764*/ 	.word	0x00003940
        /*0768*/ 	.word	0x00000004
        /*076c*/ 	.word	0x00000000
        /*0770*/ 	.short	0x0101
        /*0772*/ 	.byte	0xff
	.zero		1


	//   ....[102]....
        /*0774*/ 	.word	0x00003960
        /*0778*/ 	.word	0x000000ff
        /*077c*/ 	.word	0x000001c0
        /*0780*/ 	.short	0x010a
        /*0782*/ 	.byte	0x04
	.zero		1


	//   ....[103]....
        /*0784*/ 	.word	0x00003a80
        /*0788*/ 	.word	0x00000000
        /*078c*/ 	.word	0x000001b0
        /*0790*/ 	.short	0x010a
        /*0792*/ 	.byte	0xff
	.zero		1


	//   ....[104]....
        /*0794*/ 	.word	0x00003b80
        /*0798*/ 	.word	0x00000000
        /*079c*/ 	.word	0x00000000
        /*07a0*/ 	.short	0x0101
        /*07a2*/ 	.byte	0xff
	.zero		1


	//   ....[105]....
        /*07a4*/ 	.word	0x00003c10
        /*07a8*/ 	.word	0x000000ff
        /*07ac*/ 	.word	0x000001c0
        /*07b0*/ 	.short	0x0106
        /*07b2*/ 	.byte	0x04
	.zero		1


	//   ....[106]....
        /*07b4*/ 	.word	0x00003c30
        /*07b8*/ 	.word	0x000000ff
        /*07bc*/ 	.word	0x000001c0
        /*07c0*/ 	.short	0x010a
        /*07c2*/ 	.byte	0x04
	.zero		1


	//   ....[107]....
        /*07c4*/ 	.word	0x00003cc0
        /*07c8*/ 	.word	0x000000ff
        /*07cc*/ 	.word	0x000001c0
        /*07d0*/ 	.short	0x0106
        /*07d2*/ 	.byte	0x07
	.zero		1


	//   ....[108]....
        /*07d4*/ 	.word	0x00003d00
        /*07d8*/ 	.word	0x00000000
        /*07dc*/ 	.word	0x000001c0
        /*07e0*/ 	.short	0x010a
        /*07e2*/ 	.byte	0xff
	.zero		1


	//   ....[109]....
        /*07e4*/ 	.word	0x00003f40
        /*07e8*/ 	.word	0x000000ff
        /*07ec*/ 	.word	0x00000008
        /*07f0*/ 	.short	0x010a
        /*07f2*/ 	.byte	0x05
	.zero		1


	//   ....[110]....
        /*07f4*/ 	.word	0x00003f60
        /*07f8*/ 	.word	0x000000ff
        /*07fc*/ 	.word	0x00000008
        /*0800*/ 	.short	0x010a
        /*0802*/ 	.byte	0x05
	.zero		1


	//   ....[111]....
        /*0804*/ 	.word	0x000040f0
        /*0808*/ 	.word	0x000000ff
        /*080c*/ 	.word	0x00000008
        /*0810*/ 	.short	0x010a
        /*0812*/ 	.byte	0x05
	.zero		1


	//   ....[112]....
        /*0814*/ 	.word	0x00004110
        /*0818*/ 	.word	0x000000ff
        /*081c*/ 	.word	0x00000008
        /*0820*/ 	.short	0x010a
        /*0822*/ 	.byte	0x05
	.zero		1


	//   ....[113]....
        /*0824*/ 	.word	0x000041d0
        /*0828*/ 	.word	0x000000ff
        /*082c*/ 	.word	0x00000000
        /*0830*/ 	.short	0x0101
        /*0832*/ 	.byte	0x04
	.zero		1


	//   ....[114]....
        /*0834*/ 	.word	0x000044b0
        /*0838*/ 	.word	0x00000000
        /*083c*/ 	.word	0x000001b0
        /*0840*/ 	.short	0x010a
        /*0842*/ 	.byte	0xff
	.zero		1


	//   ....[115]....
        /*0844*/ 	.word	0x00004570
        /*0848*/ 	.word	0x00000000
        /*084c*/ 	.word	0x00000000
        /*0850*/ 	.short	0x0101
        /*0852*/ 	.byte	0xff
	.zero		1


	//   ....[116]....
        /*0854*/ 	.word	0x00004620
        /*0858*/ 	.word	0x000000ff
        /*085c*/ 	.word	0x00000000
        /*0860*/ 	.short	0x010a
        /*0862*/ 	.byte	0x04
	.zero		1


	//   ....[117]....
        /*0864*/ 	.word	0x00004630
        /*0868*/ 	.word	0x000000ff
        /*086c*/ 	.word	0x000001e0
        /*0870*/ 	.short	0x010a
        /*0872*/ 	.byte	0x13
	.zero		1


	//   ....[118]....
        /*0874*/ 	.word	0x000046f0
        /*0878*/ 	.word	0x000000ff
        /*087c*/ 	.word	0x00000000
        /*0880*/ 	.short	0x010a
        /*0882*/ 	.byte	0x06
	.zero		1


	//   ....[119]....
        /*0884*/ 	.word	0x00004810
        /*0888*/ 	.word	0x000000ff
        /*088c*/ 	.word	0x00000000
        /*0890*/ 	.short	0x010a
        /*0892*/ 	.byte	0x04
	.zero		1


	//   ....[120]....
        /*0894*/ 	.word	0x00004a30
        /*0898*/ 	.word	0x000000ff
        /*089c*/ 	.word	0x00000000
        /*08a0*/ 	.short	0x010a
        /*08a2*/ 	.byte	0x04
	.zero		1


	//   ....[121]....
        /*08a4*/ 	.word	0x00004ad0
        /*08a8*/ 	.word	0x00000000
        /*08ac*/ 	.word	0x00000000
        /*08b0*/ 	.short	0x010a
        /*08b2*/ 	.byte	0xff
	.zero		1


	//   ....[122]....
        /*08b4*/ 	.word	0x00004b10
        /*08b8*/ 	.word	0x00000000
        /*08bc*/ 	.word	0x00000000
        /*08c0*/ 	.short	0x010a
        /*08c2*/ 	.byte	0xff
	.zero		1


	//   ....[123]....
        /*08c4*/ 	.word	0x00004b80
        /*08c8*/ 	.word	0x000000ff
        /*08cc*/ 	.word	0x00000000
        /*08d0*/ 	.short	0x0101
        /*08d2*/ 	.byte	0x04
	.zero		1


	//   ....[124]....
        /*08d4*/ 	.word	0x00004bc0
        /*08d8*/ 	.word	0x000000ff
        /*08dc*/ 	.word	0x00000210
        /*08e0*/ 	.short	0x010a
        /*08e2*/ 	.byte	0x0d
	.zero		1


	//   ....[125]....
        /*08e4*/ 	.word	0x00004c10
        /*08e8*/ 	.word	0x000000ff
        /*08ec*/ 	.word	0x00000000
        /*08f0*/ 	.short	0x0101
        /*08f2*/ 	.byte	0x04
	.zero		1


	//   ....[126]....
        /*08f4*/ 	.word	0x000050f0
        /*08f8*/ 	.word	0x00000008
        /*08fc*/ 	.word	0x000001b0
        /*0900*/ 	.short	0x010a
        /*0902*/ 	.byte	0xff
	.zero		1


	//   ....[127]....
        /*0904*/ 	.word	0x00005260
        /*0908*/ 	.word	0x00000000
        /*090c*/ 	.word	0x00000000
        /*0910*/ 	.short	0x0101
        /*0912*/ 	.byte	0xff
	.zero		1


	//   ....[128]....
        /*0914*/ 	.word	0x00005740
        /*0918*/ 	.word	0x000000ff
        /*091c*/ 	.word	0x000001a8
        /*0920*/ 	.short	0x010a
        /*0922*/ 	.byte	0x15
	.zero		1


	//   ....[129]....
        /*0924*/ 	.word	0x000058d0
        /*0928*/ 	.word	0x000000ff
        /*092c*/ 	.word	0x00000180
        /*0930*/ 	.short	0x010a
        /*0932*/ 	.byte	0x15
	.zero		1


	//   ....[130]....
        /*0934*/ 	.word	0x00005a20
        /*0938*/ 	.word	0x000000ff
        /*093c*/ 	.word	0x00000160
        /*0940*/ 	.short	0x010b
        /*0942*/ 	.byte	0x15
	.zero		1


	//   ....[131]....
        /*0944*/ 	.word	0x00005a40
        /*0948*/ 	.word	0x000000ff
        /*094c*/ 	.word	0x00000000
        /*0950*/ 	.short	0x0101
        /*0952*/ 	.byte	0x04
	.zero		1


	//   ....[132]....
        /*0954*/ 	.word	0x00005a50
        /*0958*/ 	.word	0x000000ff
        /*095c*/ 	.word	0x00000188
        /*0960*/ 	.short	0x010a
        /*0962*/ 	.byte	0x15
	.zero		1


	//   ....[133]....
        /*0964*/ 	.word	0x00005ba0
        /*0968*/ 	.word	0x000000ff
        /*096c*/ 	.word	0x00000168
        /*0970*/ 	.short	0x010b
        /*0972*/ 	.byte	0x15
	.zero		1


	//   ....[134]....
        /*0974*/ 	.word	0x00005bc0
        /*0978*/ 	.word	0x000000ff
        /*097c*/ 	.word	0x00000000
        /*0980*/ 	.short	0x0101
        /*0982*/ 	.byte	0x04
	.zero		1


	//   ....[135]....
        /*0984*/ 	.word	0x00005bd0
        /*0988*/ 	.word	0x000000ff
        /*098c*/ 	.word	0x00000190
        /*0990*/ 	.short	0x010a
        /*0992*/ 	.byte	0x15
	.zero		1


	//   ....[136]....
        /*0994*/ 	.word	0x00005d30
        /*0998*/ 	.word	0x000000ff
        /*099c*/ 	.word	0x00000170
        /*09a0*/ 	.short	0x010b
        /*09a2*/ 	.byte	0x15
	.zero		1


	//   ....[137]....
        /*09a4*/ 	.word	0x00005d50
        /*09a8*/ 	.word	0x000000ff
        /*09ac*/ 	.word	0x00000000
        /*09b0*/ 	.short	0x0101
        /*09b2*/ 	.byte	0x04
	.zero		1


	//   ....[138]....
        /*09b4*/ 	.word	0x00005d60
        /*09b8*/ 	.word	0x000000ff
        /*09bc*/ 	.word	0x00000198
        /*09c0*/ 	.short	0x010a
        /*09c2*/ 	.byte	0x15
	.zero		1


	//   ....[139]....
        /*09c4*/ 	.word	0x00005f60
        /*09c8*/ 	.word	0x000000ff
        /*09cc*/ 	.word	0x00000178
        /*09d0*/ 	.short	0x010b
        /*09d2*/ 	.byte	0x15
	.zero		1


	//   ....[140]....
        /*09d4*/ 	.word	0x00005f70
        /*09d8*/ 	.word	0x000000ff
        /*09dc*/ 	.word	0x00000000
        /*09e0*/ 	.short	0x0101
        /*09e2*/ 	.byte	0x29
	.zero		1


	//   ....[141]....
        /*09e4*/ 	.word	0x00005fa0
        /*09e8*/ 	.word	0x000000ff
        /*09ec*/ 	.word	0x00000180
        /*09f0*/ 	.short	0x010a
        /*09f2*/ 	.byte	0x15
	.zero		1


	//   ....[142]....
        /*09f4*/ 	.word	0x00005fc0
        /*09f8*/ 	.word	0x000000ff
        /*09fc*/ 	.word	0x00000188
        /*0a00*/ 	.short	0x010a
        /*0a02*/ 	.byte	0x15
	.zero		1


	//   ....[143]....
        /*0a04*/ 	.word	0x00005fe0
        /*0a08*/ 	.word	0x000000ff
        /*0a0c*/ 	.word	0x00000190
        /*0a10*/ 	.short	0x010a
        /*0a12*/ 	.byte	0x15
	.zero		1


	//   ....[144]....
        /*0a14*/ 	.word	0x00006020
        /*0a18*/ 	.word	0x00000000
        /*0a1c*/ 	.word	0x00000198
        /*0a20*/ 	.short	0x010a
        /*0a22*/ 	.byte	0xff
	.zero		1


	//   ....[145]....
        /*0a24*/ 	.word	0x00006340
        /*0a28*/ 	.word	0x00000003
        /*0a2c*/ 	.word	0x000001b0
        /*0a30*/ 	.short	0x010a
        /*0a32*/ 	.byte	0xff
	.zero		1


	//   ....[146]....
        /*0a34*/ 	.word	0x000064c0
        /*0a38*/ 	.word	0x00000000
        /*0a3c*/ 	.word	0x00000000
        /*0a40*/ 	.short	0x0101
        /*0a42*/ 	.byte	0xff
	.zero		1


	//   ....[147]....
        /*0a44*/ 	.word	0x00007020
        /*0a48*/ 	.word	0x00000003
        /*0a4c*/ 	.word	0x00000160
        /*0a50*/ 	.short	0x010a
        /*0a52*/ 	.byte	0xff
	.zero		1


	//   ....[148]....
        /*0a54*/ 	.word	0x00007060
        /*0a58*/ 	.word	0x00000091
        /*0a5c*/ 	.word	0x000001d0
        /*0a60*/ 	.short	0x010a
        /*0a62*/ 	.byte	0xff
	.zero		1


	//   ....[149]....
        /*0a64*/ 	.word	0x000071a0
        /*0a68*/ 	.word	0x00000003
        /*0a6c*/ 	.word	0x00000160
        /*0a70*/ 	.short	0x010a
        /*0a72*/ 	.byte	0xff
	.zero		1


	//   ....[150]....
        /*0a74*/ 	.word	0x000072e0
        /*0a78*/ 	.word	0x00000000
        /*0a7c*/ 	.word	0x00000000
        /*0a80*/ 	.short	0x0101
        /*0a82*/ 	.byte	0xff
	.zero		1


	//   ....[151]....
        /*0a84*/ 	.word	0x00007360
        /*0a88*/ 	.word	0x00000091
        /*0a8c*/ 	.word	0x000001d0
        /*0a90*/ 	.short	0x010a
        /*0a92*/ 	.byte	0xff
	.zero		1


	//   ....[152]....
        /*0a94*/ 	.word	0x000086f0
        /*0a98*/ 	.word	0x0000006b
        /*0a9c*/ 	.word	0x00000160
        /*0aa0*/ 	.short	0x010a
        /*0aa2*/ 	.byte	0xff
	.zero		1


	//   ....[153]....
        /*0aa4*/ 	.word	0x000087c0
        /*0aa8*/ 	.word	0x0000006b
        /*0aac*/ 	.word	0x00000160
        /*0ab0*/ 	.short	0x010a
        /*0ab2*/ 	.byte	0xff
	.zero		1


	//   ....[154]....
        /*0ab4*/ 	.word	0x00008900
        /*0ab8*/ 	.word	0x00000000
        /*0abc*/ 	.word	0x00000000
        /*0ac0*/ 	.short	0x0101
        /*0ac2*/ 	.byte	0xff
	.zero		1


	//   ....[155]....
        /*0ac4*/ 	.word	0x00009c90
        /*0ac8*/ 	.word	0x00000000
        /*0acc*/ 	.word	0x00000160
        /*0ad0*/ 	.short	0x010a
        /*0ad2*/ 	.byte	0xff
	.zero		1


	//   ....[156]....
        /*0ad4*/ 	.word	0x00009d60
        /*0ad8*/ 	.word	0x00000000
        /*0adc*/ 	.word	0x00000160
        /*0ae0*/ 	.short	0x010a
        /*0ae2*/ 	.byte	0xff
	.zero		1


	//   ....[157]....
        /*0ae4*/ 	.word	0x00009ea0
        /*0ae8*/ 	.word	0x00000000
        /*0aec*/ 	.word	0x00000000
        /*0af0*/ 	.short	0x0101
        /*0af2*/ 	.byte	0xff
	.zero		1


	//   ....[158]....
        /*0af4*/ 	.word	0x0000b260
        /*0af8*/ 	.word	0x00000000
        /*0afc*/ 	.word	0x00000160
        /*0b00*/ 	.short	0x010a
        /*0b02*/ 	.byte	0xff
	.zero		1


	//   ....[159]....
        /*0b04*/ 	.word	0x0000b330
        /*0b08*/ 	.word	0x00000000
        /*0b0c*/ 	.word	0x00000160
        /*0b10*/ 	.short	0x010a
        /*0b12*/ 	.byte	0xff
	.zero		1


	//   ....[160]....
        /*0b14*/ 	.word	0x0000b470
        /*0b18*/ 	.word	0x00000000
        /*0b1c*/ 	.word	0x00000000
        /*0b20*/ 	.short	0x0101
        /*0b22*/ 	.byte	0xff
	.zero		1


	//   ....[161]....
        /*0b24*/ 	.word	0x0000b750
        /*0b28*/ 	.word	0x00000091
        /*0b2c*/ 	.word	0x00000000
        /*0b30*/ 	.short	0x0101
        /*0b32*/ 	.byte	0xff
	.zero		1


	//   ....[162]....
        /*0b34*/ 	.word	0x0000ca00
        /*0b38*/ 	.word	0x00000003
        /*0b3c*/ 	.word	0x00000200
        /*0b40*/ 	.short	0x010a
        /*0b42*/ 	.byte	0xff
	.zero		1


	//   ....[163]....
        /*0b44*/ 	.word	0x0000ca60
        /*0b48*/ 	.word	0x00000000
        /*0b4c*/ 	.word	0x000000b0
        /*0b50*/ 	.short	0x010a
        /*0b52*/ 	.byte	0xff
	.zero		1


	//   ....[164]....
        /*0b54*/ 	.word	0x0000cac0
        /*0b58*/ 	.word	0x00000000
        /*0b5c*/ 	.word	0x000000b0
        /*0b60*/ 	.short	0x010a
        /*0b62*/ 	.byte	0xff
	.zero		1


	//   ....[165]....
        /*0b64*/ 	.word	0x0000cb10
        /*0b68*/ 	.word	0x00000003
        /*0b6c*/ 	.word	0x000001b0
        /*0b70*/ 	.short	0x010a
        /*0b72*/ 	.byte	0xff
	.zero		1


	//   ....[166]....
        /*0b74*/ 	.word	0x0000cb70
        /*0b78*/ 	.word	0x00000000
        /*0b7c*/ 	.word	0x00000000
        /*0b80*/ 	.short	0x010a
        /*0b82*/ 	.byte	0xff
	.zero		1


	//   ....[167]....
        /*0b84*/ 	.word	0x0000cbd0
        /*0b88*/ 	.word	0x00000000
        /*0b8c*/ 	.word	0x00000000
        /*0b90*/ 	.short	0x010a
        /*0b92*/ 	.byte	0xff
	.zero		1


	//   ....[168]....
        /*0b94*/ 	.word	0x0000cc30
        /*0b98*/ 	.word	0x00000000
        /*0b9c*/ 	.word	0x00000000
        /*0ba0*/ 	.short	0x010a
        /*0ba2*/ 	.byte	0xff
	.zero		1


	//   ....[169]....
        /*0ba4*/ 	.word	0x0000cc90
        /*0ba8*/ 	.word	0x00000000
        /*0bac*/ 	.word	0x00000000
        /*0bb0*/ 	.short	0x010a
        /*0bb2*/ 	.byte	0xff
	.zero		1


	//   ....[170]....
        /*0bb4*/ 	.word	0x0000ccf0
        /*0bb8*/ 	.word	0x00000000
        /*0bbc*/ 	.word	0x00000000
        /*0bc0*/ 	.short	0x010a
        /*0bc2*/ 	.byte	0xff
	.zero		1


	//   ....[171]....
        /*0bc4*/ 	.word	0x0000cd50
        /*0bc8*/ 	.word	0x00000000
        /*0bcc*/ 	.word	0x00000000
        /*0bd0*/ 	.short	0x010a
        /*0bd2*/ 	.byte	0xff
	.zero		1


	//   ....[172]....
        /*0bd4*/ 	.word	0x0000cdb0
        /*0bd8*/ 	.word	0x00000000
        /*0bdc*/ 	.word	0x00000000
        /*0be0*/ 	.short	0x010a
        /*0be2*/ 	.byte	0xff
	.zero		1


	//   ....[173]....
        /*0be4*/ 	.word	0x0000ce10
        /*0be8*/ 	.word	0x00000000
        /*0bec*/ 	.word	0x00000000
        /*0bf0*/ 	.short	0x010a
        /*0bf2*/ 	.byte	0xff
	.zero		1


	//   ....[174]....
        /*0bf4*/ 	.word	0x0000ce70
        /*0bf8*/ 	.word	0x00000000
        /*0bfc*/ 	.word	0x00000000
        /*0c00*/ 	.short	0x010a
        /*0c02*/ 	.byte	0xff
	.zero		1


	//   ....[175]....
        /*0c04*/ 	.word	0x0000ced0
        /*0c08*/ 	.word	0x00000000
        /*0c0c*/ 	.word	0x00000000
        /*0c10*/ 	.short	0x010a
        /*0c12*/ 	.byte	0xff
	.zero		1


	//   ....[176]....
        /*0c14*/ 	.word	0x0000cf30
        /*0c18*/ 	.word	0x00000000
        /*0c1c*/ 	.word	0x00000000
        /*0c20*/ 	.short	0x010a
        /*0c22*/ 	.byte	0xff
	.zero		1


	//   ....[177]....
        /*0c24*/ 	.word	0x0000cf90
        /*0c28*/ 	.word	0x00000000
        /*0c2c*/ 	.word	0x00000000
        /*0c30*/ 	.short	0x010a
        /*0c32*/ 	.byte	0xff
	.zero		1


	//   ....[178]....
        /*0c34*/ 	.word	0x0000cff0
        /*0c38*/ 	.word	0x00000000
        /*0c3c*/ 	.word	0x00000000
        /*0c40*/ 	.short	0x010a
        /*0c42*/ 	.byte	0xff
	.zero		1


	//   ....[179]....
        /*0c44*/ 	.word	0x0000d050
        /*0c48*/ 	.word	0x00000000
        /*0c4c*/ 	.word	0x00000000
        /*0c50*/ 	.short	0x010a
        /*0c52*/ 	.byte	0xff
	.zero		1


	//   ....[180]....
        /*0c54*/ 	.word	0x0000d0b0
        /*0c58*/ 	.word	0x00000000
        /*0c5c*/ 	.word	0x00000000
        /*0c60*/ 	.short	0x010a
        /*0c62*/ 	.byte	0xff
	.zero		1


	//   ....[181]....
        /*0c64*/ 	.word	0x0000d110
        /*0c68*/ 	.word	0x00000000
        /*0c6c*/ 	.word	0x00000000
        /*0c70*/ 	.short	0x010a
        /*0c72*/ 	.byte	0xff
	.zero		1


	//   ....[182]....
        /*0c74*/ 	.word	0x0000d170
        /*0c78*/ 	.word	0x00000000
        /*0c7c*/ 	.word	0x00000000
        /*0c80*/ 	.short	0x010a
        /*0c82*/ 	.byte	0xff
	.zero		1


	//   ....[183]....
        /*0c84*/ 	.word	0x0000d1d0
        /*0c88*/ 	.word	0x00000000
        /*0c8c*/ 	.word	0x00000000
        /*0c90*/ 	.short	0x010a
        /*0c92*/ 	.byte	0xff
	.zero		1


	//   ....[184]....
        /*0c94*/ 	.word	0x0000d230
        /*0c98*/ 	.word	0x00000000
        /*0c9c*/ 	.word	0x00000000
        /*0ca0*/ 	.short	0x010a
        /*0ca2*/ 	.byte	0xff
	.zero		1


	//   ....[185]....
        /*0ca4*/ 	.word	0x0000d290
        /*0ca8*/ 	.word	0x00000000
        /*0cac*/ 	.word	0x00000000
        /*0cb0*/ 	.short	0x010a
        /*0cb2*/ 	.byte	0xff
	.zero		1


	//   ....[186]....
        /*0cb4*/ 	.word	0x0000d2f0
        /*0cb8*/ 	.word	0x00000000
        /*0cbc*/ 	.word	0x00000000
        /*0cc0*/ 	.short	0x010a
        /*0cc2*/ 	.byte	0xff
	.zero		1


	//   ....[187]....
        /*0cc4*/ 	.word	0x0000d340
        /*0cc8*/ 	.word	0x00000000
        /*0ccc*/ 	.word	0x000001f0
        /*0cd0*/ 	.short	0x010a
        /*0cd2*/ 	.byte	0xff
	.zero		1


	//   ....[188]....
        /*0cd4*/ 	.word	0x0000d3a0
        /*0cd8*/ 	.word	0x00000000
        /*0cdc*/ 	.word	0x000001c0
        /*0ce0*/ 	.short	0x010a
        /*0ce2*/ 	.byte	0xff
	.zero		1


	//   ....[189]....
        /*0ce4*/ 	.word	0x0000d3f0
        /*0ce8*/ 	.word	0x00000000
        /*0cec*/ 	.word	0x000001b0
        /*0cf0*/ 	.short	0x010a
        /*0cf2*/ 	.byte	0xff
	.zero		1


	//   ....[190]....
        /*0cf4*/ 	.word	0x0000d450
        /*0cf8*/ 	.word	0x00000000
        /*0cfc*/ 	.word	0x000001c0
        /*0d00*/ 	.short	0x010a
        /*0d02*/ 	.byte	0xff
	.zero		1


	//   ....[191]....
        /*0d04*/ 	.word	0x0000d4b0
        /*0d08*/ 	.word	0x00000005
        /*0d0c*/ 	.word	0x00000008
        /*0d10*/ 	.short	0x010a
        /*0d12*/ 	.byte	0xff
	.zero		1


	//   ....[192]....
        /*0d14*/ 	.word	0x0000d5a0
        /*0d18*/ 	.word	0x00000003
        /*0d1c*/ 	.word	0x00000008
        /*0d20*/ 	.short	0x010a
        /*0d22*/ 	.byte	0xff
	.zero		1


	//   ....[193]....
        /*0d24*/ 	.word	0x0000d5f0
        /*0d28*/ 	.word	0x00000000
        /*0d2c*/ 	.word	0x000001b0
        /*0d30*/ 	.short	0x010a
        /*0d32*/ 	.byte	0xff
	.zero		1


	//   ....[194]....
        /*0d34*/ 	.word	0x0000d650
        /*0d38*/ 	.word	0x00000000
        /*0d3c*/ 	.word	0x000001e0
        /*0d40*/ 	.short	0x010a
        /*0d42*/ 	.byte	0xff
	.zero		1


	//   ....[195]....
        /*0d44*/ 	.word	0x0000d6b0
        /*0d48*/ 	.word	0x00000000
        /*0d4c*/ 	.word	0x00000000
        /*0d50*/ 	.short	0x010a
        /*0d52*/ 	.byte	0xff
	.zero		1


	//   ....[196]....
        /*0d54*/ 	.word	0x0000d710
        /*0d58*/ 	.word	0x00000000
        /*0d5c*/ 	.word	0x00000000
        /*0d60*/ 	.short	0x010a
        /*0d62*/ 	.byte	0xff
	.zero		1


	//   ....[197]....
        /*0d64*/ 	.word	0x0000d770
        /*0d68*/ 	.word	0x00000000
        /*0d6c*/ 	.word	0x00000210
        /*0d70*/ 	.short	0x010a
        /*0d72*/ 	.byte	0xff
	.zero		1


	//   ....[198]....
        /*0d74*/ 	.word	0x0000d7c0
        /*0d78*/ 	.word	0x00000008
        /*0d7c*/ 	.word	0x000001b0
        /*0d80*/ 	.short	0x010a
        /*0d82*/ 	.byte	0xff
	.zero		1


	//   ....[199]....
        /*0d84*/ 	.word	0x0000d820
        /*0d88*/ 	.word	0x00000000
        /*0d8c*/ 	.word	0x000001a8
        /*0d90*/ 	.short	0x010a
        /*0d92*/ 	.byte	0xff
	.zero		1


	//   ....[200]....
        /*0d94*/ 	.word	0x0000d880
        /*0d98*/ 	.word	0x00000005
        /*0d9c*/ 	.word	0x00000180
        /*0da0*/ 	.short	0x010a
        /*0da2*/ 	.byte	0xff
	.zero		1


	//   ....[201]....
        /*0da4*/ 	.word	0x0000d8e0
        /*0da8*/ 	.word	0x00000005
        /*0dac*/ 	.word	0x00000188
        /*0db0*/ 	.short	0x010a
        /*0db2*/ 	.byte	0xff
	.zero		1


	//   ....[202]....
        /*0db4*/ 	.word	0x0000d940
        /*0db8*/ 	.word	0x00000005
        /*0dbc*/ 	.word	0x00000190
        /*0dc0*/ 	.short	0x010a
        /*0dc2*/ 	.byte	0xff
	.zero		1


	//   ....[203]....
        /*0dc4*/ 	.word	0x0000d9a0
        /*0dc8*/ 	.word	0x00000005
        /*0dcc*/ 	.word	0x00000198
        /*0dd0*/ 	.short	0x010a
        /*0dd2*/ 	.byte	0xff
	.zero		1


	//   ....[204]....
        /*0dd4*/ 	.word	0x0000da00
        /*0dd8*/ 	.word	0x00000000
        /*0ddc*/ 	.word	0x00000180
        /*0de0*/ 	.short	0x010a
        /*0de2*/ 	.byte	0xff
	.zero		1


	//   ....[205]....
        /*0de4*/ 	.word	0x0000da60
        /*0de8*/ 	.word	0x00000000
        /*0dec*/ 	.word	0x00000188
        /*0df0*/ 	.short	0x010a
        /*0df2*/ 	.byte	0xff
	.zero		1


	//   ....[206]....
        /*0df4*/ 	.word	0x0000dac0
        /*0df8*/ 	.word	0x00000000
        /*0dfc*/ 	.word	0x00000190
        /*0e00*/ 	.short	0x010a
        /*0e02*/ 	.byte	0xff
	.zero		1


	//   ....[207]....
        /*0e04*/ 	.word	0x0000db10
        /*0e08*/ 	.word	0x00000003
        /*0e0c*/ 	.word	0x000001b0
        /*0e10*/ 	.short	0x010a
        /*0e12*/ 	.byte	0xff
	.zero		1


	//   ....[208]....
        /*0e14*/ 	.word	0x0000db60
        /*0e18*/ 	.word	0x00000003
        /*0e1c*/ 	.word	0x00000160
        /*0e20*/ 	.short	0x010a
        /*0e22*/ 	.byte	0xff
	.zero		1


	//   ....[209]....
        /*0e24*/ 	.word	0x0000dbb0
        /*0e28*/ 	.word	0x00000091
        /*0e2c*/ 	.word	0x000001d0
        /*0e30*/ 	.short	0x010a
        /*0e32*/ 	.byte	0xff
	.zero		1


	//   ....[210]....
        /*0e34*/ 	.word	0x0000dc00
        /*0e38*/ 	.word	0x0000006b
        /*0e3c*/ 	.word	0x00000160
        /*0e40*/ 	.short	0x010a
        /*0e42*/ 	.byte	0xff
	.zero		1


	//   ....[211]....
        /*0e44*/ 	.word	0x0000dc50
        /*0e48*/ 	.word	0x00000000
        /*0e4c*/ 	.word	0x00000160
        /*0e50*/ 	.short	0x010a
        /*0e52*/ 	.byte	0xff
	.zero		1


	//   ....[212]....
        /*0e54*/ 	.word	0x0000dca0
        /*0e58*/ 	.word	0x00000000
        /*0e5c*/ 	.word	0x00000160
        /*0e60*/ 	.short	0x010a
        /*0e62*/ 	.byte	0xff
	.zero		1


	//----- nvinfo : EIATTR_NUM_MBARRIERS
	.align		4
.L_48:
        /*0e64*/ 	.byte	0x03, 0x38
        /*0e66*/ 	.short	0x0043


	//----- nvinfo : EIATTR_EXIT_INSTR_OFFSETS
	.align		4
        /*0e68*/ 	.byte	0x04, 0x1c
        /*0e6a*/ 	.short	(.L_50 - .L_49)


	//   ....[0]....
.L_49:
        /*0e6c*/ 	.word	0x000037e0


	//   ....[1]....
        /*0e70*/ 	.word	0x00003cd0


	//   ....[2]....
        /*0e74*/ 	.word	0x00003d30


	//   ....[3]....
        /*0e78*/ 	.word	0x00004e40


	//   ....[4]....
        /*0e7c*/ 	.word	0x00006050


	//   ....[5]....
        /*0e80*/ 	.word	0x00006090


	//   ....[6]....
        /*0e84*/ 	.word	0x0000c9f0


	//----- nvinfo : EIATTR_MAX_THREADS
	.align		4
.L_50:
        /*0e88*/ 	.byte	0x04, 0x05
        /*0e8a*/ 	.short	(.L_52 - .L_51)
.L_51:
        /*0e8c*/ 	.word	0x00000100
        /*0e90*/ 	.word	0x00000001
        /*0e94*/ 	.word	0x00000001


	//----- nvinfo : EIATTR_CRS_STACK_SIZE
	.align		4
.L_52:
        /*0e98*/ 	.byte	0x04, 0x1e
        /*0e9a*/ 	.short	(.L_54 - .L_53)
.L_53:
        /*0e9c*/ 	.word	0x00000000


	//----- nvinfo : EIATTR_CBANK_PARAM_SIZE
	.align		4
.L_54:
        /*0ea0*/ 	.byte	0x03, 0x19
        /*0ea2*/ 	.short	0x0800


	//----- nvinfo : EIATTR_PARAM_CBANK
	.align		4
        /*0ea4*/ 	.byte	0x04, 0x0a
        /*0ea6*/ 	.short	(.L_56 - .L_55)
	.align		4
.L_55:
        /*0ea8*/ 	.word	index@(.nv.constant0._ZN7cutlass13device_kernelINS_4gemm6kernel13GemmUniversalIN4cute5tupleIJiiiiEEENS1_10collective13CollectiveMmaINS1_35MainloopSm100TmaUmmaWarpSpecializedILi22ELi2ELi2ENS5_IJNS4_1CILi8EEENSA_ILi1EEESC_EEEEENS5_IJNSA_ILi256EEESF_NSA_ILi32EEEEEEaNS5_IJlSC_lEEEaSI_NS4_8TiledMMAINS4_8MMA_AtomIJNS4_21SM100_MMA_S8_2x1SM_SSIaaiLi256ELi256ELNS4_4UMMA5MajorE0ELSN_0ELNSM_8SaturateE0EEEEEENS4_6LayoutINS5_IJSC_SC_SC_EEENS5_IJNSA_ILi0EEEST_ST_EEEEENS5_IJNS4_10UnderscoreESW_SW_EEEEENS4_18SM100_TMA_2SM_LOADENS4_14ComposedLayoutINS4_7SwizzleILi1ELi4ELi3EEENS4_18smem_ptr_flag_bitsILi8EEENSR_INS5_IJSB_SG_EEENS5_IJSG_SC_EEEEEEEvNS4_8identityENS4_28SM100_TMA_2SM_LOAD_MULTICASTES18_vS19_EENS_8epilogue10collective18CollectiveEpilogueINS1C_23Sm100TmaWarpSpecializedILi4ELi2ELi64ELb0ELb0EEEJNS5_IJNSA_ILi128EEESF_SG_EEENS5_IJNSR_IS1H_SC_EENSR_INSA_ILi64EEESC_EEEEEaSI_aSI_NS1C_6fusion15FusionCallbacksIS1G_NS1N_17LinearCombinationIaiaiLNS_15FloatRoundStyleE2EEES1I_S1M_JEEENS4_5SM1004TMEM4LOAD26SM100_TMEM_LOAD_32dp32b64xENS4_13SM90_TMA_LOADENS10_INS11_ILi2ELi4ELi3EEES14_NSR_INS5_IJSB_S1K_EEENS5_IJS1K_SC_EEEEEEENS4_39AutoVectorizingCopyWithAssumedAlignmentILi128EEENS4_14SM90_TMA_STOREES22_S24_S24_EEEvvEEEEvNT_6ParamsE)
        /*0eac*/ 	.short	0x0380
        /*0eae*/ 	.short	0x0800


	//----- nvinfo : EIATTR_SW_WAR
	.align		4
.L_56:
        /*0eb0*/ 	.byte	0x04, 0x36
        /*0eb2*/ 	.short	(.L_58 - .L_57)
.L_57:
        /*0eb4*/ 	.word	0x00000008
.L_58:


//--------------------- .nv.callgraph             --------------------------
	.section	.nv.callgraph,"",@"SHT_CUDA_CALLGRAPH"
	.align	4
	.sectionentsize	8
	.align		4
        /*0000*/ 	.word	0x00000000
	.align		4
        /*0004*/ 	.word	0xffffffff
	.align		4
        /*0008*/ 	.word	index@(_ZN7cutlass13device_kernelINS_4gemm6kernel13GemmUniversalIN4cute5tupleIJiiiiEEENS1_10collective13CollectiveMmaINS1_35MainloopSm100TmaUmmaWarpSpecializedILi22ELi2ELi2ENS5_IJNS4_1CILi8EEENSA_ILi1EEESC_EEEEENS5_IJNSA_ILi256EEESF_NSA_ILi32EEEEEEaNS5_IJlSC_lEEEaSI_NS4_8TiledMMAINS4_8MMA_AtomIJNS4_21SM100_MMA_S8_2x1SM_SSIaaiLi256ELi256ELNS4_4UMMA5MajorE0ELSN_0ELNSM_8SaturateE0EEEEEENS4_6LayoutINS5_IJSC_SC_SC_EEENS5_IJNSA_ILi0EEEST_ST_EEEEENS5_IJNS4_10UnderscoreESW_SW_EEEEENS4_18SM100_TMA_2SM_LOADENS4_14ComposedLayoutINS4_7SwizzleILi1ELi4ELi3EEENS4_18smem_ptr_flag_bitsILi8EEENSR_INS5_IJSB_SG_EEENS5_IJSG_SC_EEEEEEEvNS4_8identityENS4_28SM100_TMA_2SM_LOAD_MULTICASTES18_vS19_EENS_8epilogue10collective18CollectiveEpilogueINS1C_23Sm100TmaWarpSpecializedILi4ELi2ELi64ELb0ELb0EEEJNS5_IJNSA_ILi128EEESF_SG_EEENS5_IJNSR_IS1H_SC_EENSR_INSA_ILi64EEESC_EEEEEaSI_aSI_NS1C_6fusion15FusionCallbacksIS1G_NS1N_17LinearCombinationIaiaiLNS_15FloatRoundStyleE2EEES1I_S1M_JEEENS4_5SM1004TMEM4LOAD26SM100_TMEM_LOAD_32dp32b64xENS4_13SM90_TMA_LOADENS10_INS11_ILi2ELi4ELi3EEES14_NSR_INS5_IJSB_S1K_EEENS5_IJS1K_SC_EEEEEEENS4_39AutoVectorizingCopyWithAssumedAlignmentILi128EEENS4_14SM90_TMA_STOREES22_S24_S24_EEEvvEEEEvNT_6ParamsE)
	.align		4
        /*000c*/ 	.word	index@(__assertfail)
	.align		4
        /*0010*/ 	.word	0x00000000
	.align		4
        /*0014*/ 	.word	0xfffffffe
	.align		4
        /*0018*/ 	.word	0x00000000
	.align		4
        /*001c*/ 	.word	0xfffffffd
	.align		4
        /*0020*/ 	.word	0x00000000
	.align		4
        /*0024*/ 	.word	0xfffffffc


//--------------------- .nv.constant4             --------------------------
	.section	.nv.constant4,"a",@progbits
	.align	8
	.align		8
.nv.constant4:
        /*0000*/ 	.dword	__assertfail
	.align		8
        /*0008*/ 	.dword	__unnamed_1
	.align		8
        /*0010*/ 	.dword	__unnamed_2
	.align		8
        /*0018*/ 	.dword	__unnamed_3
	.align		8
        /*0020*/ 	.dword	_ZN40_INTERNAL_c7e81fc0_4_k_cu_67452420_283584cuda3std3__45__cpo5beginE
	.align		8
        /*0028*/ 	.dword	_ZN40_INTERNAL_c7e81fc0_4_k_cu_67452420_283584cuda3std3__45__cpo3endE
	.align		8
        /*0030*/ 	.dword	_ZN40_INTERNAL_c7e81fc0_4_k_cu_67452420_283584cuda3std3__45__cpo6cbeginE
	.align		8
        /*0038*/ 	.dword	_ZN40_INTERNAL_c7e81fc0_4_k_cu_67452420_283584cuda3std3__45__cpo4cendE
	.align		8
        /*0040*/ 	.dword	_ZN40_INTERNAL_c7e81fc0_4_k_cu_67452420_283584cuda3std3__442_GLOBAL__N__c7e81fc0_4_k_cu_67452420_283586ignoreE
	.align		8
        /*0048*/ 	.dword	_ZN40_INTERNAL_c7e81fc0_4_k_cu_67452420_283584cuda3std3__419piecewise_constructE
	.align		8
        /*0050*/ 	.dword	_ZN40_INTERNAL_c7e81fc0_4_k_cu_67452420_283584cuda3std3__48in_placeE
	.align		8
        /*0058*/ 	.dword	_ZN40_INTERNAL_c7e81fc0_4_k_cu_67452420_283584cuda3std6ranges3__45__cpo4swapE
	.align		8
        /*0060*/ 	.dword	_ZN40_INTERNAL_c7e81fc0_4_k_cu_67452420_283584cuda3std6ranges3__45__cpo9iter_moveE
	.align		8
        /*0068*/ 	.dword	_ZN40_INTERNAL_c7e81fc0_4_k_cu_67452420_283584cute7productE
	.align		8
        /*0070*/ 	.dword	_ZN40_INTERNAL_c7e81fc0_4_k_cu_67452420_283584cute1_E
	.align		8
        /*0078*/ 	.dword	$str$25
	.align		8
        /*0080*/ 	.dword	$str$26
	.align		8
        /*0088*/ 	.dword	$str$27
	.align		8
        /*0090*/ 	.dword	$str$28


//--------------------- .text._ZN7cutlass13device_kernelINS_4gemm6kernel13GemmUniversalIN4cute5tupleIJiiiiEEENS1_10collective13CollectiveMmaINS1_35MainloopSm100TmaUmmaWarpSpecializedILi22ELi2ELi2ENS5_IJNS4_1CILi8EEENSA_ILi1EEESC_EEEEENS5_IJNSA_ILi256EEESF_NSA_ILi32EEEEEEaNS5_IJlSC_lEEEaSI_NS4_8TiledMMAINS4_8MMA_AtomIJNS4_21SM100_MMA_S8_2x1SM_SSIaaiLi256ELi256ELNS4_4UMMA5MajorE0ELSN_0ELNSM_8SaturateE0EEEEEENS4_6LayoutINS5_IJSC_SC_SC_EEENS5_IJNSA_ILi0EEEST_ST_EEEEENS5_IJNS4_10UnderscoreESW_SW_EEEEENS4_18SM100_TMA_2SM_LOADENS4_14ComposedLayoutINS4_7SwizzleILi1ELi4ELi3EEENS4_18smem_ptr_flag_bitsILi8EEENSR_INS5_IJSB_SG_EEENS5_IJSG_SC_EEEEEEEvNS4_8identityENS4_28SM100_TMA_2SM_LOAD_MULTICASTES18_vS19_EENS_8epilogue10collective18CollectiveEpilogueINS1C_23Sm100TmaWarpSpecializedILi4ELi2ELi64ELb0ELb0EEEJNS5_IJNSA_ILi128EEESF_SG_EEENS5_IJNSR_IS1H_SC_EENSR_INSA_ILi64EEESC_EEEEEaSI_aSI_NS1C_6fusion15FusionCallbacksIS1G_NS1N_17LinearCombinationIaiaiLNS_15FloatRoundStyleE2EEES1I_S1M_JEEENS4_5SM1004TMEM4LOAD26SM100_TMEM_LOAD_32dp32b64xENS4_13SM90_TMA_LOADENS10_INS11_ILi2ELi4ELi3EEES14_NSR_INS5_IJSB_S1K_EEENS5_IJS1K_SC_EEEEEEENS4_39AutoVectorizingCopyWithAssumedAlignmentILi128EEENS4_14SM90_TMA_STOREES22_S24_S24_EEEvvEEEEvNT_6ParamsE --------------------------
	.section	.text._ZN7cutlass13device_kernelINS_4gemm6kernel13GemmUniversalIN4cute5tupleIJiiiiEEENS1_10collective13CollectiveMmaINS1_35MainloopSm100TmaUmmaWarpSpecializedILi22ELi2ELi2ENS5_IJNS4_1CILi8EEENSA_ILi1EEESC_EEEEENS5_IJNSA_ILi256EEESF_NSA_ILi32EEEEEEaNS5_IJlSC_lEEEaSI_NS4_8TiledMMAINS4_8MMA_AtomIJNS4_21SM100_MMA_S8_2x1SM_SSIaaiLi256ELi256ELNS4_4UMMA5MajorE0ELSN_0ELNSM_8SaturateE0EEEEEENS4_6LayoutINS5_IJSC_SC_SC_EEENS5_IJNSA_ILi0EEEST_ST_EEEEENS5_IJNS4_10UnderscoreESW_SW_EEEEENS4_18SM100_TMA_2SM_LOADENS4_14ComposedLayoutINS4_7SwizzleILi1ELi4ELi3EEENS4_18smem_ptr_flag_bitsILi8EEENSR_INS5_IJSB_SG_EEENS5_IJSG_SC_EEEEEEEvNS4_8identityENS4_28SM100_TMA_2SM_LOAD_MULTICASTES18_vS19_EENS_8epilogue10collective18CollectiveEpilogueINS1C_23Sm100TmaWarpSpecializedILi4ELi2ELi64ELb0ELb0EEEJNS5_IJNSA_ILi128EEESF_SG_EEENS5_IJNSR_IS1H_SC_EENSR_INSA_ILi64EEESC_EEEEEaSI_aSI_NS1C_6fusion15FusionCallbacksIS1G_NS1N_17LinearCombinationIaiaiLNS_15FloatRoundStyleE2EEES1I_S1M_JEEENS4_5SM1004TMEM4LOAD26SM100_TMEM_LOAD_32dp32b64xENS4_13SM90_TMA_LOADENS10_INS11_ILi2ELi4ELi3EEES14_NSR_INS5_IJSB_S1K_EEENS5_IJS1K_SC_EEEEEEENS4_39AutoVectorizingCopyWithAssumedAlignmentILi128EEENS4_14SM90_TMA_STOREES22_S24_S24_EEEvvEEEEvNT_6ParamsE,"ax",@progbits
	.align	128
.text._ZN7cutlass13device_kernelINS_4gemm6kernel13GemmUniversalIN4cute5tupleIJiiiiEEENS1_10collective13CollectiveMmaINS1_35MainloopSm100TmaUmmaWarpSpecializedILi22ELi2ELi2ENS5_IJNS4_1CILi8EEENSA_ILi1EEESC_EEEEENS5_IJNSA_ILi256EEESF_NSA_ILi32EEEEEEaNS5_IJlSC_lEEEaSI_NS4_8TiledMMAINS4_8MMA_AtomIJNS4_21SM100_MMA_S8_2x1SM_SSIaaiLi256ELi256ELNS4_4UMMA5MajorE0ELSN_0ELNSM_8SaturateE0EEEEEENS4_6LayoutINS5_IJSC_SC_SC_EEENS5_IJNSA_ILi0EEEST_ST_EEEEENS5_IJNS4_10UnderscoreESW_SW_EEEEENS4_18SM100_TMA_2SM_LOADENS4_14ComposedLayoutINS4_7SwizzleILi1ELi4ELi3EEENS4_18smem_ptr_flag_bitsILi8EEENSR_INS5_IJSB_SG_EEENS5_IJSG_SC_EEEEEEEvNS4_8identityENS4_28SM100_TMA_2SM_LOAD_MULTICASTES18_vS19_EENS_8epilogue10collective18CollectiveEpilogueINS1C_23Sm100TmaWarpSpecializedILi4ELi2ELi64ELb0ELb0EEEJNS5_IJNSA_ILi128EEESF_SG_EEENS5_IJNSR_IS1H_SC_EENSR_INSA_ILi64EEESC_EEEEEaSI_aSI_NS1C_6fusion15FusionCallbacksIS1G_NS1N_17LinearCombinationIaiaiLNS_15FloatRoundStyleE2EEES1I_S1M_JEEENS4_5SM1004TMEM4LOAD26SM100_TMEM_LOAD_32dp32b64xENS4_13SM90_TMA_LOADENS10_INS11_ILi2ELi4ELi3EEES14_NSR_INS5_IJSB_S1K_EEENS5_IJS1K_SC_EEEEEEENS4_39AutoVectorizingCopyWithAssumedAlignmentILi128EEENS4_14SM90_TMA_STOREES22_S24_S24_EEEvvEEEEvNT_6ParamsE:
        .type           _ZN7cutlass13device_kernelINS_4gemm6kernel13GemmUniversalIN4cute5tupleIJiiiiEEENS1_10collective13CollectiveMmaINS1_35MainloopSm100TmaUmmaWarpSpecializedILi22ELi2ELi2ENS5_IJNS4_1CILi8EEENSA_ILi1EEESC_EEEEENS5_IJNSA_ILi256EEESF_NSA_ILi32EEEEEEaNS5_IJlSC_lEEEaSI_NS4_8TiledMMAINS4_8MMA_AtomIJNS4_21SM100_MMA_S8_2x1SM_SSIaaiLi256ELi256ELNS4_4UMMA5MajorE0ELSN_0ELNSM_8SaturateE0EEEEEENS4_6LayoutINS5_IJSC_SC_SC_EEENS5_IJNSA_ILi0EEEST_ST_EEEEENS5_IJNS4_10UnderscoreESW_SW_EEEEENS4_18SM100_TMA_2SM_LOADENS4_14ComposedLayoutINS4_7SwizzleILi1ELi4ELi3EEENS4_18smem_ptr_flag_bitsILi8EEENSR_INS5_IJSB_SG_EEENS5_IJSG_SC_EEEEEEEvNS4_8identityENS4_28SM100_TMA_2SM_LOAD_MULTICASTES18_vS19_EENS_8epilogue10collective18CollectiveEpilogueINS1C_23Sm100TmaWarpSpecializedILi4ELi2ELi64ELb0ELb0EEEJNS5_IJNSA_ILi128EEESF_SG_EEENS5_IJNSR_IS1H_SC_EENSR_INSA_ILi64EEESC_EEEEEaSI_aSI_NS1C_6fusion15FusionCallbacksIS1G_NS1N_17LinearCombinationIaiaiLNS_15FloatRoundStyleE2EEES1I_S1M_JEEENS4_5SM1004TMEM4LOAD26SM100_TMEM_LOAD_32dp32b64xENS4_13SM90_TMA_LOADENS10_INS11_ILi2ELi4ELi3EEES14_NSR_INS5_IJSB_S1K_EEENS5_IJS1K_SC_EEEEEEENS4_39AutoVectorizingCopyWithAssumedAlignmentILi128EEENS4_14SM90_TMA_STOREES22_S24_S24_EEEvvEEEEvNT_6ParamsE,@function
        .size           _ZN7cutlass13device_kernelINS_4gemm6kernel13GemmUniversalIN4cute5tupleIJiiiiEEENS1_10collective13CollectiveMmaINS1_35MainloopSm100TmaUmmaWarpSpecializedILi22ELi2ELi2ENS5_IJNS4_1CILi8EEENSA_ILi1EEESC_EEEEENS5_IJNSA_ILi256EEESF_NSA_ILi32EEEEEEaNS5_IJlSC_lEEEaSI_NS4_8TiledMMAINS4_8MMA_AtomIJNS4_21SM100_MMA_S8_2x1SM_SSIaaiLi256ELi256ELNS4_4UMMA5MajorE0ELSN_0ELNSM_8SaturateE0EEEEEENS4_6LayoutINS5_IJSC_SC_SC_EEENS5_IJNSA_ILi0EEEST_ST_EEEEENS5_IJNS4_10UnderscoreESW_SW_EEEEENS4_18SM100_TMA_2SM_LOADENS4_14ComposedLayoutINS4_7SwizzleILi1ELi4ELi3EEENS4_18smem_ptr_flag_bitsILi8EEENSR_INS5_IJSB_SG_EEENS5_IJSG_SC_EEEEEEEvNS4_8identityENS4_28SM100_TMA_2SM_LOAD_MULTICASTES18_vS19_EENS_8epilogue10collective18CollectiveEpilogueINS1C_23Sm100TmaWarpSpecializedILi4ELi2ELi64ELb0ELb0EEEJNS5_IJNSA_ILi128EEESF_SG_EEENS5_IJNSR_IS1H_SC_EENSR_INSA_ILi64EEESC_EEEEEaSI_aSI_NS1C_6fusion15FusionCallbacksIS1G_NS1N_17LinearCombinationIaiaiLNS_15FloatRoundStyleE2EEES1I_S1M_JEEENS4_5SM1004TMEM4LOAD26SM100_TMEM_LOAD_32dp32b64xENS4_13SM90_TMA_LOADENS10_INS11_ILi2ELi4ELi3EEES14_NSR_INS5_IJSB_S1K_EEENS5_IJS1K_SC_EEEEEEENS4_39AutoVectorizingCopyWithAssumedAlignmentILi128EEENS4_14SM90_TMA_STOREES22_S24_S24_EEEvvEEEEvNT_6ParamsE,(.L_x_240 - _ZN7cutlass13device_kernelINS_4gemm6kernel13GemmUniversalIN4cute5tupleIJiiiiEEENS1_10collective13CollectiveMmaINS1_35MainloopSm100TmaUmmaWarpSpecializedILi22ELi2ELi2ENS5_IJNS4_1CILi8EEENSA_ILi1EEESC_EEEEENS5_IJNSA_ILi256EEESF_NSA_ILi32EEEEEEaNS5_IJlSC_lEEEaSI_NS4_8TiledMMAINS4_8MMA_AtomIJNS4_21SM100_MMA_S8_2x1SM_SSIaaiLi256ELi256ELNS4_4UMMA5MajorE0ELSN_0ELNSM_8SaturateE0EEEEEENS4_6LayoutINS5_IJSC_SC_SC_EEENS5_IJNSA_ILi0EEEST_ST_EEEEENS5_IJNS4_10UnderscoreESW_SW_EEEEENS4_18SM100_TMA_2SM_LOADENS4_14ComposedLayoutINS4_7SwizzleILi1ELi4ELi3EEENS4_18smem_ptr_flag_bitsILi8EEENSR_INS5_IJSB_SG_EEENS5_IJSG_SC_EEEEEEEvNS4_8identityENS4_28SM100_TMA_2SM_LOAD_MULTICASTES18_vS19_EENS_8epilogue10collective18CollectiveEpilogueINS1C_23Sm100TmaWarpSpecializedILi4ELi2ELi64ELb0ELb0EEEJNS5_IJNSA_ILi128EEESF_SG_EEENS5_IJNSR_IS1H_SC_EENSR_INSA_ILi64EEESC_EEEEEaSI_aSI_NS1C_6fusion15FusionCallbacksIS1G_NS1N_17LinearCombinationIaiaiLNS_15FloatRoundStyleE2EEES1I_S1M_JEEENS4_5SM1004TMEM4LOAD26SM100_TMEM_LOAD_32dp32b64xENS4_13SM90_TMA_LOADENS10_INS11_ILi2ELi4ELi3EEES14_NSR_INS5_IJSB_S1K_EEENS5_IJS1K_SC_EEEEEEENS4_39AutoVectorizingCopyWithAssumedAlignmentILi128EEENS4_14SM90_TMA_STOREES22_S24_S24_EEEvvEEEEvNT_6ParamsE)
        .other          _ZN7cutlass13device_kernelINS_4gemm6kernel13GemmUniversalIN4cute5tupleIJiiiiEEENS1_10collective13CollectiveMmaINS1_35MainloopSm100TmaUmmaWarpSpecializedILi22ELi2ELi2ENS5_IJNS4_1CILi8EEENSA_ILi1EEESC_EEEEENS5_IJNSA_ILi256EEESF_NSA_ILi32EEEEEEaNS5_IJlSC_lEEEaSI_NS4_8TiledMMAINS4_8MMA_AtomIJNS4_21SM100_MMA_S8_2x1SM_SSIaaiLi256ELi256ELNS4_4UMMA5MajorE0ELSN_0ELNSM_8SaturateE0EEEEEENS4_6LayoutINS5_IJSC_SC_SC_EEENS5_IJNSA_ILi0EEEST_ST_EEEEENS5_IJNS4_10UnderscoreESW_SW_EEEEENS4_18SM100_TMA_2SM_LOADENS4_14ComposedLayoutINS4_7SwizzleILi1ELi4ELi3EEENS4_18smem_ptr_flag_bitsILi8EEENSR_INS5_IJSB_SG_EEENS5_IJSG_SC_EEEEEEEvNS4_8identityENS4_28SM100_TMA_2SM_LOAD_MULTICASTES18_vS19_EENS_8epilogue10collective18CollectiveEpilogueINS1C_23Sm100TmaWarpSpecializedILi4ELi2ELi64ELb0ELb0EEEJNS5_IJNSA_ILi128EEESF_SG_EEENS5_IJNSR_IS1H_SC_EENSR_INSA_ILi64EEESC_EEEEEaSI_aSI_NS1C_6fusion15FusionCallbacksIS1G_NS1N_17LinearCombinationIaiaiLNS_15FloatRoundStyleE2EEES1I_S1M_JEEENS4_5SM1004TMEM4LOAD26SM100_TMEM_LOAD_32dp32b64xENS4_13SM90_TMA_LOADENS10_INS11_ILi2ELi4ELi3EEES14_NSR_INS5_IJSB_S1K_EEENS5_IJS1K_SC_EEEEEEENS4_39AutoVectorizingCopyWithAssumedAlignmentILi128EEENS4_14SM90_TMA_STOREES22_S24_S24_EEEvvEEEEvNT_6ParamsE,@"STO_CUDA_ENTRY STV_DEFAULT"
_ZN7cutlass13device_kernelINS_4gemm6kernel13GemmUniversalIN4cute5tupleIJiiiiEEENS1_10collective13CollectiveMmaINS1_35MainloopSm100TmaUmmaWarpSpecializedILi22ELi2ELi2ENS5_IJNS4_1CILi8EEENSA_ILi1EEESC_EEEEENS5_IJNSA_ILi256EEESF_NSA_ILi32EEEEEEaNS5_IJlSC_lEEEaSI_NS4_8TiledMMAINS4_8MMA_AtomIJNS4_21SM100_MMA_S8_2x1SM_SSIaaiLi256ELi256ELNS4_4UMMA5MajorE0ELSN_0ELNSM_8SaturateE0EEEEEENS4_6LayoutINS5_IJSC_SC_SC_EEENS5_IJNSA_ILi0EEEST_ST_EEEEENS5_IJNS4_10UnderscoreESW_SW_EEEEENS4_18SM100_TMA_2SM_LOADENS4_14ComposedLayoutINS4_7SwizzleILi1ELi4ELi3EEENS4_18smem_ptr_flag_bitsILi8EEENSR_INS5_IJSB_SG_EEENS5_IJSG_SC_EEEEEEEvNS4_8identityENS4_28SM100_TMA_2SM_LOAD_MULTICASTES18_vS19_EENS_8epilogue10collective18CollectiveEpilogueINS1C_23Sm100TmaWarpSpecializedILi4ELi2ELi64ELb0ELb0EEEJNS5_IJNSA_ILi128EEESF_SG_EEENS5_IJNSR_IS1H_SC_EENSR_INSA_ILi64EEESC_EEEEEaSI_aSI_NS1C_6fusion15FusionCallbacksIS1G_NS1N_17LinearCombinationIaiaiLNS_15FloatRoundStyleE2EEES1I_S1M_JEEENS4_5SM1004TMEM4LOAD26SM100_TMEM_LOAD_32dp32b64xENS4_13SM90_TMA_LOADENS10_INS11_ILi2ELi4ELi3EEES14_NSR_INS5_IJSB_S1K_EEENS5_IJS1K_SC_EEEEEEENS4_39AutoVectorizingCopyWithAssumedAlignmentILi128EEENS4_14SM90_TMA_STOREES22_S24_S24_EEEvvEEEEvNT_6ParamsE:
[----:B------:R-:W1:Y:S01]  /*0000*/  LDC R1, c[0x0][0x37c] ;  /* 0x0000df00ff017b82 */ /* 0x000e620000000800 */
[----:B------:R-:W2:Y:S01]  /*0010*/  S2R R155, SR_TID.X ;  /* 0x00000000009b7919 */ /* 0x000ea20000002100 */
[----:B------:R-:W3:Y:S06]  /*0020*/  LDCU.64 UR8, c[0x0][0x890] ;  /* 0x00011200ff0877ac */ /* 0x000eec0008000a00 */
[----:B------:R-:W4:Y:S01]  /*0030*/  S2UR UR45, SR_CgaCtaId ;  /* 0x00000000002d79c3 */ /* 0x000f220000008800 */
[----:B------:R-:W-:Y:S02]  /*0040*/  PRMT R140, RZ, 0x7610, R140 ;  /* 0x00007610ff8c7816 */ /* 0x000fe4000000008c */
[----:B------:R-:W-:Y:S01]  /*0050*/  ELECT P1, URZ, PT ;  /* 0x0000000000ff782f */ /* 0x000fe20003820000 */
[----:B---3--:R-:W-:-:S04]  /*0060*/  UISETP.NE.U32.AND UP0, UPT, UR8, URZ, UPT ;  /* 0x000000ff0800728c */ /* 0x008fc8000bf05070 */
[----:B------:R-:W-:Y:S02]  /*0070*/  UISETP.NE.AND.EX UP0, UPT, UR9, URZ, UPT, UP0 ;  /* 0x000000ff0900728c */ /* 0x000fe4000bf05300 */
[----:B----4-:R-:W-:Y:S02]  /*0080*/  ULOP3.LUT UR27, UR45, 0x1, URZ, 0xc0, !UPT ;  /* 0x000000012d1b7892 */ /* 0x010fe4000f8ec0ff */
[----:B------:R-:W-:Y:S01]  /*0090*/  ULOP3.LUT UR28, UR45, 0x1, URZ, 0x3c, !UPT ;  /* 0x000000012d1c7892 */ /* 0x000fe2000f8e3cff */
[----:B--2---:R-:W-:-:S05]  /*00a0*/  SHF.R.U32.HI R141, RZ, 0x5, R155 ;  /* 0x00000005ff8d7819 */ /* 0x004fca000001169b */
[----:B------:R-:W2:Y:S02]  /*00b0*/  SHFL.IDX PT, R0, R141, RZ, 0x1f ;  /* 0x00001fff8d007589 */ /* 0x000ea400000e0000 */
[----:B--2---:R-:W-:Y:S01]  /*00c0*/  R2UR UR18, R0 ;  /* 0x00000000001272ca */ /* 0x004fe200000e0000 */
[----:B-1----:R-:W-:-:S14]  /*00d0*/  BRA.U UP0, `(.L_x_0) ;  /* 0x0000000100307547 */ /* 0x002fdc000b800000 */
[----:B------:R-:W1:Y:S02]  /*00e0*/  LDCU.64 UR4, c[0x0][0x888] ;  /* 0x00011100ff0477ac */ /* 0x000e640008000a00 */
[----:B-1----:R-:W-:-:S04]  /*00f0*/  UISETP.NE.U32.AND UP0, UPT, UR4, URZ, UPT ;  /* 0x000000ff0400728c */ /* 0x002fc8000bf05070 */
[----:B------:R-:W-:-:S09]  /*0100*/  UISETP.NE.AND.EX UP0, UPT, UR5, URZ, UPT, UP0 ;  /* 0x000000ff0500728c */ /* 0x000fd2000bf05300 */
[----:B------:R-:W-:Y:S05]  /*0110*/  BRA.U !UP0, `(.L_x_1) ;  /* 0x0000000108147547 */ /* 0x000fea000b800000 */
[----:B------:R-:W1:Y:S01]  /*0120*/  LDC.64 R72, c[0x0][0x888] ;  /* 0x00022200ff487b82 */ /* 0x000e620000000a00 */
[----:B------:R-:W1:Y:S02]  /*0130*/  LDCU.64 UR4, c[0x0][0x358] ;  /* 0x00006b00ff0477ac */ /* 0x000e640008000a00 */
[----:B-1----:R1:W5:Y:S01]  /*0140*/  LDG.E R72, desc[UR4][R72.64] ;  /* 0x0000000448487981 */ /* 0x002362000c1e1900 */
[----:B------:R-:W-:Y:S01]  /*0150*/  HFMA2 R140, -RZ, RZ, 0, 5.9604644775390625e-08 ;  /* 0x00000001ff8c7431 */ /* 0x000fe200000001ff */
[----:B------:R-:W-:Y:S05]  /*0160*/  BRA `(.L_x_0) ;  /* 0x00000000000c7947 */ /* 0x000fea0003800000 */
.L_x_1:
[----:B------:R-:W1:Y:S01]  /*0170*/  LDCU UR4, c[0x0][0x880] ;  /* 0x00011000ff0477ac */ /* 0x000e620008000800 */
[----:B------:R-:W-:Y:S01]  /*0180*/  HFMA2 R140, -RZ, RZ, 0, 5.9604644775390625e-08 ;  /* 0x00000001ff8c7431 */ /* 0x000fe200000001ff */
[----:B-1----:R-:W-:-:S07]  /*0190*/  MOV R72, UR4 ;  /* 0x0000000400487c02 */ /* 0x002fce0008000f00 */
.L_x_0:
[----:B------:R-:W2:Y:S02]  /*01a0*/  LDCU.64 UR4, c[0x0][0x8b0] ;  /* 0x00011600ff0477ac */ /* 0x000ea40008000a00 */
[----:B--2---:R-:W-:-:S04]  /*01b0*/  UISETP.NE.U32.AND UP0, UPT, UR4, URZ, UPT ;  /* 0x000000ff0400728c */ /* 0x004fc8000bf05070 */
[----:B------:R-:W-:-:S09]  /*01c0*/  UISETP.NE.AND.EX UP0, UPT, UR5, URZ, UPT, UP0 ;  /* 0x000000ff0500728c */ /* 0x000fd2000bf05300 */
[----:B------:R-:W-:Y:S05]  /*01d0*/  BRA.U UP0, `(.L_x_2) ;  /* 0x0000000100287547 */ /* 0x000fea000b800000 */
[----:B------:R-:W2:Y:S02]  /*01e0*/  LDCU.64 UR4, c[0x0][0x8a8] ;  /* 0x00011500ff0477ac */ /* 0x000ea40008000a00 */
[----:B--2---:R-:W-:-:S04]  /*01f0*/  UISETP.NE.U32.AND UP0, UPT, UR4, URZ, UPT ;  /* 0x000000ff0400728c */ /* 0x004fc8000bf05070 */
[----:B------:R-:W-:-:S09]  /*0200*/  UISETP.NE.AND.EX UP0, UPT, UR5, URZ, UPT, UP0 ;  /* 0x000000ff0500728c */ /* 0x000fd2000bf05300 */
[----:B------:R-:W-:Y:S05]  /*0210*/  BRA.U !UP0, `(.L_x_3) ;  /* 0x0000000108107547 */ /* 0x000fea000b800000 */
[----:B------:R-:W2:Y:S01]  /*0220*/  LDC.64 R70, c[0x0][0x8a8] ;  /* 0x00022a00ff467b82 */ /* 0x000ea20000000a00 */
[----:B------:R-:W2:Y:S02]  /*0230*/  LDCU.64 UR4, c[0x0][0x358] ;  /* 0x00006b00ff0477ac */ /* 0x000ea40008000a00 */
[----:B--2---:R2:W5:Y:S01]  /*0240*/  LDG.E R70, desc[UR4][R70.64] ;  /* 0x0000000446467981 */ /* 0x004562000c1e1900 */
[----:B------:R-:W-:Y:S05]  /*0250*/  BRA `(.L_x_2) ;  /* 0x0000000000087947 */ /* 0x000fea0003800000 */
.L_x_3:
[----:B------:R-:W2:Y:S02]  /*0260*/  LDCU UR4, c[0x0][0x8a0] ;  /* 0x00011400ff0477ac */ /* 0x000ea40008000800 */
[----:B--2---:R-:W-:Y:S02]  /*0270*/  MOV R70, UR4 ;  /* 0x0000000400467c02 */ /* 0x004fe40008000f00 */
.L_x_2:
[----:B------:R-:W-:Y:S01]  /*0280*/  IMAD.U32 R0, RZ, RZ, UR18 ;  /* 0x00000012ff007e24 */ /* 0x000fe2000f8e00ff */
[----:B------:R-:W-:Y:S04]  /*0290*/  BSSY.RECONVERGENT B0, `(.L_x_4) ;  /* 0x000000c000007945 */ /* 0x000fe80003800200 */
[C---:B------:R-:W-:Y:S02]  /*02a0*/  ISETP.NE.OR P2, PT, R0.reuse, 0x1, !P1 ;  /* 0x000000010000780c */ /* 0x040fe40004f45670 */
[----:B------:R-:W-:-:S11]  /*02b0*/  ISETP.NE.OR P0, PT, R0, 0x3, !P1 ;  /* 0x000000030000780c */ /* 0x000fd60004f05670 */
[----:B------:R-:W-:Y:S05]  /*02c0*/  @P2 BRA `(.L_x_5) ;  /* 0x0000000000202947 */ /* 0x000fea0003800000 */
[----:B------:R-:W3:Y:S02]  /*02d0*/  LDCU.64 UR4, c[0x0][0x348] ;  /* 0x00006900ff0477ac */ /* 0x000ee40008000a00 */
[----:B---3--:R-:W-:Y:S02]  /*02e0*/  UIADD3 UR6, UP1, UPT, UR4, 0x80, URZ ;  /* 0x0000008004067890 */ /* 0x008fe4000ff3e0ff */
[----:B------:R-:W-:Y:S02]  /*02f0*/  UIADD3 UR4, UP0, UPT, UR4, 0x180, URZ ;  /* 0x0000018004047890 */ /* 0x000fe4000ff1e0ff */
[----:B------:R-:W-:Y:S02]  /*0300*/  UIADD3.X UR7, UPT, UPT, URZ, UR5, URZ, UP1, !UPT ;  /* 0x00000005ff077290 */ /* 0x000fe40008ffe4ff */
[----:B------:R-:W-:-:S07]  /*0310*/  UIADD3.X UR5, UPT, UPT, URZ, UR5, URZ, UP0, !UPT ;  /* 0x00000005ff057290 */ /* 0x000fce00087fe4ff */
[----:B------:R3:W-:Y:S02]  /*0320*/  UTMACCTL.PF [UR6] ;  /* 0x00000000060079b9 */ /* 0x0007e40008040000 */
[----:B------:R3:W-:Y:S02]  /*0330*/  UTMACCTL.PF [UR4] ;  /* 0x00000000040079b9 */ /* 0x0007e40008040000 */
[----:B---3--:R-:W-:Y:S01]  /*0340*/  NOP ;  /* 0x0000000000007918 */ /* 0x008fe20000000000 */
.L_x_5:
[----:B------:R-:W-:Y:S05]  /*0350*/  BSYNC.RECONVERGENT B0 ;  /* 0x0000000000007941 */ /* 0x000fea0003800200 */
.L_x_4:
[----:B------:R-:W-:Y:S04]  /*0360*/  BSSY.RECONVERGENT B0, `(.L_x_6) ;  /* 0x000000a000007945 */ /* 0x000fe80003800200 */
        /* <DEDUP_REMOVED lines=9> */
.L_x_7:
[----:B------:R-:W-:Y:S05]  /*0400*/  BSYNC.RECONVERGENT B0 ;  /* 0x0000000000007941 */ /* 0x000fea0003800200 */
.L_x_6:
[----:B------:R-:W3:Y:S01]  /*0410*/  LDCU.64 UR4, c[0x0][0x888] ;  /* 0x00011100ff0477ac */ /* 0x000ee20008000a00 */
[----:B------:R-:W-:Y:S02]  /*0420*/  UISETP.EQ.U32.AND UP2, UPT, UR8, URZ, UPT ;  /* 0x000000ff0800728c */ /* 0x000fe4000bf42070 */
[----:B------:R-:W-:Y:S02]  /*0430*/  UPLOP3.LUT UP4, UPT, UPT, UPT, UPT, 0x80, 0x8 ;  /* 0x000000000008789c */ /* 0x000fe40003f8f070 */
[----:B---3--:R-:W-:-:S04]  /*0440*/  UISETP.NE.U32.AND UP0, UPT, UR4, URZ, UPT ;  /* 0x000000ff0400728c */ /* 0x008fc8000bf05070 */
[----:B------:R-:W-:-:S04]  /*0450*/  UISETP.NE.AND.EX UP1, UPT, UR5, URZ, UPT, UP0 ;  /* 0x000000ff0500728c */ /* 0x000fc8000bf25300 */
[----:B------:R-:W-:-:S04]  /*0460*/  UISETP.EQ.OR.EX UP3, UPT, UR9, URZ, !UP1, UP2 ;  /* 0x000000ff0900728c */ /* 0x000fc8000cf62720 */
[----:B------:R-:W-:-:S06]  /*0470*/  UP2UR UR4, UPR, URZ, 0x8 ;  /* 0x00000008ff047883 */ /* 0x000fcc0008000000 */
[----:B------:R-:W-:Y:S01]  /*0480*/  MOV R144, UR4 ;  /* 0x0000000400907c02 */ /* 0x000fe20008000f00 */
[----:B------:R-:W-:Y:S06]  /*0490*/  BRA.U !UP3, `(.L_x_8) ;  /* 0x000000010b207547 */ /* 0x000fec000b800000 */
[----:B-----5:R-:W-:Y:S01]  /*04a0*/  R2UR UR5, R72 ;  /* 0x00000000480572ca */ /* 0x020fe200000e0000 */
[----:B------:R-:W-:Y:S02]  /*04b0*/  UISETP.NE.U32.AND UP2, UPT, UR8, URZ, UPT ;  /* 0x000000ff0800728c */ /* 0x000fe4000bf45070 */
[----:B------:R-:W-:Y:S02]  /*04c0*/  USEL UR4, URZ, 0xffffffff, UP1 ;  /* 0xffffffffff047887 */ /* 0x000fe40008800000 */
[----:B------:R-:W-:-:S08]  /*04d0*/  UISETP.NE.AND.EX UP2, UPT, UR9, URZ, UPT, UP2 ;  /* 0x000000ff0900728c */ /* 0x000fd0000bf45320 */
[----:B------:R-:W-:-:S04]  /*04e0*/  UISETP.NE.AND UP0, UPT, UR5, URZ, UPT ;  /* 0x000000ff0500728c */ /* 0x000fc8000bf05270 */
[----:B------:R-:W-:-:S04]  /*04f0*/  @!UP2 USEL UR4, URZ, 0xffffffff, UP0 ;  /* 0xffffffffff04a887 */ /* 0x000fc80008000000 */
[----:B------:R-:W-:-:S04]  /*0500*/  ULOP3.LUT UR4, UR4, 0x1, URZ, 0xc0, !UPT ;  /* 0x0000000104047892 */ /* 0x000fc8000f8ec0ff */
[----:B------:R-:W-:-:S11]  /*0510*/  UISETP.NE.U32.AND UP4, UPT, UR4, 0x1, UPT ;  /* 0x000000010400788c */ /* 0x000fd6000bf85070 */
.L_x_8:
[----:B------:R-:W3:Y:S01]  /*0520*/  SHFL.IDX PT, R0, R141, RZ, 0x1f ;  /* 0x00001fff8d007589 */ /* 0x000ee200000e0000 */
[----:B------:R-:W-:-:S04]  /*0530*/  UISETP.NE.AND UP0, UPT, UR18, 0x2, UPT ;  /* 0x000000021200788c */ /* 0x000fc8000bf05270 */
[----:B------:R-:W-:Y:S02]  /*0540*/  UISETP.EQ.AND UP2, UPT, UR27, URZ, !UP0 ;  /* 0x000000ff1b00728c */ /* 0x000fe4000c742270 */
[----:B------:R-:W-:-:S04]  /*0550*/  USEL UR46, URZ, 0x1, UP0 ;  /* 0x00000001ff2e7887 */ /* 0x000fc80008000000 */
[----:B------:R-:W-:Y:S02]  /*0560*/  PLOP3.LUT P3, PT, P1, PT, UP2, 0x80, 0x8 ;  /* 0x000000000008781c */ /* 0x000fe40000f6f028 */
[----:B---3--:R-:W-:-:S13]  /*0570*/  ISETP.NE.AND P0, PT, R0, RZ, PT ;  /* 0x000000ff0000720c */ /* 0x008fda0003f05270 */
[----:B------:R-:W-:Y:S05]  /*0580*/  @P0 BRA `(.L_x_9) ;  /* 0x0000000000f00947 */ /* 0x000fea0003800000 */
[----:B------:R-:W-:Y:S01]  /*0590*/  ELECT P0, URZ, PT ;  /* 0x0000000000ff782f */ /* 0x000fe20003800000 */
[----:B------:R-:W-:-:S12]  /*05a0*/  BSSY.RECONVERGENT B0, `(.L_x_9) ;  /* 0x000003a000007945 */ /* 0x000fd80003800200 */
[----:B------:R-:W-:Y:S05]  /*05b0*/  @!P0 BRA `(.L_x_10) ;  /* 0x0000000000e08947 */ /* 0x000fea0003800000 */
[----:B------:R-:W-:Y:S01]  /*05c0*/  UMOV UR4, 0x400 ;  /* 0x0000040000047882 */ /* 0x000fe20000000000 */
[----:B------:R-:W-:Y:S01]  /*05d0*/  UMOV UR8, 0x1 ;  /* 0x0000000100087882 */ /* 0x000fe20000000000 */
[----:B------:R-:W-:Y:S01]  /*05e0*/  UMOV UR6, 0x4 ;  /* 0x0000000400067882 */ /* 0x000fe20000000000 */
[----:B------:R-:W-:Y:S02]  /*05f0*/  ULEA UR4, UR45, UR4, 0x18 ;  /* 0x000000042d047291 */ /* 0x000fe4000f8ec0ff */
[----:B------:R-:W-:-:S04]  /*0600*/  UIADD3 UR8, UPT, UPT, -UR8, 0x100000, URZ ;  /* 0x0010000008087890 */ /* 0x000fc8000fffe1ff */
[----:B------:R-:W-:Y:S02]  /*0610*/  USHF.L.U32 UR9, UR8, 0xb, URZ ;  /* 0x0000000b08097899 */ /* 0x000fe400080006ff */
[----:B------:R-:W-:Y:S02]  /*0620*/  USHF.L.U32 UR8, UR8, 0x1, URZ ;  /* 0x0000000108087899 */ /* 0x000fe400080006ff */
[----:B------:R-:W-:-:S04]  /*0630*/  UIADD3 UR6, UPT, UPT, -UR6, 0x100000, URZ ;  /* 0x0010000006067890 */ /* 0x000fc8000fffe1ff */
[----:B------:R-:W-:Y:S02]  /*0640*/  USHF.L.U32 UR7, UR6, 0xb, URZ ;  /* 0x0000000b06077899 */ /* 0x000fe400080006ff */
[----:B------:R-:W-:Y:S01]  /*0650*/  USHF.L.U32 UR6, UR6, 0x1, URZ ;  /* 0x0000000106067899 */ /* 0x000fe200080006ff */
[----:B------:R-:W3:Y:S03]  /*0660*/  FENCE.VIEW.ASYNC.S ;  /* 0x00000000000073c6 */ /* 0x000ee60000000000 */
[----:B---3--:R3:W4:Y:S08]  /*0670*/  SYNCS.EXCH.64 URZ, [UR4], UR8 ;  /* 0x0000000804ff75b2 */ /* 0x0087300008000100 */
[----:B------:R3:W1:Y:S01]  /*0680*/  SYNCS.EXCH.64 URZ, [UR4+0xb0], UR6 ;  /* 0x0000b00604ff75b2 */ /* 0x0006620008000100 */
        /* <DEDUP_REMOVED lines=41> */
[----:B------:R3:W1:Y:S02]  /*0920*/  SYNCS.EXCH.64 URZ, [UR4+0x158], UR6 ;  /* 0x0001580604ff75b2 */ /* 0x0006640008000100 */
[----:B---34-:R-:W-:Y:S01]  /*0930*/  NOP ;  /* 0x0000000000007918 */ /* 0x018fe20000000000 */
.L_x_10:
[----:B------:R-:W-:Y:S05]  /*0940*/  BSYNC.RECONVERGENT B0 ;  /* 0x0000000000007941 */ /* 0x000fea0003800200 */
.L_x_9:
[----:B------:R-:W3:Y:S01]  /*0950*/  SHFL.IDX PT, R0, R141, RZ, 0x1f ;  /* 0x00001fff8d007589 */ /* 0x000ee200000e0000 */
[----:B------:R-:W-:Y:S01]  /*0960*/  NOP ;  /* 0x0000000000007918 */ /* 0x000fe20000000000 */
[----:B---3--:R-:W-:-:S13]  /*0970*/  ISETP.NE.AND P0, PT, R0, 0x1, PT ;  /* 0x000000010000780c */ /* 0x008fda0003f05270 */
[----:B------:R-:W-:Y:S05]  /*0980*/  @P0 BRA `(.L_x_11) ;  /* 0x0000000000540947 */ /* 0x000fea0003800000 */
        /* <DEDUP_REMOVED lines=10> */
[----:B------:R-:W-:Y:S01]  /*0a30*/  ELECT P0, URZ, PT ;  /* 0x0000000000ff782f */ /* 0x000fe20003800000 */
[----:B------:R-:W3:Y:S02]  /*0a40*/  FENCE.VIEW.ASYNC.S ;  /* 0x00000000000073c6 */ /* 0x000ee40000000000 */
[----:B---3--:R3:W4:Y:S08]  /*0a50*/  SYNCS.EXCH.64 URZ, [UR4+0x160], UR8 ;  /* 0x0001600804ff75b2 */ /* 0x0087300008000100 */
[----:B------:R3:W1:Y:S01]  /*0a60*/  SYNCS.EXCH.64 URZ, [UR4+0x180], UR6 ;  /* 0x0001800604ff75b2 */ /* 0x0006620008000100 */
[----:B------:R3:W1:Y:S01]  /*0a70*/  SYNCS.EXCH.64 URZ, [UR4+0x168], UR8 ;  /* 0x0001680804ff75b2 */ /* 0x0006620008000100 */
[----:B------:R3:W1:Y:S01]  /*0a80*/  SYNCS.EXCH.64 URZ, [UR4+0x188], UR6 ;  /* 0x0001880604ff75b2 */ /* 0x0006620008000100 */
[----:B------:R3:W1:Y:S01]  /*0a90*/  SYNCS.EXCH.64 URZ, [UR4+0x170], UR8 ;  /* 0x0001700804ff75b2 */ /* 0x0006620008000100 */
[----:B------:R3:W1:Y:S01]  /*0aa0*/  SYNCS.EXCH.64 URZ, [UR4+0x190], UR6 ;  /* 0x0001900604ff75b2 */ /* 0x0006620008000100 */
[----:B------:R3:W1:Y:S01]  /*0ab0*/  SYNCS.EXCH.64 URZ, [UR4+0x178], UR8 ;  /* 0x0001780804ff75b2 */ /* 0x0006620008000100 */
[----:B------:R3:W1:Y:S01]  /*0ac0*/  SYNCS.EXCH.64 URZ, [UR4+0x198], UR6 ;  /* 0x0001980604ff75b2 */ /* 0x0006620008000100 */
[----:B------:R-:W-:Y:S01]  /*0ad0*/  NOP ;  /* 0x0000000000007918 */ /* 0x000fe20000000000 */
.L_x_11:
[----:B------:R-:W2:Y:S01]  /*0ae0*/  SHFL.IDX PT, R0, R141, RZ, 0x1f ;  /* 0x00001fff8d007589 */ /* 0x000ea200000e0000 */
[----:B------:R-:W-:Y:S01]  /*0af0*/  NOP ;  /* 0x0000000000007918 */ /* 0x000fe20000000000 */
[----:B--2---:R-:W-:-:S13]  /*0b00*/  ISETP.NE.AND P0, PT, R0, 0x3, PT ;  /* 0x000000030000780c */ /* 0x004fda0003f05270 */
[----:B------:R-:W-:Y:S05]  /*0b10*/  @P0 BRA `(.L_x_12) ;  /* 0x00000000002c0947 */ /* 0x000fea0003800000 */
[----:B---3--:R-:W-:Y:S01]  /*0b20*/  UMOV UR6, 0x400 ;  /* 0x0000040000067882 */ /* 0x008fe20000000000 */
[----:B------:R-:W-:Y:S01]  /*0b30*/  UMOV UR4, 0x20 ;  /* 0x0000002000047882 */ /* 0x000fe20000000000 */
[----:B------:R-:W-:Y:S02]  /*0b40*/  ULEA UR6, UR45, UR6, 0x18 ;  /* 0x000000062d067291 */ /* 0x000fe4000f8ec0ff */
[----:B------:R-:W-:-:S04]  /*0b50*/  UIADD3 UR4, UPT, UPT, -UR4, 0x100000, URZ ;  /* 0x0010000004047890 */ /* 0x000fc8000fffe1ff */
[----:B------:R-:W-:Y:S02]  /*0b60*/  USHF.L.U32 UR5, UR4, 0xb, URZ ;  /* 0x0000000b04057899 */ /* 0x000fe400080006ff */
[----:B------:R-:W-:Y:S01]  /*0b70*/  USHF.L.U32 UR4, UR4, 0x1, URZ ;  /* 0x0000000104047899 */ /* 0x000fe200080006ff */
[----:B------:R-:W-:Y:S01]  /*0b80*/  ELECT P0, URZ, PT ;  /* 0x0000000000ff782f */ /* 0x000fe20003800000 */
[----:B------:R-:W2:Y:S10]  /*0b90*/  FENCE.VIEW.ASYNC.S ;  /* 0x00000000000073c6 */ /* 0x000eb40000000000 */
[----:B--2---:R2:W3:Y:S01]  /*0ba0*/  SYNCS.EXCH.64 URZ, [UR6+0x1a0], UR4 ;  /* 0x0001a00406ff75b2 */ /* 0x0044e20008000100 */
[----:B------:R2:W1:Y:S01]  /*0bb0*/  SYNCS.EXCH.64 URZ, [UR6+0x1a8], UR4 ;  /* 0x0001a80406ff75b2 */ /* 0x0004620008000100 */
[----:B------:R-:W-:Y:S01]  /*0bc0*/  NOP ;  /* 0x0000000000007918 */ /* 0x000fe20000000000 */
.L_x_12:
[----:B------:R-:W4:Y:S01]  /*0bd0*/  SHFL.IDX PT, R0, R141, RZ, 0x1f ;  /* 0x00001fff8d007589 */ /* 0x000f2200000e0000 */
[----:B------:R-:W-:Y:S01]  /*0be0*/  NOP ;  /* 0x0000000000007918 */ /* 0x000fe20000000000 */
[----:B----4-:R-:W-:-:S13]  /*0bf0*/  ISETP.NE.AND P0, PT, R0, 0x4, PT ;  /* 0x000000040000780c */ /* 0x010fda0003f05270 */
[----:B------:R-:W-:Y:S05]  /*0c00*/  @P0 BRA `(.L_x_13) ;  /* 0x0000000000480947 */ /* 0x000fea0003800000 */
[----:B--23--:R-:W-:Y:S01]  /*0c10*/  UMOV UR4, 0x720 ;  /* 0x0000072000047882 */ /* 0x00cfe20000000000 */
[----:B------:R-:W-:Y:S01]  /*0c20*/  UMOV UR6, 0x400 ;  /* 0x0000040000067882 */ /* 0x000fe20000000000 */
[----:B------:R-:W-:Y:S01]  /*0c30*/  USEL UR4, UR4, 0x620, UP4 ;  /* 0x0000062004047887 */ /* 0x000fe2000a000000 */
        /* <DEDUP_REMOVED lines=9> */
[----:B------:R-:W2:Y:S02]  /*0cd0*/  FENCE.VIEW.ASYNC.S ;  /* 0x00000000000073c6 */ /* 0x000ea40000000000 */
[----:B--2---:R4:W2:Y:S08]  /*0ce0*/  SYNCS.EXCH.64 URZ, [UR6+0x1b0], UR8 ;  /* 0x0001b00806ff75b2 */ /* 0x0048b00008000100 */
[----:B------:R4:W3:Y:S01]  /*0cf0*/  SYNCS.EXCH.64 URZ, [UR6+0x1c0], UR4 ;  /* 0x0001c00406ff75b2 */ /* 0x0008e20008000100 */
[----:B------:R4:W1:Y:S01]  /*0d00*/  SYNCS.EXCH.64 URZ, [UR6+0x1b8], UR8 ;  /* 0x0001b80806ff75b2 */ /* 0x0008620008000100 */
[----:B------:R4:W1:Y:S02]  /*0d10*/  SYNCS.EXCH.64 URZ, [UR6+0x1c8], UR4 ;  /* 0x0001c80406ff75b2 */ /* 0x0008640008000100 */
[----:B----4-:R-:W-:Y:S01]  /*0d20*/  NOP ;  /* 0x0000000000007918 */ /* 0x010fe20000000000 */
.L_x_13:
[----:B------:R-:W4:Y:S01]  /*0d30*/  SHFL.IDX PT, R0, R141, RZ, 0x1f ;  /* 0x00001fff8d007589 */ /* 0x000f2200000e0000 */
[----:B------:R-:W-:Y:S01]  /*0d40*/  NOP ;  /* 0x0000000000007918 */ /* 0x000fe20000000000 */
[----:B----4-:R-:W-:-:S13]  /*0d50*/  ISETP.NE.AND P0, PT, R0, 0x5, PT ;  /* 0x000000050000780c */ /* 0x010fda0003f05270 */
[----:B------:R-:W-:Y:S05]  /*0d60*/  @P0 BRA `(.L_x_14) ;  /* 0x0000000000440947 */ /* 0x000fea0003800000 */
[----:B--23--:R-:W-:Y:S01]  /*0d70*/  UMOV UR4, 0x400 ;  /* 0x0000040000047882 */ /* 0x00cfe20000000000 */
        /* <DEDUP_REMOVED lines=16> */
.L_x_14:
[----:B------:R-:W4:Y:S01]  /*0e80*/  SHFL.IDX PT, R0, R141, RZ, 0x1f ;  /* 0x00001fff8d007589 */ /* 0x000f2200000e0000 */
[----:B------:R-:W-:Y:S01]  /*0e90*/  ISETP.NE.OR P1, PT, RZ, UR18, !P1 ;  /* 0x00000012ff007c0c */ /* 0x000fe2000cf25670 */
[----:B------:R-:W-:Y:S01]  /*0ea0*/  NOP ;  /* 0x0000000000007918 */ /* 0x000fe20000000000 */
[----:B----4-:R-:W-:-:S13]  /*0eb0*/  ISETP.NE.AND P0, PT, R0, 0x3, PT ;  /* 0x000000030000780c */ /* 0x010fda0003f05270 */
[----:B------:R-:W-:Y:S05]  /*0ec0*/  @P0 BRA `(.L_x_15) ;  /* 0x0000000000340947 */ /* 0x000fea0003800000 */
[----:B--23--:R-:W-:Y:S01]  /*0ed0*/  UMOV UR4, 0x400 ;  /* 0x0000040000047882 */ /* 0x00cfe20000000000 */
[----:B------:R-:W-:Y:S01]  /*0ee0*/  UMOV UR6, 0x20 ;  /* 0x0000002000067882 */ /* 0x000fe20000000000 */
[----:B------:R-:W-:Y:S02]  /*0ef0*/  ULEA UR4, UR45, UR4, 0x18 ;  /* 0x000000042d047291 */ /* 0x000fe4000f8ec0ff */
[----:B------:R-:W-:-:S04]  /*0f00*/  UIADD3 UR6, UPT, UPT, -UR6, 0x100000, URZ ;  /* 0x0010000006067890 */ /* 0x000fc8000fffe1ff */
[----:B------:R-:W-:Y:S02]  /*0f10*/  USHF.L.U32 UR7, UR6, 0xb, URZ ;  /* 0x0000000b06077899 */ /* 0x000fe400080006ff */
[----:B------:R-:W-:Y:S01]  /*0f20*/  USHF.L.U32 UR6, UR6, 0x1, URZ ;  /* 0x0000000106067899 */ /* 0x000fe200080006ff */
[----:B------:R-:W-:Y:S01]  /*0f30*/  ELECT P0, URZ, PT ;  /* 0x0000000000ff782f */ /* 0x000fe20003800000 */
[----:B------:R-:W2:Y:S10]  /*0f40*/  FENCE.VIEW.ASYNC.S ;  /* 0x00000000000073c6 */ /* 0x000eb40000000000 */
[----:B--2---:R4:W2:Y:S01]  /*0f50*/  SYNCS.EXCH.64 URZ, [UR4+0x1f0], UR6 ;  /* 0x0001f00604ff75b2 */ /* 0x0048a20008000100 */
[----:B------:R4:W3:Y:S01]  /*0f60*/  SYNCS.EXCH.64 URZ, [UR4+0x200], UR6 ;  /* 0x0002000604ff75b2 */ /* 0x0008e20008000100 */
[----:B------:R4:W1:Y:S01]  /*0f70*/  SYNCS.EXCH.64 URZ, [UR4+0x1f8], UR6 ;  /* 0x0001f80604ff75b2 */ /* 0x0008620008000100 */
[----:B------:R4:W1:Y:S02]  /*0f80*/  SYNCS.EXCH.64 URZ, [UR4+0x208], UR6 ;  /* 0x0002080604ff75b2 */ /* 0x0008640008000100 */
[----:B----4-:R-:W-:Y:S01]  /*0f90*/  NOP ;  /* 0x0000000000007918 */ /* 0x010fe20000000000 */
.L_x_15:
[----:B------:R-:W-:Y:S01]  /*0fa0*/  VOTEU.ALL UP0, P1 ;  /* 0x0000000000ff7886 */ /* 0x000fe20000800000 */
[----:B--23--:R-:W-:Y:S01]  /*0fb0*/  UMOV UR4, 0x20 ;  /* 0x0000002000047882 */ /* 0x00cfe20000000000 */
[----:B------:R-:W2:Y:S01]  /*0fc0*/  LDCU UR7, c[0x0][0x36c] ;  /* 0x00006d80ff0777ac */ /* 0x000ea20008000800 */
[----:B------:R-:W-:Y:S01]  /*0fd0*/  NOP ;  /* 0x0000000000007918 */ /* 0x000fe20000000000 */
[----:B------:R-:W-:Y:S01]  /*0fe0*/  LOP3.LUT R3, R155, 0x1f, RZ, 0xc0, !PT ;  /* 0x0000001f9b037812 */ /* 0x000fe200078ec0ff */
[----:B------:R-:W-:Y:S01]  /*0ff0*/  @!UP0 UMOV UR6, 0x400 ;  /* 0x0000040000068882 */ /* 0x000fe20000000000 */
[----:B------:R-:W-:-:S04]  /*1000*/  @!UP0 UIADD3 UR4, UPT, UPT, -UR4, 0x100000, URZ ;  /* 0x0010000004048890 */ /* 0x000fc8000fffe1ff */
[----:B------:R-:W-:Y:S02]  /*1010*/  @!UP0 USHF.L.U32 UR5, UR4, 0xb, URZ ;  /* 0x0000000b04058899 */ /* 0x000fe400080006ff */
[----:B------:R-:W-:Y:S02]  /*1020*/  @!UP0 USHF.L.U32 UR4, UR4, 0x1, URZ ;  /* 0x0000000104048899 */ /* 0x000fe400080006ff */
[----:B------:R-:W-:Y:S01]  /*1030*/  @!UP0 ULEA UR6, UR45, UR6, 0x18 ;  /* 0x000000062d068291 */ /* 0x000fe2000f8ec0ff */
[----:B------:R-:W-:Y:S01]  /*1040*/  VOTEU.ALL UP0, P1 ;  /* 0x0000000000ff7886 */ /* 0x000fe20000800000 */
[----:B------:R-:W-:Y:S02]  /*1050*/  UISETP.NE.AND UP5, UPT, UR18, URZ, UPT ;  /* 0x000000ff1200728c */ /* 0x000fe4000bfa5270 */
[----:B--2---:R-:W-:Y:S01]  /*1060*/  UISETP.EQ.U32.AND UP6, UPT, UR7, 0x1, UPT ;  /* 0x000000010700788c */ /* 0x004fe2000bfc2070 */
[----:B------:R-:W2:Y:S07]  /*1070*/  FENCE.VIEW.ASYNC.S ;  /* 0x00000000000073c6 */ /* 0x000eae0000000000 */
[----:B--2---:R2:W3:Y:S01]  /*1080*/  @!UP0 SYNCS.EXCH.64 URZ, [UR6+0x210], UR4 ;  /* 0x0002100406ff85b2 */ /* 0x0044e20008000100 */
[----:B------:R-:W-:Y:S05]  /*1090*/  BRA.U !UP6, `(.L_x_16) ;  /* 0x000000010e087547 */ /* 0x000fea000b800000 */
[----:B-1-3--:R-:W-:Y:S01]  /*10a0*/  UCGABAR_ARV ;  /* 0x00000000000079c7 */ /* 0x00afe20008000000 */
[----:B------:R-:W-:Y:S05]  /*10b0*/  BRA `(.L_x_17) ;  /* 0x0000000000047947 */ /* 0x000fea0003800000 */
.L_x_16:
[----:B-1-3--:R-:W-:Y:S01]  /*10c0*/  NOP ;  /* 0x0000000000007918 */ /* 0x00afe20000000000 */
.L_x_17:
[----:B------:R-:W1:Y:S01]  /*10d0*/  S2UR UR31, SR_CTAID.X ;  /* 0x00000000001f79c3 */ /* 0x000e620000002500 */
[----:B------:R-:W-:-:S05]  /*10e0*/  CS2R.32 R143, SR_CgaSize ;  /* 0x00000000008f7805 */ /* 0x000fca0000008a00 */
[----:B------:R-:W-:-:S05]  /*10f0*/  IMAD R143, R143, -0xa0, RZ ;  /* 0xffffff608f8f7824 */ /* 0x000fca00078e02ff */
[----:B--2---:R-:W-:-:S14]  /*1100*/  R2UR UR5, R143 ;  /* 0x000000008f0572ca */ /* 0x004fdc00000e0000 */
[----:B------:R-:W2:Y:S01]  /*1110*/  LDCU UR5, c[0x0][UR5+0x2b0] ;  /* 0x00005600050577ac */ /* 0x000ea20008000800 */
[----:B------:R-:W-:-:S05]  /*1120*/  CS2R.32 R143, SR_CgaSize ;  /* 0x00000000008f7805 */ /* 0x000fca0000008a00 */
[----:B------:R-:W-:-:S05]  /*1130*/  IMAD R143, R143, -0xa0, RZ ;  /* 0xffffff608f8f7824 */ /* 0x000fca00078e02ff */
[----:B------:R-:W-:-:S14]  /*1140*/  R2UR UR4, R143 ;  /* 0x000000008f0472ca */ /* 0x000fdc00000e0000 */
[----:B------:R-:W3:Y:S01]  /*1150*/  LDCU UR4, c[0x0][UR4+0x2b4] ;  /* 0x00005680040477ac */ /* 0x000ee20008000800 */
[----:B------:R-:W4:Y:S01]  /*1160*/  S2UR UR30, SR_CTAID.Y ;  /* 0x00000000001e79c3 */ /* 0x000f220000002600 */
[----:B------:R-:W-:-:S05]  /*1170*/  CS2R.32 R143, SR_CgaSize ;  /* 0x00000000008f7805 */ /* 0x000fca0000008a00 */
[----:B------:R-:W-:-:S05]  /*1180*/  IMAD R143, R143, -0xa0, RZ ;  /* 0xffffff608f8f7824 */ /* 0x000fca00078e02ff */
[----:B------:R-:W-:-:S14]  /*1190*/  R2UR UR7, R143 ;  /* 0x000000008f0772ca */ /* 0x000fdc00000e0000 */
[----:B------:R-:W3:Y:S01]  /*11a0*/  LDCU UR7, c[0x0][UR7+0x2a0] ;  /* 0x00005400070777ac */ /* 0x000ee20008000800 */
[----:B------:R-:W-:-:S05]  /*11b0*/  CS2R.32 R143, SR_CgaSize ;  /* 0x00000000008f7805 */ /* 0x000fca0000008a00 */
[----:B------:R-:W-:-:S05]  /*11c0*/  IMAD R143, R143, -0xa0, RZ ;  /* 0xffffff608f8f7824 */ /* 0x000fca00078e02ff */
[----:B------:R-:W-:-:S14]  /*11d0*/  R2UR UR8, R143 ;  /* 0x000000008f0872ca */ /* 0x000fdc00000e0000 */
[----:B------:R-:W3:Y:S01]  /*11e0*/  LDCU UR8, c[0x0][UR8+0x2a4] ;  /* 0x00005480080877ac */ /* 0x000ee20008000800 */
[----:B------:R-:W-:Y:S01]  /*11f0*/  UISETP.GT.U32.AND UP0, UPT, UR27, 0xffff, UPT ;  /* 0x0000ffff1b00788c */ /* 0x000fe2000bf04070 */
[----:B------:R-:W3:Y:S01]  /*1200*/  LDCU UR19, c[0x0][0xb24] ;  /* 0x00016480ff1377ac */ /* 0x000ee20008000800 */
[----:B------:R-:W3:Y:S01]  /*1210*/  LDCU UR42, c[0x0][0xb24] ;  /* 0x00016480ff2a77ac */ /* 0x000ee20008000800 */
[----:B-1----:R-:W-:Y:S01]  /*1220*/  I2FP.F32.U32 R2, UR31 ;  /* 0x0000001f00027c45 */ /* 0x002fe20008201000 */
[----:B------:R-:W1:Y:S04]  /*1230*/  LDCU UR24, c[0x0][0xb30] ;  /* 0x00016600ff1877ac */ /* 0x000e680008000800 */
[----:B--2---:R-:W-:Y:S01]  /*1240*/  FMUL R2, R2, UR5 ;  /* 0x0000000502027c20 */ /* 0x004fe20008400000 */
[----:B------:R-:W-:Y:S01]  /*1250*/  USHF.L.U32 UR23, UR45, 0x9, URZ ;  /* 0x000000092d177899 */ /* 0x000fe200080006ff */
[----:B----4-:R-:W-:Y:S01]  /*1260*/  I2FP.F32.U32 R0, UR30 ;  /* 0x0000001e00007c45 */ /* 0x010fe20008201000 */
[----:B------:R-:W-:-:S03]  /*1270*/  USHF.L.U32 UR47, UR31, 0x7, URZ ;  /* 0x000000071f2f7899 */ /* 0x000fc600080006ff */
[----:B------:R-:W2:Y:S01]  /*1280*/  F2I.U32.TRUNC.NTZ R2, R2 ;  /* 0x0000000200027305 */ /* 0x000ea2000020f000 */
[----:B------:R-:W-:Y:S01]  /*1290*/  USEL UR22, UR27, 0xffff, !UP0 ;  /* 0x0000ffff1b167887 */ /* 0x000fe2000c000000 */
[----:B---3--:R-:W-:-:S06]  /*12a0*/  FMUL R0, R0, UR4 ;  /* 0x0000000400007c20 */ /* 0x008fcc0008400000 */
[----:B------:R-:W3:Y:S01]  /*12b0*/  F2I.U32.TRUNC.NTZ R0, R0 ;  /* 0x0000000000007305 */ /* 0x000ee2000020f000 */
[----:B--2---:R-:W-:Y:S02]  /*12c0*/  R2UR UR4, R2 ;  /* 0x00000000020472ca */ /* 0x004fe400000e0000 */
[----:B------:R-:W-:Y:S02]  /*12d0*/  PRMT R2, RZ, 0x7610, R2 ;  /* 0x00007610ff027816 */ /* 0x000fe40000000002 */
[----:B---3--:R-:W-:Y:S02]  /*12e0*/  R2UR UR6, R0 ;  /* 0x00000000000672ca */ /* 0x008fe400000e0000 */
[----:B------:R-:W-:-:S07]  /*12f0*/  PRMT R0, RZ, 0x7610, R0 ;  /* 0x00007610ff007816 */ /* 0x000fce0000000000 */
[----:B------:R-:W-:-:S04]  /*1300*/  UIADD3 UR5, UPT, UPT, -UR4, URZ, URZ ;  /* 0x000000ff04057290 */ /* 0x000fc8000fffe1ff */
[----:B------:R-:W-:Y:S02]  /*1310*/  UIMAD UR5, UR7, UR5, UR31 ;  /* 0x00000005070572a4 */ /* 0x000fe4000f8e021f */
[----:B------:R-:W-:-:S04]  /*1320*/  UIADD3 UR4, UPT, UPT, -UR6, URZ, URZ ;  /* 0x000000ff06047290 */ /* 0x000fc8000fffe1ff */
[----:B------:R-:W-:Y:S01]  /*1330*/  IMAD.U32 R143, RZ, RZ, UR5 ;  /* 0x00000005ff8f7e24 */ /* 0x000fe2000f8e00ff */
[----:B------:R-:W-:-:S06]  /*1340*/  UIMAD UR4, UR8, UR4, UR30 ;  /* 0x00000004080472a4 */ /* 0x000fcc000f8e021e */
[----:B------:R-:W-:Y:S01]  /*1350*/  IMAD.U32 R142, RZ, RZ, UR4 ;  /* 0x00000004ff8e7e24 */ /* 0x000fe2000f8e00ff */
[----:B-1----:R-:W-:Y:S06]  /*1360*/  BRA.U UP5, `(.L_x_18) ;  /* 0x00000001056c7547 */ /* 0x002fec000b800000 */
[----:B------:R-:W-:Y:S02]  /*1370*/  R2UR UR4, R142 ;  /* 0x000000008e0472ca */ /* 0x000fe400000e0000 */
[----:B------:R-:W-:-:S11]  /*1380*/  R2UR UR10, R143 ;  /* 0x000000008f0a72ca */ /* 0x000fd600000e0000 */
[----:B------:R-:W-:Y:S02]  /*1390*/  UISETP.NE.AND UP0, UPT, UR4, URZ, UPT ;  /* 0x000000ff0400728c */ /* 0x000fe4000bf05270 */
[----:B------:R-:W-:Y:S02]  /*13a0*/  ULOP3.LUT UR4, UR10, 0x2, URZ, 0x3c, !UPT ;  /* 0x000000020a047892 */ /* 0x000fe4000f8e3cff */
[----:B------:R-:W-:Y:S02]  /*13b0*/  UISETP.GT.U32.AND UP2, UPT, UR10, 0x1, UP0 ;  /* 0x000000010a00788c */ /* 0x000fe40008744070 */
[----:B------:R-:W-:Y:S02]  /*13c0*/  ULOP3.LUT UR5, UR10, 0x4, URZ, 0x3c, !UPT ;  /* 0x000000040a057892 */ /* 0x000fe4000f8e3cff */
[----:B------:R-:W-:Y:S02]  /*13d0*/  USEL UR8, URZ, 0x1, UP2 ;  /* 0x00000001ff087887 */ /* 0x000fe40009000000 */
[----:B------:R-:W-:-:S02]  /*13e0*/  USEL UR7, URZ, 0x2, UP2 ;  /* 0x00000002ff077887 */ /* 0x000fc40009000000 */
[----:B------:R-:W-:Y:S02]  /*13f0*/  UISETP.GT.U32.AND UP2, UPT, UR4, 0x1, UP0 ;  /* 0x000000010400788c */ /* 0x000fe40008744070 */
[----:B------:R-:W-:Y:S02]  /*1400*/  ULOP3.LUT UR4, UR10, 0x6, URZ, 0x3c, !UPT ;  /* 0x000000060a047892 */ /* 0x000fe4000f8e3cff */
[----:B------:R-:W-:Y:S02]  /*1410*/  USEL UR6, URZ, 0x4, UP2 ;  /* 0x00000004ff067887 */ /* 0x000fe40009000000 */
[----:B------:R-:W-:Y:S02]  /*1420*/  USEL UR9, URZ, 0x8, UP2 ;  /* 0x00000008ff097887 */ /* 0x000fe40009000000 */
[----:B------:R-:W-:Y:S02]  /*1430*/  UISETP.GT.U32.AND UP2, UPT, UR5, 0x1, UP0 ;  /* 0x000000010500788c */ /* 0x000fe40008744070 */
[----:B------:R-:W-:-:S02]  /*1440*/  UISETP.GT.U32.AND UP0, UPT, UR4, 0x1, UP0 ;  /* 0x000000010400788c */ /* 0x000fc40008704070 */
[----:B------:R-:W-:Y:S02]  /*1450*/  USEL UR4, URZ, 0x10, UP2 ;  /* 0x00000010ff047887 */ /* 0x000fe40009000000 */
[----:B------:R-:W-:Y:S02]  /*1460*/  UIADD3 UR5, UPT, UPT, UR6, UR7, UR8 ;  /* 0x0000000706057290 */ /* 0x000fe4000fffe008 */
[----:B------:R-:W-:Y:S02]  /*1470*/  USEL UR7, URZ, 0x40, UP0 ;  /* 0x00000040ff077887 */ /* 0x000fe40008000000 */
[----:B------:R-:W-:Y:S02]  /*1480*/  USEL UR8, URZ, 0x20, UP2 ;  /* 0x00000020ff087887 */ /* 0x000fe40009000000 */
[----:B------:R-:W-:Y:S02]  /*1490*/  UIADD3 UR5, UPT, UPT, UR4, UR5, UR9 ;  /* 0x0000000504057290 */ /* 0x000fe4000fffe009 */
[----:B------:R-:W-:-:S02]  /*14a0*/  ULOP3.LUT UR4, UR10, 0xfffffffe, URZ, 0xc0, !UPT ;  /* 0xfffffffe0a047892 */ /* 0x000fc4000f8ec0ff */
[----:B------:R-:W-:Y:S02]  /*14b0*/  USEL UR6, URZ, 0x80, UP0 ;  /* 0x00000080ff067887 */ /* 0x000fe40008000000 */
[----:B------:R-:W-:-:S03]  /*14c0*/  UIADD3 UR5, UPT, UPT, UR7, UR5, UR8 ;  /* 0x0000000507057290 */ /* 0x000fc6000fffe008 */
[----:B------:R-:W-:Y:S01]  /*14d0*/  UMOV UR7, 0x3 ;  /* 0x0000000300077882 */ /* 0x000fe20000000000 */
[----:B------:R-:W-:Y:S02]  /*14e0*/  UIADD3 UR5, UPT, UPT, UR5, UR6, URZ ;  /* 0x0000000605057290 */ /* 0x000fe4000fffe0ff */
[----:B------:R-:W-:-:S04]  /*14f0*/  USHF.L.U32 UR4, UR7, UR4, URZ ;  /* 0x0000000407047299 */ /* 0x000fc800080006ff */
[----:B------:R-:W-:Y:S02]  /*1500*/  IMAD.U32 R2, RZ, RZ, UR5 ;  /* 0x00000005ff027e24 */ /* 0x000fe4000f8e00ff */
[----:B------:R-:W-:-:S07]  /*1510*/  IMAD.U32 R0, RZ, RZ, UR4 ;  /* 0x00000004ff007e24 */ /* 0x000fce000f8e00ff */
.L_x_18:
[----:B------:R-:W1:Y:S01]  /*1520*/  S2UR UR36, SR_CTAID.Z ;  /* 0x00000000002479c3 */ /* 0x000e620000002700 */
[----:B------:R-:W-:Y:S01]  /*1530*/  UISETP.GE.AND UP0, UPT, UR19, 0x1, UPT ;  /* 0x000000011300788c */ /* 0x000fe2000bf06270 */
[----:B------:R-:W-:-:S08]  /*1540*/  UMOV UR25, 0x55 ;  /* 0x0000005500197882 */ /* 0x000fd00000000000 */
[----:B------:R-:W-:Y:S05]  /*1550*/  BRA.U !UP0, `(.L_x_19) ;  /* 0x0000000108d07547 */ /* 0x000fea000b800000 */
[----:B------:R-:W2:Y:S01]  /*1560*/  LDCU.128 UR12, c[0x0][0xb10] ;  /* 0x00016200ff0c77ac */ /* 0x000ea20008000c00 */
[----:B------:R-:W3:Y:S01]  /*1570*/  LDCU UR6, c[0x0][0x370] ;  /* 0x00006e00ff0677ac */ /* 0x000ee20008000800 */
[----:B------:R-:W4:Y:S01]  /*1580*/  LDCU UR7, c[0x0][0x374] ;  /* 0x00006e80ff0777ac */ /* 0x000f220008000800 */
[----:B------:R-:W1:Y:S01]  /*1590*/  LDCU UR20, c[0x0][0xb0c] ;  /* 0x00016180ff1477ac */ /* 0x000e620008000800 */
[----:B------:R-:W1:Y:S01]  /*15a0*/  LDCU UR21, c[0x0][0xb20] ;  /* 0x00016400ff1577ac */ /* 0x000e620008000800 */
[----:B------:R-:W1:Y:S01]  /*15b0*/  LDCU.64 UR8, c[0x0][0xb28] ;  /* 0x00016500ff0877ac */ /* 0x000e620008000a00 */
[----:B--2---:R-:W-:Y:S02]  /*15c0*/  UISETP.NE.AND UP3, UPT, UR14, 0x1, UPT ;  /* 0x000000010e00788c */ /* 0x004fe4000bf65270 */
[----:B----4-:R-:W-:Y:S02]  /*15d0*/  UIMAD.WIDE.U32 UR10, UR7, UR15, URZ ;  /* 0x0000000f070a72a5 */ /* 0x010fe4000f8e00ff */
[----:B---3--:R-:W-:-:S02]  /*15e0*/  UIMAD.WIDE.U32 UR16, UR6, UR12, URZ ;  /* 0x0000000c061072a5 */ /* 0x008fc4000f8e00ff */
[----:B-1----:R-:W-:Y:S02]  /*15f0*/  UISETP.NE.AND UP0, UPT, UR20, 0x1, UPT ;  /* 0x000000011400788c */ /* 0x002fe4000bf05270 */
[----:B------:R-:W-:Y:S01]  /*1600*/  UIMAD.WIDE.U32 UR4, UR31, UR12, URZ ;  /* 0x0000000c1f0472a5 */ /* 0x000fe2000f8e00ff */
[----:B------:R-:W-:Y:S02]  /*1610*/  UMOV UR10, UR11 ;  /* 0x0000000b000a7c82 */ /* 0x000fe40008000000 */
[----:B------:R-:W-:Y:S01]  /*1620*/  UMOV UR16, UR17 ;  /* 0x0000001100107c82 */ /* 0x000fe20008000000 */
[----:B------:R-:W-:Y:S02]  /*1630*/  @UP3 USHF.R.U32.HI UR7, URZ, UR21, UR10 ;  /* 0x00000015ff073299 */ /* 0x000fe4000801160a */
[----:B------:R-:W-:Y:S02]  /*1640*/  UISETP.NE.AND UP2, UPT, UR19, 0x1, UPT ;  /* 0x000000011300788c */ /* 0x000fe4000bf45270 */
[----:B------:R-:W-:-:S02]  /*1650*/  USHF.R.U32.HI UR5, URZ, UR13, UR5 ;  /* 0x0000000dff057299 */ /* 0x000fc40008011605 */
[----:B------:R-:W-:Y:S02]  /*1660*/  @UP0 USHF.R.U32.HI UR6, URZ, UR13, UR16 ;  /* 0x0000000dff060299 */ /* 0x000fe40008011610 */
[----:B------:R-:W-:Y:S02]  /*1670*/  UIMAD.WIDE.U32 UR12, UR30, UR15, URZ ;  /* 0x0000000f1e0c72a5 */ /* 0x000fe4000f8e00ff */
[----:B------:R-:W-:Y:S02]  /*1680*/  UIMAD.WIDE.U32 UR10, UR7, UR8, URZ ;  /* 0x00000008070a72a5 */ /* 0x000fe4000f8e00ff */
[----:B------:R-:W-:Y:S02]  /*1690*/  UIMAD.WIDE.U32 UR16, UR6, UR8, URZ ;  /* 0x00000008061072a5 */ /* 0x000fe4000f8e00ff */
[----:B------:R-:W-:Y:S01]  /*16a0*/  USEL UR5, UR31, UR5, !UP0 ;  /* 0x000000051f057287 */ /* 0x000fe2000c000000 */
[----:B------:R-:W-:Y:S02]  /*16b0*/  UMOV UR4, UR13 ;  /* 0x0000000d00047c82 */ /* 0x000fe40008000000 */
[----:B------:R-:W-:Y:S01]  /*16c0*/  UMOV UR10, UR11 ;  /* 0x0000000b000a7c82 */ /* 0x000fe20008000000 */
[----:B------:R-:W-:-:S02]  /*16d0*/  USHF.R.U32.HI UR4, URZ, UR21, UR4 ;  /* 0x00000015ff047299 */ /* 0x000fc40008011604 */
[----:B------:R-:W-:Y:S01]  /*16e0*/  @UP2 USHF.R.U32.HI UR7, URZ, UR9, UR10 ;  /* 0x00000009ff072299 */ /* 0x000fe2000801160a */
[----:B------:R-:W-:Y:S01]  /*16f0*/  UMOV UR16, UR17 ;  /* 0x0000001100107c82 */ /* 0x000fe20008000000 */
[----:B------:R-:W-:Y:S02]  /*1700*/  USEL UR4, UR30, UR4, !UP3 ;  /* 0x000000041e047287 */ /* 0x000fe4000d800000 */
[----:B------:R-:W-:Y:S02]  /*1710*/  @UP2 USHF.R.U32.HI UR6, URZ, UR9, UR16 ;  /* 0x00000009ff062299 */ /* 0x000fe40008011610 */
[----:B------:R-:W-:Y:S02]  /*1720*/  UIMAD UR7, UR7, UR19, URZ ;  /* 0x00000013070772a4 */ /* 0x000fe4000f8e02ff */
[----:B------:R-:W-:Y:S02]  /*1730*/  UIMAD UR12, UR6, UR19, URZ ;  /* 0x00000013060c72a4 */ /* 0x000fe4000f8e02ff */
[----:B------:R-:W-:-:S02]  /*1740*/  UISETP.GE.AND UP0, UPT, UR4, UR7, UPT ;  /* 0x000000070400728c */ /* 0x000fc4000bf06270 */
[----:B------:R-:W-:Y:S02]  /*1750*/  UIMAD.WIDE.U32 UR10, UR4, UR8, URZ ;  /* 0x00000008040a72a5 */ /* 0x000fe4000f8e00ff */
[----:B------:R-:W-:Y:S02]  /*1760*/  UISETP.GE.OR UP0, UPT, UR5, UR12, UP0 ;  /* 0x0000000c0500728c */ /* 0x000fe40008706670 */
[----:B------:R-:W-:Y:S02]  /*1770*/  UIMAD.WIDE.U32 UR12, UR5, UR8, URZ ;  /* 0x00000008050c72a5 */ /* 0x000fe4000f8e00ff */
[----:B------:R-:W-:Y:S01]  /*1780*/  UIADD3 UR10, UPT, UPT, -UR4, URZ, URZ ;  /* 0x000000ff040a7290 */ /* 0x000fe2000fffe1ff */
[----:B------:R-:W-:Y:S01]  /*1790*/  UMOV UR8, UR11 ;  /* 0x0000000b00087c82 */ /* 0x000fe20008000000 */
[----:B------:R-:W-:Y:S02]  /*17a0*/  UIADD3 UR11, UPT, UPT, -UR5, URZ, URZ ;  /* 0x000000ff050b7290 */ /* 0x000fe4000fffe1ff */
[----:B------:R-:W-:-:S03]  /*17b0*/  USHF.R.U32.HI UR8, URZ, UR9, UR8 ;  /* 0x00000009ff087299 */ /* 0x000fc60008011608 */
[----:B------:R-:W-:Y:S01]  /*17c0*/  @!UP0 UMOV UR7, UR13 ;  /* 0x0000000d00078c82 */ /* 0x000fe20008000000 */
[----:B------:R-:W-:Y:S02]  /*17d0*/  UIMAD UR30, UR14, UR10, UR30 ;  /* 0x0000000a0e1e72a4 */ /* 0x000fe4000f8e021e */
[----:B------:R-:W-:Y:S02]  /*17e0*/  USEL UR8, UR4, UR8, !UP2 ;  /* 0x0000000804087287 */ /* 0x000fe4000d000000 */
[----:B------:R-:W-:Y:S02]  /*17f0*/  @!UP0 USHF.R.U32.HI UR7, URZ, UR9, UR7 ;  /* 0x00000009ff078299 */ /* 0x000fe40008011607 */
[----:B------:R-:W-:Y:S02]  /*1800*/  UIADD3 UR9, UPT, UPT, -UR8, URZ, URZ ;  /* 0x000000ff08097290 */ /* 0x000fe4000fffe1ff */
[----:B------:R-:W-:Y:S02]  /*1810*/  @!UP0 USEL UR7, UR5, UR7, !UP2 ;  /* 0x0000000705078287 */ /* 0x000fe4000d000000 */
[----:B------:R-:W-:-:S02]  /*1820*/  UIMAD UR9, UR19, UR9, UR4 ;  /* 0x00000009130972a4 */ /* 0x000fc4000f8e0204 */
[----:B------:R-:W-:Y:S02]  /*1830*/  @!UP0 UIADD3 UR8, UPT, UPT, UR8, -UR7, URZ ;  /* 0x8000000708088290 */ /* 0x000fe4000fffe0ff */
[----:B------:R-:W-:Y:S02]  /*1840*/  @!UP0 UIMAD UR6, UR9, UR6, UR7 ;  /* 0x00000006090682a4 */ /* 0x000fe4000f8e0207 */
[----:B------:R-:W-:Y:S02]  /*1850*/  @!UP0 UIMAD UR4, UR8, UR19, UR5 ;  /* 0x00000013080482a4 */ /* 0x000fe4000f8e0205 */
[----:B------:R-:W-:Y:S02]  /*1860*/  UIMAD UR31, UR20, UR11, UR31 ;  /* 0x0000000b141f72a4 */ /* 0x000fe4000f8e021f */
[----:B------:R-:W-:Y:S01]  /*1870*/  UIMAD UR30, UR4, UR14, UR30 ;  /* 0x0000000e041e72a4 */ /* 0x000fe2000f8e021e */
[----:B------:R-:W-:Y:S02]  /*1880*/  @!UP0 UMOV UR5, UR6 ;  /* 0x0000000600058c82 */ /* 0x000fe40008000000 */
[----:B------:R-:W-:-:S12]  /*1890*/  UIMAD UR31, UR5, UR20, UR31 ;  /* 0x00000014051f72a4 */ /* 0x000fd8000f8e021f */
.L_x_19:
[----:B------:R-:W-:Y:S02]  /*18a0*/  UISETP.NE.AND UP2, UPT, UR24, 0x1, UPT ;  /* 0x000000011800788c */ /* 0x000fe4000bf45270 */
[----:B------:R-:W-:Y:S02]  /*18b0*/  ULOP3.LUT UR22, UR22, 0xffff, URZ, 0xc0, !UPT ;  /* 0x0000ffff16167892 */ /* 0x000fe4000f8ec0ff */
[----:B------:R-:W-:Y:S02]  /*18c0*/  UISETP.NE.AND UP0, UPT, UR18, 0x2, UPT ;  /* 0x000000021200788c */ /* 0x000fe4000bf05270 */
[----:B------:R-:W-:Y:S02]  /*18d0*/  ULOP3.LUT UR23, UR23, 0xc00, URZ, 0xc0, !UPT ;  /* 0x00000c0017177892 */ /* 0x000fe4000f8ec0ff */
[----:B------:R-:W-:Y:S02]  /*18e0*/  ULOP3.LUT UR47, UR47, 0x80, URZ, 0xc0, !UPT ;  /* 0x000000802f2f7892 */ /* 0x000fe4000f8ec0ff */
[----:B------:R-:W-:Y:S01]  /*18f0*/  USHF.L.U32 UR22, UR25, UR22, URZ ;  /* 0x0000001619167299 */ /* 0x000fe200080006ff */
[----:B------:R-:W-:Y:S11]  /*1900*/  BRA.U UP2, `(.L_x_20) ;  /* 0x0000000102407547 */ /* 0x000ff6000b800000 */
[----:B------:R-:W2:Y:S01]  /*1910*/  LDCU.128 UR8, c[0x0][0xb10] ;  /* 0x00016200ff0877ac */ /* 0x000ea20008000c00 */
[----:B------:R-:W3:Y:S01]  /*1920*/  LDCU UR12, c[0x0][0xb0c] ;  /* 0x00016180ff0c77ac */ /* 0x000ee20008000800 */
[----:B------:R-:W4:Y:S01]  /*1930*/  LDCU UR13, c[0x0][0xb20] ;  /* 0x00016400ff0d77ac */ /* 0x000f220008000800 */
[----:B--2---:R-:W-:Y:S02]  /*1940*/  UIMAD.WIDE.U32 UR4, UR31, UR8, URZ ;  /* 0x000000081f0472a5 */ /* 0x004fe4000f8e00ff */
[----:B------:R-:W-:Y:S02]  /*1950*/  UIMAD.WIDE.U32 UR6, UR30, UR11, URZ ;  /* 0x0000000b1e0672a5 */ /* 0x000fe4000f8e00ff */
[----:B---3--:R-:W-:Y:S02]  /*1960*/  UISETP.NE.AND UP2, UPT, UR12, 0x1, UPT ;  /* 0x000000010c00788c */ /* 0x008fe4000bf45270 */
[----:B------:R-:W-:-:S03]  /*1970*/  USHF.R.U32.HI UR5, URZ, UR9, UR5 ;  /* 0x00000009ff057299 */ /* 0x000fc60008011605 */
[----:B------:R-:W-:Y:S01]  /*1980*/  UMOV UR4, UR7 ;  /* 0x0000000700047c82 */ /* 0x000fe20008000000 */
[----:B------:R-:W-:Y:S02]  /*1990*/  USEL UR5, UR31, UR5, !UP2 ;  /* 0x000000051f057287 */ /* 0x000fe4000d000000 */
[----:B------:R-:W-:Y:S02]  /*19a0*/  UISETP.NE.AND UP2, UPT, UR10, 0x1, UPT ;  /* 0x000000010a00788c */ /* 0x000fe4000bf45270 */
[----:B----4-:R-:W-:-:S04]  /*19b0*/  USHF.R.U32.HI UR4, URZ, UR13, UR4 ;  /* 0x0000000dff047299 */ /* 0x010fc80008011604 */
[----:B------:R-:W-:-:S04]  /*19c0*/  USEL UR4, UR30, UR4, !UP2 ;  /* 0x000000041e047287 */ /* 0x000fc8000d000000 */
[----:B------:R-:W-:Y:S02]  /*19d0*/  UIADD3 UR6, UPT, UPT, UR5, -UR4, URZ ;  /* 0x8000000405067290 */ /* 0x000fe4000fffe0ff */
[----:B------:R-:W-:Y:S02]  /*19e0*/  UIADD3 UR4, UPT, UPT, -UR5, UR4, URZ ;  /* 0x0000000405047290 */ /* 0x000fe4000fffe1ff */
[----:B------:R-:W-:Y:S02]  /*19f0*/  UIMAD UR30, UR6, UR10, UR30 ;  /* 0x0000000a061e72a4 */ /* 0x000fe4000f8e021e */
[----:B------:R-:W-:-:S12]  /*1a00*/  UIMAD UR31, UR4, UR12, UR31 ;  /* 0x0000000c041f72a4 */ /* 0x000fd8000f8e021f */
.L_x_20:
[----:B------:R-:W-:Y:S05]  /*1a10*/  BRA.U !UP6, `(.L_x_21) ;  /* 0x000000010e0c7547 */ /* 0x000fea000b800000 */
[----:B------:R-:W-:Y:S01]  /*1a20*/  UCGABAR_WAIT ;  /* 0x0000000000007dc7 */ /* 0x000fe20008000000 */
[----:B------:R-:W-:Y:S01]  /*1a30*/  CCTL.IVALL ;  /* 0x00000000ff00798f */ /* 0x000fe20002000000 */
[----:B------:R-:W-:Y:S05]  /*1a40*/  BRA `(.L_x_22) ;  /* 0x0000000000047947 */ /* 0x000fea0003800000 */
.L_x_21:
[----:B------:R-:W-:Y:S06]  /*1a50*/  BAR.SYNC.DEFER_BLOCKING 0x0 ;  /* 0x0000000000007b1d */ /* 0x000fec0000010000 */
.L_x_22:
[----:B------:R-:W-:Y:S05]  /*1a60*/  BRA.U UP0, `(.L_x_23) ;  /* 0x0000001d00647547 */ /* 0x000fea000b800000 */
[----:B------:R-:W2:Y:S01]  /*1a70*/  LDCU UR6, c[0x0][0x38c] ;  /* 0x00007180ff0677ac */ /* 0x000ea20008000800 */
[----:B------:R-:W-:Y:S01]  /*1a80*/  PLOP3.LUT P1, PT, PT, PT, UP4, 0x80, 0x8 ;  /* 0x000000000008781c */ /* 0x000fe20003f2f048 */
[----:B------:R-:W-:Y:S01]  /*1a90*/  IMAD.MOV.U32 R12, RZ, RZ, 0x1 ;  /* 0x00000001ff0c7424 */ /* 0x000fe200078e00ff */
[----:B------:R-:W-:Y:S02]  /*1aa0*/  ISETP.NE.AND P2, PT, R3, RZ, P3 ;  /* 0x000000ff0300720c */ /* 0x000fe40001f45270 */
[----:B------:R-:W-:Y:S02]  /*1ab0*/  CS2R R10, SRZ ;  /* 0x00000000000a7805 */ /* 0x000fe4000001ff00 */
[----:B------:R-:W-:Y:S01]  /*1ac0*/  PLOP3.LUT P1, PT, P1, PT, PT, 0x8, 0x80 ;  /* 0x000000000080781c */ /* 0x000fe20000f2e170 */
[----:B------:R-:W-:Y:S01]  /*1ad0*/  IMAD.MOV.U32 R9, RZ, RZ, RZ ;  /* 0x000000ffff097224 */ /* 0x000fe200078e00ff */
[----:B------:R-:W3:Y:S01]  /*1ae0*/  LDCU UR39, c[0x0][0x370] ;  /* 0x00006e00ff2777ac */ /* 0x000ee20008000800 */
[----:B------:R-:W-:Y:S01]  /*1af0*/  IMAD.MOV.U32 R8, RZ, RZ, 0x1 ;  /* 0x00000001ff087424 */ /* 0x000fe200078e00ff */
[----:B------:R-:W4:Y:S01]  /*1b00*/  LDCU.64 UR26, c[0x0][0x348] ;  /* 0x00006900ff1a77ac */ /* 0x000f220008000a00 */
[----:B------:R-:W-:Y:S01]  /*1b10*/  ULEA.HI UR44, UR23, UR47, URZ, 0x1b ;  /* 0x0000002f172c7291 */ /* 0x000fe2000f8fd8ff */
[----:B------:R-:W1:Y:S01]  /*1b20*/  LDCU UR38, c[0x0][0x374] ;  /* 0x00006e80ff2677ac */ /* 0x000e620008000800 */
[----:B--2---:R-:W-:-:S02]  /*1b30*/  UIADD3 UR5, UPT, UPT, UR6, 0x1f, URZ ;  /* 0x0000001f06057890 */ /* 0x004fc4000fffe0ff */
[----:B------:R-:W-:Y:S02]  /*1b40*/  UIADD3 UR48, UPT, UPT, UR6, 0x3e, URZ ;  /* 0x0000003e06307890 */ /* 0x000fe4000fffe0ff */
[----:B------:R-:W-:Y:S01]  /*1b50*/  USHF.R.S32.HI UR4, URZ, 0x1f, UR5 ;  /* 0x0000001fff047899 */ /* 0x000fe20008011405 */
[----:B------:R-:W-:-:S03]  /*1b60*/  UMOV UR7, URZ ;  /* 0x000000ff00077c82 */ /* 0x000fc60008000000 */
[----:B------:R-:W-:Y:S02]  /*1b70*/  ULEA.HI UR4, UR4, UR5, URZ, 0x5 ;  /* 0x0000000504047291 */ /* 0x000fe4000f8f28ff */
[----:B------:R-:W-:Y:S02]  /*1b80*/  UIADD3 UR5, UPT, UPT, UR6, -0x1, URZ ;  /* 0xffffffff06057890 */ /* 0x000fe4000fffe0ff */
[----:B------:R-:W-:Y:S02]  /*1b90*/  USHF.R.S32.HI UR41, URZ, 0x5, UR4 ;  /* 0x00000005ff297899 */ /* 0x000fe40008011404 */
[----:B------:R-:W-:Y:S02]  /*1ba0*/  UISETP.GE.U32.AND UP1, UPT, UR5, -0x3f, UPT ;  /* 0xffffffc10500788c */ /* 0x000fe4000bf26070 */
[----:B------:R-:W-:-:S04]  /*1bb0*/  UISETP.LT.U32.AND UP0, UPT, UR41, 0x16, UPT ;  /* 0x000000162900788c */ /* 0x000fc8000bf01070 */
[----:B------:R-:W-:Y:S02]  /*1bc0*/  USEL UR40, UR41, 0x16, UP0 ;  /* 0x0000001629287887 */ /* 0x000fe40008000000 */
[----:B------:R-:W-:Y:S02]  /*1bd0*/  UISETP.NE.AND UP0, UPT, UR18, URZ, UPT ;  /* 0x000000ff1200728c */ /* 0x000fe4000bf05270 */
[----:B------:R-:W-:Y:S02]  /*1be0*/  UIADD3 UR4, UPT, UPT, UR40, -0x1, URZ ;  /* 0xffffffff28047890 */ /* 0x000fe4000fffe0ff */
[----:B------:R-:W-:Y:S02]  /*1bf0*/  @UP1 UIADD3 UR4, UPT, UPT, UR40, URZ, URZ ;  /* 0x000000ff28041290 */ /* 0x000fe4000fffe0ff */
[----:B------:R-:W-:Y:S02]  /*1c00*/  USEL UR24, UR46, 0x2, UP0 ;  /* 0x000000022e187887 */ /* 0x000fe40008000000 */
[----:B------:R-:W-:-:S02]  /*1c10*/  UIADD3 UR46, UPT, UPT, UR41, -UR40, URZ ;  /* 0x80000028292e7290 */ /* 0x000fc4000fffe0ff */
[----:B------:R-:W-:Y:S02]  /*1c20*/  UIADD3 UR28, UPT, UPT, UR4, 0x1, URZ ;  /* 0x00000001041c7890 */ /* 0x000fe4000fffe0ff */
[----:B-1-34-:R-:W-:-:S12]  /*1c30*/  UIADD3 UR43, UPT, UPT, -UR4, URZ, URZ ;  /* 0x000000ff042b7290 */ /* 0x01afd8000fffe1ff */
.L_x_43:
[----:B------:R-:W-:Y:S01]  /*1c40*/  UISETP.NE.AND UP0, UPT, UR45, URZ, UPT ;  /* 0x000000ff2d00728c */ /* 0x000fe2000bf05270 */
[----:B-1----:R-:W1:Y:S08]  /*1c50*/  S2UR UR45, SR_CgaCtaId ;  /* 0x00000000002d79c3 */ /* 0x002e700000008800 */
[----:B------:R-:W-:Y:S05]  /*1c60*/  BRA.U UP0, `(.L_x_24) ;  /* 0x0000000100347547 */ /* 0x000fea000b800000 */
[----:B------:R-:W2:Y:S01]  /*1c70*/  S2R R0, SR_CgaCtaId ;  /* 0x0000000000007919 */ /* 0x000ea20000008800 */
[----:B------:R-:W-:Y:S02]  /*1c80*/  MOV R3, 0x400 ;  /* 0x0000040000037802 */ /* 0x000fe40000000f00 */
[----:B------:R-:W-:Y:S02]  /*1c90*/  SHF.L.U32 R2, R8, 0x1f, RZ ;  /* 0x0000001f08027819 */ /* 0x000fe400000006ff */
[----:B--2---:R-:W-:-:S05]  /*1ca0*/  LEA R0, R0, R3, 0x18 ;  /* 0x0000000300007211 */ /* 0x004fca00078ec0ff */
[----:B------:R-:W-:-:S04]  /*1cb0*/  IMAD R3, R9, 0x8, R0 ;  /* 0x0000000809037824 */ /* 0x000fc800078e0200 */
[----:B------:R-:W2:Y:S02]  /*1cc0*/  SYNCS.PHASECHK.TRANS64.TRYWAIT P0, [R3+URZ+0x200], R2 ;  /* 0x00020002030075a7 */ /* 0x000ea400080011ff */
[----:B--2---:R-:W-:Y:S05]  /*1cd0*/  @!P0 BRA `(.L_x_25) ;  /* 0x000000ac00488947 */ /* 0x004fea0003800000 */
.L_x_160:
[----:B------:R-:W-:Y:S01]  /*1ce0*/  VIADD R9, R9, 0x1 ;  /* 0x0000000109097836 */ /* 0x000fe20000000000 */
[----:B------:R2:W-:Y:S04]  /*1cf0*/  SYNCS.ARRIVE.TRANS64.A1T0 RZ, [R3+URZ+0x1f0], RZ ;  /* 0x0001f0ff03ff79a7 */ /* 0x0005e800081000ff */
[----:B------:R-:W-:-:S04]  /*1d00*/  ISETP.NE.AND P0, PT, R9, 0x2, PT ;  /* 0x000000020900780c */ /* 0x000fc80003f05270 */
[----:B------:R-:W-:Y:S02]  /*1d10*/  SEL R9, R9, RZ, P0 ;  /* 0x000000ff09097207 */ /* 0x000fe40000000000 */
[----:B--2---:R-:W-:-:S04]  /*1d20*/  SEL R3, RZ, 0x1, P0 ;  /* 0x00000001ff037807 */ /* 0x004fc80000000000 */
[----:B------:R-:W-:-:S07]  /*1d30*/  LOP3.LUT R8, R8, R3, RZ, 0x3c, !PT ;  /* 0x0000000308087212 */ /* 0x000fce00078e3cff */
.L_x_24:
[----:B------:R-:W-:Y:S01]  /*1d40*/  UMOV UR6, 0x400 ;  /* 0x0000040000067882 */ /* 0x000fe20000000000 */
[----:B------:R-:W-:Y:S01]  /*1d50*/  UISETP.GE.U32.AND UP0, UPT, UR48, 0x3f, UPT ;  /* 0x0000003f3000788c */ /* 0x000fe2000bf06070 */
[----:B------:R-:W-:Y:S01]  /*1d60*/  SHF.L.U32 R0, R12, 0x1f, RZ ;  /* 0x0000001f0c007819 */ /* 0x000fe200000006ff */
[----:B-1----:R-:W-:Y:S02]  /*1d70*/  ULEA UR6, UR45, UR6, 0x18 ;  /* 0x000000062d067291 */ /* 0x002fe4000f8ec0ff */
[----:B------:R-:W-:Y:S02]  /*1d80*/  ULEA UR11, UR30, UR44, 0x8 ;  /* 0x0000002c1e0b7291 */ /* 0x000fe4000f8e40ff */
[----:B------:R-:W-:Y:S01]  /*1d90*/  ULEA UR4, UR7, UR6, 0x3 ;  /* 0x0000000607047291 */ /* 0x000fe2000f8e18ff */
[----:B------:R-:W-:-:S08]  /*1da0*/  UMOV UR13, URZ ;  /* 0x000000ff000d7c82 */ /* 0x000fd00008000000 */
[----:B------:R1:W2:Y:S01]  /*1db0*/  SYNCS.PHASECHK.TRANS64.TRYWAIT P0, [UR4+0xb0], R0 ;  /* 0x0000b000ff0075a7 */ /* 0x0002a20008001104 */
[----:B------:R-:W-:-:S04]  /*1dc0*/  ULEA.HI UR4, UR31, UR31, URZ, 0x1 ;  /* 0x0000001f1f047291 */ /* 0x000fc8000f8f08ff */
[----:B------:R-:W-:-:S04]  /*1dd0*/  USHF.L.U32 UR4, UR4, 0x7, URZ ;  /* 0x0000000704047899 */ /* 0x000fc800080006ff */
[----:B------:R-:W-:Y:S01]  /*1de0*/  ULOP3.LUT UR35, UR47, 0xffffff00, UR4, 0xf8, !UPT ;  /* 0xffffff002f237892 */ /* 0x000fe2000f8ef804 */
[----:B------:R-:W-:Y:S11]  /*1df0*/  BRA.U !UP0, `(.L_x_26) ;  /* 0x0000000108c47547 */ /* 0x000ff6000b800000 */
[----:B------:R-:W-:Y:S01]  /*1e00*/  UMOV UR16, UR43 ;  /* 0x0000002b00107c82 */ /* 0x000fe20008000000 */
[----:B------:R-:W-:Y:S01]  /*1e10*/  UMOV UR4, UR7 ;  /* 0x0000000700047c82 */ /* 0x000fe20008000000 */
[----:B------:R-:W-:-:S05]  /*1e20*/  UMOV UR34, URZ ;  /* 0x000000ff00227c82 */ /* 0x000fca0008000000 */
.L_x_32:
[----:B------:R-:W-:Y:S01]  /*1e30*/  ULEA UR33, UR4, UR6, 0x3 ;  /* 0x0000000604217291 */ /* 0x000fe2000f8e18ff */
[----:B------:R-:W-:Y:S01]  /*1e40*/  @P3 MOV R2, 0x4000 ;  /* 0x0000400000023802 */ /* 0x000fe20000000f00 */
[----:B--234-:R-:W-:Y:S10]  /*1e50*/  @P0 BRA `(.L_x_27) ;  /* 0x00000000000c0947 */ /* 0x01cff40003800000 */
[----:B------:R-:W-:-:S04]  /*1e60*/  SHF.L.U32 R3, R12, 0x1f, RZ ;  /* 0x0000001f0c037819 */ /* 0x000fc800000006ff */
[----:B------:R-:W2:Y:S02]  /*1e70*/  SYNCS.PHASECHK.TRANS64.TRYWAIT P0, [UR33+0xb0], R3 ;  /* 0x0000b003ff0075a7 */ /* 0x000ea40008001121 */
[----:B--2---:R-:W-:Y:S05]  /*1e80*/  @!P0 BRA `(.L_x_28) ;  /* 0x000000a800f08947 */ /* 0x004fea0003800000 */
.L_x_27:
[----:B------:R2:W-:Y:S01]  /*1e90*/  @P3 SYNCS.ARRIVE.TRANS64 RZ, [UR33], R2 ;  /* 0x00000002ffff39a7 */ /* 0x0005e20008000021 */
[----:B------:R-:W-:Y:S02]  /*1ea0*/  ULOP3.LUT UR5, UR24, 0x2, URZ, 0xfc, !UPT ;  /* 0x0000000218057892 */ /* 0x000fe4000f8efcff */
[----:B------:R-:W-:Y:S02]  /*1eb0*/  UIADD3 UR16, UPT, UPT, UR16, 0x1, URZ ;  /* 0x0000000110107890 */ /* 0x000fe4000fffe0ff */
[----:B------:R-:W-:Y:S02]  /*1ec0*/  UISETP.NE.AND UP0, UPT, UR5, 0x2, UPT ;  /* 0x000000020500788c */ /* 0x000fe4000bf05270 */
[----:B------:R-:W-:-:S07]  /*1ed0*/  UISETP.NE.AND UP2, UPT, UR16, 0x1, UPT ;  /* 0x000000011000788c */ /* 0x000fce000bf45270 */
[----:B------:R-:W-:Y:S05]  /*1ee0*/  BRA.U UP0, `(.L_x_29) ;  /* 0x0000000100047547 */ /* 0x000fea000b800000 */
[----:B------:R-:W-:Y:S05]  /*1ef0*/  BPT.TRAP 0x1 ;  /* 0x000000040000795c */ /* 0x000fea0000300000 */
.L_x_29:
[----:B------:R-:W-:Y:S04]  /*1f00*/  BSSY.RECONVERGENT B0, `(.L_x_30) ;  /* 0x0000003000007945 */ /* 0x000fe80003800200 */
[----:B------:R-:W-:Y:S05]  /*1f10*/  @!P2 BRA `(.L_x_31) ;  /* 0x000000000004a947 */ /* 0x000fea0003800000 */
[----:B------:R-:W-:Y:S05]  /*1f20*/  BPT.TRAP 0x1 ;  /* 0x000000040000795c */ /* 0x000fea0000300000 */
.L_x_31:
[----:B------:R-:W-:Y:S05]  /*1f30*/  BSYNC.RECONVERGENT B0 ;  /* 0x0000000000007941 */ /* 0x000fea0003800200 */
.L_x_30:
[----:B------:R-:W-:Y:S02]  /*1f40*/  UIADD3 UR5, UPT, UPT, UR4, 0x1, URZ ;  /* 0x0000000104057890 */ /* 0x000fe4000fffe0ff */
[----:B------:R-:W-:Y:S02]  /*1f50*/  USHF.L.U32 UR32, UR4, 0xc, URZ ;  /* 0x0000000c04207899 */ /* 0x000fe400080006ff */
[----:B------:R-:W-:Y:S02]  /*1f60*/  UISETP.NE.AND UP0, UPT, UR5, 0x16, UPT ;  /* 0x000000160500788c */ /* 0x000fe4000bf05270 */
[----:B------:R-:W-:Y:S02]  /*1f70*/  UIADD3 UR14, UP1, UPT, UR26, 0x80, URZ ;  /* 0x000000801a0e7890 */ /* 0x000fe4000ff3e0ff */
[----:B------:R-:W-:Y:S02]  /*1f80*/  USEL UR8, URZ, 0x1, UP0 ;  /* 0x00000001ff087887 */ /* 0x000fe40008000000 */
[----:B------:R-:W-:-:S02]  /*1f90*/  USEL UR7, UR5, URZ, UP0 ;  /* 0x000000ff05077287 */ /* 0x000fc40008000000 */
[----:B------:R-:W-:Y:S02]  /*1fa0*/  UIADD3 UR4, UP0, UPT, UR26, 0x180, URZ ;  /* 0x000001801a047890 */ /* 0x000fe4000ff1e0ff */
[----:B------:R-:W-:Y:S01]  /*1fb0*/  ULEA UR5, UR7, UR6, 0x3 ;  /* 0x0000000607057291 */ /* 0x000fe2000f8e18ff */
[----:B------:R-:W-:Y:S01]  /*1fc0*/  LOP3.LUT R12, R12, UR8, RZ, 0x3c, !PT ;  /* 0x000000080c0c7c12 */ /* 0x000fe2000f8e3cff */
[----:B------:R-:W-:Y:S02]  /*1fd0*/  ULOP3.LUT UR8, UR32, UR23, URZ, 0xfc, !UPT ;  /* 0x0000001720087292 */ /* 0x000fe4000f8efcff */
[----:B------:R-:W-:Y:S01]  /*1fe0*/  ULOP3.LUT UR33, UR33, 0xfefffff8, URZ, 0xc0, !UPT ;  /* 0xfefffff821217892 */ /* 0x000fe2000f8ec0ff */
[----:B-1----:R-:W-:Y:S01]  /*1ff0*/  SHF.L.U32 R0, R12, 0x1f, RZ ;  /* 0x0000001f0c007819 */ /* 0x002fe200000006ff */
[----:B------:R-:W-:Y:S02]  /*2000*/  UIADD3.X UR15, UPT, UPT, URZ, UR27, URZ, UP1, !UPT ;  /* 0x0000001bff0f7290 */ /* 0x000fe40008ffe4ff */
[----:B------:R-:W-:Y:S01]  /*2010*/  UIADD3 UR32, UPT, UPT, UR6, 0xc600, UR32 ;  /* 0x0000c60006207890 */ /* 0x000fe2000fffe020 */
[----:B------:R3:W4:Y:S01]  /*2020*/  SYNCS.PHASECHK.TRANS64.TRYWAIT P0, [UR5+0xb0], R0 ;  /* 0x0000b000ff0075a7 */ /* 0x0007220008001105 */
[----:B------:R-:W-:-:S02]  /*2030*/  UIADD3 UR8, UPT, UPT, UR6, 0x22600, UR8 ;  /* 0x0002260006087890 */ /* 0x000fc4000fffe008 */
[----:B------:R-:W-:Y:S02]  /*2040*/  UIADD3.X UR5, UPT, UPT, URZ, UR27, URZ, UP0, !UPT ;  /* 0x0000001bff057290 */ /* 0x000fe400087fe4ff */
[----:B------:R-:W-:Y:S01]  /*2050*/  UPRMT UR13, URZ, 0x5410, UR22 ;  /* 0x00005410ff0d7896 */ /* 0x000fe20008000016 */
[----:B------:R-:W-:Y:S01]  /*2060*/  UMOV UR18, 0x0 ;  /* 0x0000000000127882 */ /* 0x000fe20000000000 */
[----:B------:R-:W-:Y:S01]  /*2070*/  UMOV UR19, 0x10000000 ;  /* 0x1000000000137882 */ /* 0x000fe20000000000 */
[----:B------:R-:W-:Y:S01]  /*2080*/  UMOV UR10, UR34 ;  /* 0x00000022000a7c82 */ /* 0x000fe20008000000 */
[----:B------:R-:W-:Y:S01]  /*2090*/  UMOV UR12, UR36 ;  /* 0x00000024000c7c82 */ /* 0x000fe20008000000 */
[----:B------:R-:W-:Y:S01]  /*20a0*/  UMOV UR9, UR33 ;  /* 0x0000002100097c82 */ /* 0x000fe20008000000 */
[----:B------:R1:W-:Y:S03]  /*20b0*/  UTMALDG.3D.2CTA [UR32], [UR14], desc[UR18] ;  /* 0x000012200e0075b4 */ /* 0x0003e60008211000 */
[----:B------:R2:W-:Y:S01]  /*20c0*/  UTMALDG.3D.MULTICAST.2CTA [UR8], [UR4], UR13, desc[UR18] ;  /* 0x00001208040073b4 */ /* 0x0005e2000821180d */
[----:B-1----:R-:W-:Y:S01]  /*20d0*/  UIADD3 UR34, UPT, UPT, UR34, 0x20, URZ ;  /* 0x0000002022227890 */ /* 0x002fe2000fffe0ff */
[----:B--2---:R-:W-:Y:S01]  /*20e0*/  UMOV UR13, UR28 ;  /* 0x0000001c000d7c82 */ /* 0x004fe20008000000 */
[----:B------:R-:W-:Y:S01]  /*20f0*/  UMOV UR4, UR7 ;  /* 0x0000000700047c82 */ /* 0x000fe20008000000 */
[----:B------:R-:W-:Y:S09]  /*2100*/  BRA.U UP2, `(.L_x_32) ;  /* 0xfffffffd02487547 */ /* 0x000ff2000b83ffff */
.L_x_26:
[----:B------:R-:W-:Y:S01]  /*2110*/  ULEA UR4, UR7, UR6, 0x3 ;  /* 0x0000000607047291 */ /* 0x000fe2000f8e18ff */
[----:B-1-3--:R-:W-:Y:S01]  /*2120*/  SHF.L.U32 R0, R12, 0x1f, RZ ;  /* 0x0000001f0c007819 */ /* 0x00afe200000006ff */
[----:B------:R-:W-:Y:S01]  /*2130*/  @!P1 SYNCS.ARRIVE.TRANS64.A1T0 RZ, [UR6+0x1a8], RZ ;  /* 0x0001a8ffffff99a7 */ /* 0x000fe20008100006 */
[----:B------:R-:W-:-:S06]  /*2140*/  UISETP.GT.AND UP0, UPT, UR41, UR40, UPT ;  /* 0x000000282900728c */ /* 0x000fcc000bf04270 */
[----:B--2-4-:R1:W2:Y:S03]  /*2150*/  SYNCS.PHASECHK.TRANS64.TRYWAIT P0, [UR4+0xb0], R0 ;  /* 0x0000b000ff0075a7 */ /* 0x0142a60008001104 */
[----:B------:R-:W-:Y:S05]  /*2160*/  BRA.U !UP0, `(.L_x_33) ;  /* 0x0000000108c47547 */ /* 0x000fea000b800000 */
[----:B------:R-:W-:Y:S01]  /*2170*/  UIADD3 UR25, UPT, UPT, UR46, UR13, URZ ;  /* 0x0000000d2e197290 */ /* 0x000fe2000fffe0ff */
[----:B------:R-:W-:-:S11]  /*2180*/  UMOV UR4, UR7 ;  /* 0x0000000700047c82 */ /* 0x000fd60008000000 */
.L_x_39:
[----:B------:R-:W-:Y:S01]  /*2190*/  ULEA UR17, UR4, UR6, 0x3 ;  /* 0x0000000604117291 */ /* 0x000fe2000f8e18ff */
[----:B--2---:R-:W-:Y:S01]  /*21a0*/  @P3 MOV R2, 0x4000 ;  /* 0x0000400000023802 */ /* 0x004fe20000000f00 */
[----:B--2-4-:R-:W-:Y:S10]  /*21b0*/  @P0 BRA `(.L_x_34) ;  /* 0x00000000000c0947 */ /* 0x014ff40003800000 */
[----:B------:R-:W-:-:S04]  /*21c0*/  SHF.L.U32 R3, R12, 0x1f, RZ ;  /* 0x0000001f0c037819 */ /* 0x000fc800000006ff */
[----:B------:R-:W2:Y:S02]  /*21d0*/  SYNCS.PHASECHK.TRANS64.TRYWAIT P0, [UR17+0xb0], R3 ;  /* 0x0000b003ff0075a7 */ /* 0x000ea40008001111 */
[----:B--2---:R-:W-:Y:S05]  /*21e0*/  @!P0 BRA `(.L_x_35) ;  /* 0x000000a800308947 */ /* 0x004fea0003800000 */
.L_x_34:
[----:B------:R2:W-:Y:S01]  /*21f0*/  @P3 SYNCS.ARRIVE.TRANS64 RZ, [UR17], R2 ;  /* 0x00000002ffff39a7 */ /* 0x0005e20008000011 */
[----:B------:R-:W-:-:S04]  /*2200*/  ULOP3.LUT UR5, UR24, 0x2, URZ, 0xfc, !UPT ;  /* 0x0000000218057892 */ /* 0x000fc8000f8efcff */
[----:B------:R-:W-:-:S09]  /*2210*/  UISETP.NE.AND UP0, UPT, UR5, 0x2, UPT ;  /* 0x000000020500788c */ /* 0x000fd2000bf05270 */
[----:B------:R-:W-:Y:S05]  /*2220*/  BRA.U UP0, `(.L_x_36) ;  /* 0x0000000100047547 */ /* 0x000fea000b800000 */
[----:B------:R-:W-:Y:S05]  /*2230*/  BPT.TRAP 0x1 ;  /* 0x000000040000795c */ /* 0x000fea0000300000 */
.L_x_36:
[----:B------:R-:W-:Y:S04]  /*2240*/  BSSY.RECONVERGENT B0, `(.L_x_37) ;  /* 0x0000003000007945 */ /* 0x000fe80003800200 */
[----:B------:R-:W-:Y:S05]  /*2250*/  @!P2 BRA `(.L_x_38) ;  /* 0x000000000004a947 */ /* 0x000fea0003800000 */
[----:B------:R-:W-:Y:S05]  /*2260*/  BPT.TRAP 0x1 ;  /* 0x000000040000795c */ /* 0x000fea0000300000 */
.L_x_38:
[----:B------:R-:W-:Y:S05]  /*2270*/  BSYNC.RECONVERGENT B0 ;  /* 0x0000000000007941 */ /* 0x000fea0003800200 */
.L_x_37:
        /* <DEDUP_REMOVED lines=10> */
[----:B------:R-:W-:Y:S01]  /*2320*/  USHF.L.U32 UR18, UR13, 0x5, URZ ;  /* 0x000000050d127899 */ /* 0x000fe200080006ff */
[----:B-1----:R-:W-:Y:S01]  /*2330*/  SHF.L.U32 R0, R12, 0x1f, RZ ;  /* 0x0000001f0c007819 */ /* 0x002fe200000006ff */
[----:B------:R-:W-:Y:S02]  /*2340*/  ULOP3.LUT UR17, UR17, 0xfefffff8, URZ, 0xc0, !UPT ;  /* 0xfefffff811117892 */ /* 0x000fe4000f8ec0ff */
[----:B------:R-:W-:Y:S01]  /*2350*/  UIADD3 UR16, UPT, UPT, UR6, 0xc600, UR16 ;  /* 0x0000c60006107890 */ /* 0x000fe2000fffe010 */
[----:B------:R3:W4:Y:S01]  /*2360*/  SYNCS.PHASECHK.TRANS64.TRYWAIT P0, [UR5+0xb0], R0 ;  /* 0x0000b000ff0075a7 */ /* 0x0007220008001105 */
[----:B------:R-:W-:-:S02]  /*2370*/  UIADD3.X UR5, UPT, UPT, URZ, UR27, URZ, UP1, !UPT ;  /* 0x0000001bff057290 */ /* 0x000fc40008ffe4ff */
[----:B------:R-:W-:Y:S02]  /*2380*/  UIADD3 UR8, UPT, UPT, UR6, 0x22600, UR8 ;  /* 0x0002260006087890 */ /* 0x000fe4000fffe008 */
[----:B------:R-:W-:Y:S02]  /*2390*/  UPRMT UR21, URZ, 0x5410, UR22 ;  /* 0x00005410ff157896 */ /* 0x000fe40008000016 */
[----:B------:R-:W-:Y:S01]  /*23a0*/  UIADD3.X UR15, UPT, UPT, URZ, UR27, URZ, UP0, !UPT ;  /* 0x0000001bff0f7290 */ /* 0x000fe200087fe4ff */
[----:B------:R-:W-:Y:S01]  /*23b0*/  UMOV UR30, 0x0 ;  /* 0x00000000001e7882 */ /* 0x000fe20000000000 */
[----:B------:R-:W-:Y:S01]  /*23c0*/  UMOV UR31, 0x10000000 ;  /* 0x10000000001f7882 */ /* 0x000fe20000000000 */
[----:B------:R-:W-:Y:S01]  /*23d0*/  UMOV UR19, UR35 ;  /* 0x0000002300137c82 */ /* 0x000fe20008000000 */
[----:B------:R-:W-:Y:S01]  /*23e0*/  UMOV UR20, UR36 ;  /* 0x0000002400147c82 */ /* 0x000fe20008000000 */
[----:B------:R-:W-:Y:S01]  /*23f0*/  UMOV UR12, UR36 ;  /* 0x00000024000c7c82 */ /* 0x000fe20008000000 */
[----:B------:R-:W-:Y:S01]  /*2400*/  UMOV UR9, UR17 ;  /* 0x0000001100097c82 */ /* 0x000fe20008000000 */
[----:B------:R-:W-:Y:S01]  /*2410*/  UMOV UR10, UR18 ;  /* 0x00000012000a7c82 */ /* 0x000fe20008000000 */
[----:B------:R1:W-:Y:S01]  /*2420*/  UTMALDG.3D.2CTA [UR16], [UR4], desc[UR30] ;  /* 0x00001e10040075b4 */ /* 0x0003e20008211000 */
[----:B------:R-:W-:-:S04]  /*2430*/  UIADD3 UR13, UPT, UPT, UR13, 0x1, URZ ;  /* 0x000000010d0d7890 */ /* 0x000fc8000fffe0ff */
[----:B------:R-:W-:Y:S01]  /*2440*/  UISETP.NE.AND UP0, UPT, UR13, UR25, UPT ;  /* 0x000000190d00728c */ /* 0x000fe2000bf05270 */
[----:B------:R3:W-:Y:S01]  /*2450*/  UTMALDG.3D.MULTICAST.2CTA [UR8], [UR14], UR21, desc[UR30] ;  /* 0x00001e080e0073b4 */ /* 0x0007e20008211815 */
[----:B-1----:R-:W-:-:S07]  /*2460*/  UMOV UR4, UR7 ;  /* 0x0000000700047c82 */ /* 0x002fce0008000000 */
[----:B---3--:R-:W-:Y:S05]  /*2470*/  BRA.U UP0, `(.L_x_39) ;  /* 0xfffffffd00447547 */ /* 0x008fea000b83ffff */
.L_x_33:
[C---:B------:R-:W-:Y:S01]  /*2480*/  LEA R3, R11.reuse, UR6, 0x3 ;  /* 0x000000060b037c11 */ /* 0x040fe2000f8e18ff */
[----:B------:R-:W-:Y:S01]  /*2490*/  NOP ;  /* 0x0000000000007918 */ /* 0x000fe20000000000 */
[----:B-1----:R-:W-:Y:S02]  /*24a0*/  SHF.L.U32 R0, R10, 0x1f, RZ ;  /* 0x0000001f0a007819 */ /* 0x002fe400000006ff */
[----:B------:R-:W-:Y:S02]  /*24b0*/  LEA R5, R11, UR6, 0x4 ;  /* 0x000000060b057c11 */ /* 0x000fe4000f8e20ff */
[----:B--2-4-:R-:W1:Y:S02]  /*24c0*/  SYNCS.PHASECHK.TRANS64.TRYWAIT P0, [R3+URZ+0x1b0], R0 ;  /* 0x0001b000030075a7 */ /* 0x014e6400080011ff */
[----:B-1----:R-:W-:Y:S05]  /*24d0*/  @!P0 BRA `(.L_x_40) ;  /* 0x000000a4008c8947 */ /* 0x002fea0003800000 */
.L_x_163:
[----:B------:R-:W2:Y:S01]  /*24e0*/  LDS.128 R4, [R5+0x220] ;  /* 0x0002200005047984 */ /* 0x000ea20000000c00 */
[----:B------:R-:W-:Y:S01]  /*24f0*/  UISETP.GE.AND UP0, UPT, UR42, 0x1, UPT ;  /* 0x000000012a00788c */ /* 0x000fe2000bf06270 */
[----:B------:R-:W-:Y:S01]  /*2500*/  @!PT LDS RZ, [RZ] ;  /* 0x00000000fffff984 */ /* 0x000fe20000000800 */
[----:B------:R-:W-:Y:S01]  /*2510*/  @!PT LDS RZ, [RZ] ;  /* 0x00000000fffff984 */ /* 0x000fe20000000800 */
[----:B------:R-:W-:Y:S01]  /*2520*/  @!PT LDS RZ, [RZ] ;  /* 0x00000000fffff984 */ /* 0x000fe20000000800 */
[----:B------:R-:W-:Y:S01]  /*2530*/  @!PT LDS RZ, [RZ] ;  /* 0x00000000fffff984 */ /* 0x000fe20000000800 */
[----:B------:R3:W-:Y:S06]  /*2540*/  MEMBAR.ALL.CTA ;  /* 0x0000000000007992 */ /* 0x0007ec0000008000 */
[----:B---3--:R-:W3:Y:S01]  /*2550*/  FENCE.VIEW.ASYNC.S ;  /* 0x00000000000073c6 */ /* 0x008ee20000000000 */
[----:B--2---:R-:W-:-:S13]  /*2560*/  LOP3.LUT P0, RZ, R6, 0x1, RZ, 0xc0, !PT ;  /* 0x0000000106ff7812 */ /* 0x004fda000780c0ff */
[----:B---3--:R-:W-:Y:S01]  /*2570*/  VOTEU.ANY UP1, P0 ;  /* 0x0000000000ff7886 */ /* 0x008fe20000020100 */
[----:B------:R-:W-:-:S13]  /*2580*/  PLOP3.LUT P0, PT, PT, PT, UP1, 0x80, 0x8 ;  /* 0x000000000008781c */ /* 0x000fda0003f0f018 */
[----:B-1----:R-:W-:Y:S02]  /*2590*/  @P0 LOP3.LUT R0, R5, 0xffff, RZ, 0xc0, !PT ;  /* 0x0000ffff05000812 */ /* 0x002fe400078ec0ff */
[----:B------:R-:W-:Y:S02]  /*25a0*/  @P0 MOV R2, R4 ;  /* 0x0000000400020202 */ /* 0x000fe40000000f00 */
[----:B------:R-:W-:Y:S01]  /*25b0*/  @P0 R2UR UR5, R0 ;  /* 0x00000000000502ca */ /* 0x000fe200000e0000 */
[----:B------:R-:W-:Y:S01]  /*25c0*/  VIADD R0, R3, 0x1c0 ;  /* 0x000001c003007836 */ /* 0x000fe20000000000 */
[----:B------:R-:W-:Y:S02]  /*25d0*/  @P0 SHF.R.U32.HI R4, RZ, 0x10, R5 ;  /* 0x00000010ff040819 */ /* 0x000fe40000011605 */
[----:B------:R-:W-:Y:S02]  /*25e0*/  @P0 R2UR UR8, R2 ;  /* 0x00000000020802ca */ /* 0x000fe400000e0000 */
[----:B------:R-:W-:-:S02]  /*25f0*/  PRMT R0, RZ, 0x654, R0 ;  /* 0x00000654ff007816 */ /* 0x000fc40000000000 */
[----:B------:R-:W-:Y:S02]  /*2600*/  @P0 R2UR UR4, R4 ;  /* 0x00000000040402ca */ /* 0x000fe400000e0000 */
[----:B------:R1:W-:Y:S03]  /*2610*/  SYNCS.ARRIVE.TRANS64.RED.A1T0 RZ, [R0+URZ], RZ ;  /* 0x000000ff00ff79a7 */ /* 0x0003e600081004ff */
[----:B------:R-:W-:-:S04]  /*2620*/  @UP1 UMOV UR29, UR5 ;  /* 0x00000005001d1c82 */ /* 0x000fc80008000000 */
[----:B------:R-:W-:-:S04]  /*2630*/  @UP1 UMOV UR37, UR8 ;  /* 0x0000000800251c82 */ /* 0x000fc80008000000 */
[----:B------:R-:W-:Y:S01]  /*2640*/  @UP1 UMOV UR36, UR4 ;  /* 0x0000000400241c82 */ /* 0x000fe20008000000 */
[----:B------:R-:W-:Y:S05]  /*2650*/  BRA.U !UP0, `(.L_x_41) ;  /* 0x0000000108d47547 */ /* 0x000fea000b800000 */
[----:B------:R-:W2:Y:S01]  /*2660*/  LDCU.128 UR12, c[0x0][0xb10] ;  /* 0x00016200ff0c77ac */ /* 0x000ea20008000c00 */
[----:B------:R-:W3:Y:S01]  /*2670*/  LDCU UR30, c[0x0][0xb20] ;  /* 0x00016400ff1e77ac */ /* 0x000ee20008000800 */
[----:B------:R-:W4:Y:S01]  /*2680*/  LDCU UR25, c[0x0][0xb0c] ;  /* 0x00016180ff1977ac */ /* 0x000f220008000800 */
[----:B------:R-:W1:Y:S01]  /*2690*/  LDCU.64 UR10, c[0x0][0xb28] ;  /* 0x00016500ff0a77ac */ /* 0x000e620008000a00 */
[----:B------:R-:W-:Y:S02]  /*26a0*/  UISETP.NE.AND UP3, UPT, UR42, 0x1, UPT ;  /* 0x000000012a00788c */ /* 0x000fe4000bf65270 */
[----:B--2---:R-:W-:Y:S02]  /*26b0*/  UIMAD.WIDE.U32 UR8, UR38, UR15, URZ ;  /* 0x0000000f260872a5 */ /* 0x004fe4000f8e00ff */
[----:B------:R-:W-:Y:S02]  /*26c0*/  UIMAD.WIDE.U32 UR4, UR39, UR12, URZ ;  /* 0x0000000c270472a5 */ /* 0x000fe4000f8e00ff */
[----:B------:R-:W-:-:S02]  /*26d0*/  UISETP.NE.AND UP0, UPT, UR14, 0x1, UPT ;  /* 0x000000010e00788c */ /* 0x000fc4000bf05270 */
[----:B------:R-:W-:Y:S01]  /*26e0*/  UIMAD.WIDE.U32 UR20, UR29, UR15, URZ ;  /* 0x0000000f1d1472a5 */ /* 0x000fe2000f8e00ff */
[----:B------:R-:W-:Y:S02]  /*26f0*/  UMOV UR8, UR9 ;  /* 0x0000000900087c82 */ /* 0x000fe40008000000 */
[----:B------:R-:W-:Y:S01]  /*2700*/  UMOV UR4, UR5 ;  /* 0x0000000500047c82 */ /* 0x000fe20008000000 */
[----:B---3--:R-:W-:Y:S02]  /*2710*/  USHF.R.U32.HI UR8, URZ, UR30, UR8 ;  /* 0x0000001eff087299 */ /* 0x008fe40008011608 */
[----:B----4-:R-:W-:Y:S02]  /*2720*/  UISETP.NE.AND UP2, UPT, UR25, 0x1, UPT ;  /* 0x000000011900788c */ /* 0x010fe4000bf45270 */
[----:B------:R-:W-:Y:S02]  /*2730*/  USHF.R.U32.HI UR4, URZ, UR13, UR4 ;  /* 0x0000000dff047299 */ /* 0x000fe40008011604 */
[----:B------:R-:W-:-:S02]  /*2740*/  USEL UR5, UR38, UR8, !UP0 ;  /* 0x0000000826057287 */ /* 0x000fc4000c000000 */
[----:B------:R-:W-:Y:S02]  /*2750*/  USEL UR8, UR39, UR4, !UP2 ;  /* 0x0000000427087287 */ /* 0x000fe4000d000000 */
[----:B-1----:R-:W-:Y:S01]  /*2760*/  UIMAD.WIDE.U32 UR16, UR5, UR10, URZ ;  /* 0x0000000a051072a5 */ /* 0x002fe2000f8e00ff */
[----:B------:R-:W-:Y:S01]  /*2770*/  UMOV UR4, UR21 ;  /* 0x0000001500047c82 */ /* 0x000fe20008000000 */
[----:B------:R-:W-:Y:S02]  /*2780*/  UIMAD.WIDE.U32 UR18, UR37, UR12, URZ ;  /* 0x0000000c251272a5 */ /* 0x000fe4000f8e00ff */
[----:B------:R-:W-:-:S03]  /*2790*/  UIMAD.WIDE.U32 UR20, UR8, UR10, URZ ;  /* 0x0000000a081472a5 */ /* 0x000fc6000f8e00ff */
[----:B------:R-:W-:Y:S01]  /*27a0*/  UMOV UR16, UR17 ;  /* 0x0000001100107c82 */ /* 0x000fe20008000000 */
[----:B------:R-:W-:Y:S02]  /*27b0*/  USHF.R.U32.HI UR4, URZ, UR30, UR4 ;  /* 0x0000001eff047299 */ /* 0x000fe40008011604 */
[----:B------:R-:W-:Y:S01]  /*27c0*/  @UP3 USHF.R.U32.HI UR5, URZ, UR11, UR16 ;  /* 0x0000000bff053299 */ /* 0x000fe20008011610 */
[----:B------:R-:W-:Y:S01]  /*27d0*/  UMOV UR18, UR19 ;  /* 0x0000001300127c82 */ /* 0x000fe20008000000 */
[----:B------:R-:W-:Y:S01]  /*27e0*/  UMOV UR20, UR21 ;  /* 0x0000001500147c82 */ /* 0x000fe20008000000 */
[----:B------:R-:W-:Y:S02]  /*27f0*/  USHF.R.U32.HI UR13, URZ, UR13, UR18 ;  /* 0x0000000dff0d7299 */ /* 0x000fe40008011612 */
[----:B------:R-:W-:Y:S02]  /*2800*/  USEL UR4, UR29, UR4, !UP0 ;  /* 0x000000041d047287 */ /* 0x000fe4000c000000 */
[----:B------:R-:W-:-:S02]  /*2810*/  @UP3 USHF.R.U32.HI UR8, URZ, UR11, UR20 ;  /* 0x0000000bff083299 */ /* 0x000fc40008011614 */
[----:B------:R-:W-:Y:S02]  /*2820*/  UIMAD UR9, UR42, UR5, URZ ;  /* 0x000000052a0972a4 */ /* 0x000fe4000f8e02ff */
[----:B------:R-:W-:Y:S02]  /*2830*/  USEL UR5, UR37, UR13, !UP2 ;  /* 0x0000000d25057287 */ /* 0x000fe4000d000000 */
[----:B------:R-:W-:Y:S02]  /*2840*/  UIMAD UR12, UR42, UR8, URZ ;  /* 0x000000082a0c72a4 */ /* 0x000fe4000f8e02ff */
[----:B------:R-:W-:Y:S02]  /*2850*/  UISETP.GE.AND UP0, UPT, UR4, UR9, UPT ;  /* 0x000000090400728c */ /* 0x000fe4000bf06270 */
[----:B------:R-:W-:Y:S02]  /*2860*/  UIMAD.WIDE.U32 UR16, UR4, UR10, URZ ;  /* 0x0000000a041072a5 */ /* 0x000fe4000f8e00ff */
[----:B------:R-:W-:-:S02]  /*2870*/  UISETP.GE.OR UP0, UPT, UR5, UR12, UP0 ;  /* 0x0000000c0500728c */ /* 0x000fc40008706670 */
        /* <DEDUP_REMOVED lines=19> */
.L_x_41:
[----:B------:R-:W2:Y:S02]  /*29b0*/  LDCU UR4, c[0x0][0xb30] ;  /* 0x00016600ff0477ac */ /* 0x000ea40008000800 */
[----:B--2---:R-:W-:-:S09]  /*29c0*/  UISETP.NE.AND UP0, UPT, UR4, 0x1, UPT ;  /* 0x000000010400788c */ /* 0x004fd2000bf05270 */
[----:B------:R-:W-:Y:S05]  /*29d0*/  BRA.U UP0, `(.L_x_42) ;  /* 0x0000000100447547 */ /* 0x000fea000b800000 */
[----:B------:R-:W2:Y:S01]  /*29e0*/  LDCU.128 UR12, c[0x0][0xb10] ;  /* 0x00016200ff0c77ac */ /* 0x000ea20008000c00 */
[----:B------:R-:W3:Y:S01]  /*29f0*/  LDCU UR10, c[0x0][0xb0c] ;  /* 0x00016180ff0a77ac */ /* 0x000ee20008000800 */
[----:B------:R-:W4:Y:S01]  /*2a00*/  LDCU UR11, c[0x0][0xb20] ;  /* 0x00016400ff0b77ac */ /* 0x000f220008000800 */
[----:B--2---:R-:W-:Y:S02]  /*2a10*/  UIMAD.WIDE.U32 UR8, UR37, UR12, URZ ;  /* 0x0000000c250872a5 */ /* 0x004fe4000f8e00ff */
[----:B------:R-:W-:Y:S02]  /*2a20*/  UIMAD.WIDE.U32 UR4, UR29, UR15, URZ ;  /* 0x0000000f1d0472a5 */ /* 0x000fe4000f8e00ff */
[----:B---3--:R-:W-:Y:S02]  /*2a30*/  UISETP.NE.AND UP2, UPT, UR10, 0x1, UPT ;  /* 0x000000010a00788c */ /* 0x008fe4000bf45270 */
[----:B------:R-:W-:Y:S01]  /*2a40*/  UISETP.NE.AND UP0, UPT, UR14, 0x1, UPT ;  /* 0x000000010e00788c */ /* 0x000fe2000bf05270 */
[----:B------:R-:W-:-:S02]  /*2a50*/  UMOV UR8, UR9 ;  /* 0x0000000900087c82 */ /* 0x000fc40008000000 */
[----:B------:R-:W-:Y:S01]  /*2a60*/  UMOV UR4, UR5 ;  /* 0x0000000500047c82 */ /* 0x000fe20008000000 */
[----:B------:R-:W-:Y:S02]  /*2a70*/  USHF.R.U32.HI UR13, URZ, UR13, UR8 ;  /* 0x0000000dff0d7299 */ /* 0x000fe40008011608 */
[----:B----4-:R-:W-:Y:S02]  /*2a80*/  USHF.R.U32.HI UR4, URZ, UR11, UR4 ;  /* 0x0000000bff047299 */ /* 0x010fe40008011604 */
[----:B------:R-:W-:Y:S02]  /*2a90*/  USEL UR5, UR37, UR13, !UP2 ;  /* 0x0000000d25057287 */ /* 0x000fe4000d000000 */
[----:B------:R-:W-:-:S04]  /*2aa0*/  USEL UR4, UR29, UR4, !UP0 ;  /* 0x000000041d047287 */ /* 0x000fc8000c000000 */
[----:B------:R-:W-:Y:S02]  /*2ab0*/  UIADD3 UR8, UPT, UPT, UR5, -UR4, URZ ;  /* 0x8000000405087290 */ /* 0x000fe4000fffe0ff */
[----:B------:R-:W-:Y:S02]  /*2ac0*/  UIADD3 UR4, UPT, UPT, -UR5, UR4, URZ ;  /* 0x0000000405047290 */ /* 0x000fe4000fffe1ff */
[----:B------:R-:W-:Y:S02]  /*2ad0*/  UIMAD UR29, UR8, UR14, UR29 ;  /* 0x0000000e081d72a4 */ /* 0x000fe4000f8e021d */
[----:B------:R-:W-:-:S12]  /*2ae0*/  UIMAD UR37, UR4, UR10, UR37 ;  /* 0x0000000a042572a4 */ /* 0x000fd8000f8e0225 */
.L_x_42:
[----:B------:R-:W-:Y:S01]  /*2af0*/  VIADD R11, R11, 0x1 ;  /* 0x000000010b0b7836 */ /* 0x000fe20000000000 */
[----:B------:R-:W-:Y:S02]  /*2b00*/  R2UR UR5, R143 ;  /* 0x000000008f0572ca */ /* 0x000fe400000e0000 */
[----:B------:R-:W-:Y:S02]  /*2b10*/  R2UR UR4, R142 ;  /* 0x000000008e0472ca */ /* 0x000fe400000e0000 */
[C---:B------:R-:W-:Y:S02]  /*2b20*/  ISETP.NE.AND P0, PT, R11.reuse, 0x2, PT ;  /* 0x000000020b00780c */ /* 0x040fe40003f05270 */
[----:B------:R-:W-:Y:S02]  /*2b30*/  PLOP3.LUT P1, PT, PT, PT, PT, 0x80, 0x8 ;  /* 0x000000000008781c */ /* 0x000fe40003f2f070 */
[----:B------:R-:W-:Y:S02]  /*2b40*/  SEL R3, RZ, 0x1, P0 ;  /* 0x00000001ff037807 */ /* 0x000fe40000000000 */
[----:B------:R-:W-:-:S02]  /*2b50*/  SEL R11, R11, RZ, P0 ;  /* 0x000000ff0b0b7207 */ /* 0x000fc40000000000 */
[----:B------:R-:W-:Y:S01]  /*2b60*/  LOP3.LUT R10, R10, R3, RZ, 0x3c, !PT ;  /* 0x000000030a0a7212 */ /* 0x000fe200078e3cff */
[----:B------:R-:W-:Y:S02]  /*2b70*/  UIADD3 UR31, UPT, UPT, UR37, UR5, URZ ;  /* 0x00000005251f7290 */ /* 0x000fe4000fffe0ff */
[----:B------:R-:W-:Y:S01]  /*2b80*/  UIADD3 UR30, UPT, UPT, UR29, UR4, URZ ;  /* 0x000000041d1e7290 */ /* 0x000fe2000fffe0ff */
[----:B------:R-:W-:Y:S11]  /*2b90*/  BRA.U UP1, `(.L_x_43) ;  /* 0xfffffff101287547 */ /* 0x000ff6000b83ffff */
[----:B------:R-:W-:Y:S01]  /*2ba0*/  UIADD3 UR8, UPT, UPT, UR6, 0xb0, URZ ;  /* 0x000000b006087890 */ /* 0x000fe2000fffe0ff */
[----:B------:R-:W-:-:S03]  /*2bb0*/  SHF.L.U32 R3, R12, 0x1f, RZ ;  /* 0x0000001f0c037819 */ /* 0x000fc600000006ff */
[----:B------:R-:W-:-:S09]  /*2bc0*/  ULEA UR4, UR7, UR8, 0x3 ;  /* 0x0000000807047291 */ /* 0x000fd2000f8e18ff */
[----:B------:R-:W2:Y:S02]  /*2bd0*/  SYNCS.PHASECHK.TRANS64.TRYWAIT P0, [UR4], R3 ;  /* 0x00000003ff0075a7 */ /* 0x000ea40008001104 */
[----:B--2---:R-:W-:Y:S05]  /*2be0*/  @!P0 BRA `(.L_x_44) ;  /* 0x0000009c00dc8947 */ /* 0x004fea0003800000 */
.L_x_165:
[----:B------:R-:W-:-:S04]  /*2bf0*/  UIADD3 UR4, UPT, UPT, UR7, 0x1, URZ ;  /* 0x0000000107047890 */ /* 0x000fc8000fffe0ff */
[----:B------:R-:W-:-:S04]  /*2c00*/  UISETP.NE.AND UP0, UPT, UR4, 0x16, UPT ;  /* 0x000000160400788c */ /* 0x000fc8000bf05270 */
[----:B------:R-:W-:Y:S02]  /*2c10*/  USEL UR6, URZ, 0x1, UP0 ;  /* 0x00000001ff067887 */ /* 0x000fe40008000000 */
[----:B------:R-:W-:-:S04]  /*2c20*/  USEL UR4, UR4, URZ, UP0 ;  /* 0x000000ff04047287 */ /* 0x000fc80008000000 */
[----:B------:R-:W-:Y:S01]  /*2c30*/  ULEA UR5, UR4, UR8, 0x3 ;  /* 0x0000000804057291 */ /* 0x000fe2000f8e18ff */
[----:B------:R-:W-:-:S04]  /*2c40*/  LOP3.LUT R2, R12, UR6, RZ, 0x3c, !PT ;  /* 0x000000060c027c12 */ /* 0x000fc8000f8e3cff */
[----:B-1----:R-:W-:-:S04]  /*2c50*/  SHF.L.U32 R3, R2, 0x1f, RZ ;  /* 0x0000001f02037819 */ /* 0x002fc800000006ff */
[----:B------:R-:W1:Y:S02]  /*2c60*/  SYNCS.PHASECHK.TRANS64.TRYWAIT P0, [UR5], R3 ;  /* 0x00000003ff0075a7 */ /* 0x000e640008001105 */
[----:B-1----:R-:W-:Y:S05]  /*2c70*/  @!P0 BRA `(.L_x_45) ;  /* 0x0000009c00d08947 */ /* 0x002fea0003800000 */
.L_x_167:
        /* <DEDUP_REMOVED lines=9> */
.L_x_169:
        /* <DEDUP_REMOVED lines=9> */
.L_x_171:
        /* <DEDUP_REMOVED lines=9> */
.L_x_173:
        /* <DEDUP_REMOVED lines=9> */
.L_x_175:
        /* <DEDUP_REMOVED lines=9> */
.L_x_177:
        /* <DEDUP_REMOVED lines=9> */
.L_x_179:
        /* <DEDUP_REMOVED lines=9> */
.L_x_181:
        /* <DEDUP_REMOVED lines=9> */
.L_x_183:
        /* <DEDUP_REMOVED lines=9> */
.L_x_185:
        /* <DEDUP_REMOVED lines=9> */
.L_x_187:
        /* <DEDUP_REMOVED lines=9> */
.L_x_189:
        /* <DEDUP_REMOVED lines=9> */
.L_x_191:
        /* <DEDUP_REMOVED lines=9> */
.L_x_193:
        /* <DEDUP_REMOVED lines=9> */
.L_x_195:
        /* <DEDUP_REMOVED lines=9> */
.L_x_197:
        /* <DEDUP_REMOVED lines=9> */
.L_x_199:
        /* <DEDUP_REMOVED lines=9> */
.L_x_201:
        /* <DEDUP_REMOVED lines=9> */
.L_x_203:
        /* <DEDUP_REMOVED lines=9> */
.L_x_205:
[----:B------:R-:W-:-:S04]  /*3730*/  UIADD3 UR4, UPT, UPT, UR4, 0x1, URZ ;  /* 0x0000000104047890 */ /* 0x000fc8000fffe0ff */
[----:B------:R-:W-:-:S04]  /*3740*/  UISETP.NE.AND UP0, UPT, UR4, 0x16, UPT ;  /* 0x000000160400788c */ /* 0x000fc8000bf05270 */
[----:B------:R-:W-:Y:S02]  /*3750*/  USEL UR5, URZ, 0x1, UP0 ;  /* 0x00000001ff057887 */ /* 0x000fe40008000000 */
[----:B------:R-:W-:-:S04]  /*3760*/  USEL UR4, UR4, URZ, UP0 ;  /* 0x000000ff04047287 */ /* 0x000fc80008000000 */
[----:B------:R-:W-:Y:S01]  /*3770*/  ULEA UR4, UR4, UR8, 0x3 ;  /* 0x0000000804047291 */ /* 0x000fe2000f8e18ff */
[----:B-1----:R-:W-:-:S04]  /*3780*/  LOP3.LUT R3, R2, UR5, RZ, 0x3c, !PT ;  /* 0x0000000502037c12 */ /* 0x002fc8000f8e3cff */
[----:B------:R-:W-:Y:S01]  /*3790*/  SHF.L.U32 R3, R3, 0x1f, RZ ;  /* 0x0000001f03037819 */ /* 0x000fe200000006ff */
[----:B------:R-:W-:-:S07]  /*37a0*/  IMAD.U32 R0, RZ, RZ, UR4 ;  /* 0x00000004ff007e24 */ /* 0x000fce000f8e00ff */
.L_x_65:
[----:B-1----:R1:W2:Y:S02]  /*37b0*/  SYNCS.PHASECHK.TRANS64.TRYWAIT P0, [R0+URZ], R3 ;  /* 0x00000003000075a7 */ /* 0x0022a400080011ff */
[----:B--2---:R-:W-:Y:S05]  /*37c0*/  @!P0 NANOSLEEP.SYNCS 0x989680 ;  /* 0x009896800000895d */ /* 0x004fea0003900000 */
[----:B------:R-:W2:Y:S02]  /*37d0*/  @!P0 SYNCS.PHASECHK.TRANS64 P0, [R0+URZ], R3 ;  /* 0x00000003000085a7 */ /* 0x000ea400080010ff */
[----:B--2---:R-:W-:Y:S05]  /*37e0*/  @P0 EXIT ;  /* 0x000000000000094d */ /* 0x004fea0003800000 */
[----:B------:R-:W-:Y:S05]  /*37f0*/  BRA `(.L_x_65) ;  /* 0xfffffffc00ec7947 */ /* 0x000fea000383ffff */
.L_x_23:
[----:B------:R-:W-:-:S04]  /*3800*/  UISETP.NE.AND UP0, UPT, UR45, URZ, UPT ;  /* 0x000000ff2d00728c */ /* 0x000fc8000bf05270 */
[----:B------:R-:W-:-:S09]  /*3810*/  UISETP.NE.OR UP0, UPT, UR18, 0x1, UP0 ;  /* 0x000000011200788c */ /* 0x000fd20008705670 */
[----:B------:R-:W-:Y:S05]  /*3820*/  BRA.U UP0, `(.L_x_66) ;  /* 0x0000000500487547 */ /* 0x000fea000b800000 */
[----:B------:R-:W-:Y:S01]  /*3830*/  ISETP.GE.U32.AND P2, PT, R3, 0x8, PT ;  /* 0x000000080300780c */ /* 0x000fe20003f46070 */
[----:B------:R-:W-:Y:S01]  /*3840*/  IMAD.MOV.U32 R12, RZ, RZ, 0x1 ;  /* 0x00000001ff0c7424 */ /* 0x000fe200078e00ff */
[----:B------:R-:W-:Y:S02]  /*3850*/  CS2R R10, SRZ ;  /* 0x00000000000a7805 */ /* 0x000fe4000001ff00 */
[----:B------:R-:W-:Y:S01]  /*3860*/  CS2R R8, SRZ ;  /* 0x0000000000087805 */ /* 0x000fe2000001ff00 */
[----:B------:R-:W-:Y:S01]  /*3870*/  UMOV UR6, 0x400 ;  /* 0x0000040000067882 */ /* 0x000fe20000000000 */
[----:B------:R-:W-:Y:S01]  /*3880*/  UMOV UR5, URZ ;  /* 0x000000ff00057c82 */ /* 0x000fe20008000000 */
[----:B------:R-:W-:-:S12]  /*3890*/  ULEA UR6, UR45, UR6, 0x18 ;  /* 0x000000062d067291 */ /* 0x000fd8000f8ec0ff */
.L_x_70:
[----:B------:R-:W-:Y:S02]  /*38a0*/  LEA R0, R8, UR6, 0x3 ;  /* 0x0000000608007c11 */ /* 0x000fe4000f8e18ff */
[----:B------:R-:W-:-:S03]  /*38b0*/  SHF.L.U32 R5, R9, 0x1f, RZ ;  /* 0x0000001f09057819 */ /* 0x000fc600000006ff */
[----:B------:R-:W-:Y:S01]  /*38c0*/  VIADD R4, R0, 0x200 ;  /* 0x0000020000047836 */ /* 0x000fe20000000000 */
[----:B------:R-:W2:Y:S02]  /*38d0*/  SYNCS.PHASECHK.TRANS64.TRYWAIT P0, [R0+URZ+0x1f0], R5 ;  /* 0x0001f005000075a7 */ /* 0x000ea400080011ff */
[----:B--2---:R-:W-:Y:S05]  /*38e0*/  @!P0 BRA `(.L_x_67) ;  /* 0x0000009800948947 */ /* 0x004fea0003800000 */
.L_x_206:
[----:B------:R-:W-:Y:S01]  /*38f0*/  ULEA UR4, UR5, UR6, 0x3 ;  /* 0x0000000605047291 */ /* 0x000fe2000f8e18ff */
[----:B------:R-:W-:Y:S01]  /*3900*/  PRMT R4, RZ, 0x654, R4 ;  /* 0x00000654ff047816 */ /* 0x000fe20000000004 */
[----:B--2---:R-:W-:Y:S01]  /*3910*/  @!P2 IMAD.MOV.U32 R5, RZ, RZ, 0x10 ;  /* 0x00000010ff05a424 */ /* 0x004fe200078e00ff */
[----:B------:R-:W-:Y:S01]  /*3920*/  SHF.L.U32 R7, R12, 0x1f, RZ ;  /* 0x0000001f0c077819 */ /* 0x000fe200000006ff */
[----:B------:R-:W-:Y:S01]  /*3930*/  UIADD3 UR7, UPT, UPT, UR4, 0x1b0, URZ ;  /* 0x000001b004077890 */ /* 0x000fe2000fffe0ff */
[----:B------:R2:W-:Y:S05]  /*3940*/  SYNCS.ARRIVE.TRANS64.RED.A1T0 RZ, [R4+URZ], RZ ;  /* 0x000000ff04ff79a7 */ /* 0x0005ea00081004ff */
[----:B------:R-:W-:Y:S01]  /*3950*/  IMAD.U32 R0, RZ, RZ, UR7 ;  /* 0x00000007ff007e24 */ /* 0x000fe2000f8e00ff */
[----:B------:R-:W3:Y:S04]  /*3960*/  SYNCS.PHASECHK.TRANS64.TRYWAIT P0, [UR4+0x1c0], R7 ;  /* 0x0001c007ff0075a7 */ /* 0x000ee80008001104 */
[----:B------:R-:W-:Y:S01]  /*3970*/  PRMT R13, R3, 0x654, R0 ;  /* 0x00000654030d7816 */ /* 0x000fe20000000000 */
[----:B--23--:R-:W-:Y:S06]  /*3980*/  @!P0 BRA `(.L_x_68) ;  /* 0x0000009800808947 */ /* 0x00cfec0003800000 */
.L_x_208:
[----:B------:R-:W-:Y:S01]  /*3990*/  ULEA UR8, UR5, UR6, 0x4 ;  /* 0x0000000605087291 */ /* 0x000fe2000f8e20ff */
[----:B------:R-:W-:Y:S01]  /*39a0*/  SEL R2, R13, R2, !P2 ;  /* 0x000000020d027207 */ /* 0x000fe20005000000 */
[----:B------:R-:W-:Y:S01]  /*39b0*/  UIADD3 UR9, UPT, UPT, UR4, 0x1b0, URZ ;  /* 0x000001b004097890 */ /* 0x000fe2000fffe0ff */
[----:B--2---:R-:W-:Y:S01]  /*39c0*/  LEA R0, R11, UR6, 0x3 ;  /* 0x000000060b007c11 */ /* 0x004fe2000f8e18ff */
[----:B------:R-:W-:Y:S01]  /*39d0*/  UIADD3 UR8, UPT, UPT, UR8, 0x220, URZ ;  /* 0x0000022008087890 */ /* 0x000fe2000fffe0ff */
[----:B------:R2:W-:Y:S01]  /*39e0*/  @!P2 SYNCS.ARRIVE.TRANS64.RED RZ, [R2+URZ], R5 ;  /* 0x0000000502ffa9a7 */ /* 0x0005e200080004ff */
[----:B------:R-:W-:Y:S01]  /*39f0*/  UIADD3 UR4, UPT, UPT, UR5, 0x1, URZ ;  /* 0x0000000105047890 */ /* 0x000fe2000fffe0ff */
[----:B------:R-:W-:-:S03]  /*3a00*/  VIADD R8, R8, 0x1 ;  /* 0x0000000108087836 */ /* 0x000fc60000000000 */
[----:B------:R-:W-:Y:S02]  /*3a10*/  UISETP.NE.AND UP0, UPT, UR4, 0x2, UPT ;  /* 0x000000020400788c */ /* 0x000fe4000bf05270 */
[----:B------:R-:W-:Y:S01]  /*3a20*/  ISETP.NE.AND P0, PT, R8, 0x2, PT ;  /* 0x000000020800780c */ /* 0x000fe20003f05270 */
[----:B------:R-:W-:Y:S06]  /*3a30*/  UGETNEXTWORKID.BROADCAST [UR8], [UR9] ;  /* 0x00000000080073ca */ /* 0x000fec0008000100 */
[----:B------:R-:W-:Y:S02]  /*3a40*/  USEL UR7, URZ, 0x1, UP0 ;  /* 0x00000001ff077887 */ /* 0x000fe40008000000 */
[----:B------:R-:W-:-:S04]  /*3a50*/  USEL UR5, UR4, URZ, UP0 ;  /* 0x000000ff04057287 */ /* 0x000fc80008000000 */
[----:B------:R-:W-:Y:S02]  /*3a60*/  LOP3.LUT R12, R12, UR7, RZ, 0x3c, !PT ;  /* 0x000000070c0c7c12 */ /* 0x000fe4000f8e3cff */
[----:B--2---:R-:W-:-:S04]  /*3a70*/  SHF.L.U32 R5, R10, 0x1f, RZ ;  /* 0x0000001f0a057819 */ /* 0x004fc800000006ff */
[----:B------:R-:W2:Y:S02]  /*3a80*/  SYNCS.PHASECHK.TRANS64.TRYWAIT P1, [R0+URZ+0x1b0], R5 ;  /* 0x0001b005000075a7 */ /* 0x000ea400080211ff */
[----:B--2---:R-:W-:Y:S05]  /*3a90*/  @!P1 BRA `(.L_x_69) ;  /* 0x0000009800549947 */ /* 0x004fea0003800000 */
.L_x_209:
[C---:B------:R-:W-:Y:S01]  /*3aa0*/  LEA R4, R11.reuse, UR6, 0x4 ;  /* 0x000000060b047c11 */ /* 0x040fe2000f8e20ff */
[----:B--2---:R-:W-:Y:S01]  /*3ab0*/  VIADD R0, R0, 0x1c0 ;  /* 0x000001c000007836 */ /* 0x004fe20000000000 */
[----:B------:R-:W-:Y:S01]  /*3ac0*/  SEL R8, R8, RZ, P0 ;  /* 0x000000ff08087207 */ /* 0x000fe20000000000 */
[----:B------:R-:W-:-:S03]  /*3ad0*/  VIADD R11, R11, 0x1 ;  /* 0x000000010b0b7836 */ /* 0x000fc60000000000 */
[----:B------:R-:W2:Y:S01]  /*3ae0*/  LDS.128 R4, [R4+0x220] ;  /* 0x0002200004047984 */ /* 0x000ea20000000c00 */
[----:B------:R-:W-:Y:S02]  /*3af0*/  PRMT R0, RZ, 0x654, R0 ;  /* 0x00000654ff007816 */ /* 0x000fe40000000000 */
[C---:B------:R-:W-:Y:S01]  /*3b00*/  ISETP.NE.AND P1, PT, R11.reuse, 0x2, PT ;  /* 0x000000020b00780c */ /* 0x040fe20003f25270 */
[----:B------:R-:W-:Y:S01]  /*3b10*/  @!PT LDS RZ, [RZ] ;  /* 0x00000000fffff984 */ /* 0x000fe20000000800 */
[----:B------:R-:W-:Y:S01]  /*3b20*/  @!PT LDS RZ, [RZ] ;  /* 0x00000000fffff984 */ /* 0x000fe20000000800 */
[----:B------:R-:W-:Y:S01]  /*3b30*/  @!PT LDS RZ, [RZ] ;  /* 0x00000000fffff984 */ /* 0x000fe20000000800 */
[----:B------:R-:W-:Y:S01]  /*3b40*/  @!PT LDS RZ, [RZ] ;  /* 0x00000000fffff984 */ /* 0x000fe20000000800 */
[----:B------:R3:W-:Y:S06]  /*3b50*/  MEMBAR.ALL.CTA ;  /* 0x0000000000007992 */ /* 0x0007ec0000008000 */
[----:B---3--:R-:W3:Y:S01]  /*3b60*/  FENCE.VIEW.ASYNC.S ;  /* 0x00000000000073c6 */ /* 0x008ee20000000000 */
[----:B------:R-:W-:Y:S01]  /*3b70*/  SEL R11, R11, RZ, P1 ;  /* 0x000000ff0b0b7207 */ /* 0x000fe20000800000 */
[----:B---3--:R3:W-:Y:S01]  /*3b80*/  SYNCS.ARRIVE.TRANS64.RED.A1T0 RZ, [R0+URZ], RZ ;  /* 0x000000ff00ff79a7 */ /* 0x0087e200081004ff */
[----:B--2---:R-:W-:-:S02]  /*3b90*/  LOP3.LUT P3, RZ, R6, 0x1, RZ, 0xc0, !PT ;  /* 0x0000000106ff7812 */ /* 0x004fc4000786c0ff */
[----:B------:R-:W-:-:S04]  /*3ba0*/  SEL R5, RZ, 0x1, P1 ;  /* 0x00000001ff057807 */ /* 0x000fc80000800000 */
[----:B------:R-:W-:Y:S02]  /*3bb0*/  LOP3.LUT R10, R10, R5, RZ, 0x3c, !PT ;  /* 0x000000050a0a7212 */ /* 0x000fe400078e3cff */
[----:B---3--:R-:W-:-:S04]  /*3bc0*/  SEL R0, RZ, 0x1, P0 ;  /* 0x00000001ff007807 */ /* 0x008fc80000000000 */
[----:B------:R-:W-:Y:S01]  /*3bd0*/  LOP3.LUT R9, R9, R0, RZ, 0x3c, !PT ;  /* 0x0000000009097212 */ /* 0x000fe200078e3cff */
[----:B------:R-:W-:Y:S06]  /*3be0*/  @P3 BRA `(.L_x_70) ;  /* 0xfffffffc002c3947 */ /* 0x000fec000383ffff */
[----:B------:R-:W-:Y:S01]  /*3bf0*/  ULEA UR4, UR5, UR6, 0x3 ;  /* 0x0000000605047291 */ /* 0x000fe2000f8e18ff */
[----:B------:R-:W-:-:S08]  /*3c00*/  SHF.L.U32 R3, R12, 0x1f, RZ ;  /* 0x0000001f0c037819 */ /* 0x000fd000000006ff */
[----:B------:R-:W2:Y:S02]  /*3c10*/  SYNCS.PHASECHK.TRANS64 P0, [UR4+0x1c0], R3 ;  /* 0x0001c003ff0075a7 */ /* 0x000ea40008001004 */
[----:B--2---:R-:W-:Y:S05]  /*3c20*/  @P0 BRA `(.L_x_71) ;  /* 0x0000000000080947 */ /* 0x004fea0003800000 */
[----:B------:R-:W2:Y:S02]  /*3c30*/  SYNCS.PHASECHK.TRANS64.TRYWAIT P0, [UR4+0x1c0], R3 ;  /* 0x0001c003ff0075a7 */ /* 0x000ea40008001104 */
[----:B--2---:R-:W-:Y:S05]  /*3c40*/  @!P0 BRA `(.L_x_72) ;  /* 0x0000009400fc8947 */ /* 0x004fea0003800000 */
.L_x_71:
[----:B------:R-:W-:-:S04]  /*3c50*/  UIADD3 UR7, UPT, UPT, UR5, 0x1, URZ ;  /* 0x0000000105077890 */ /* 0x000fc8000fffe0ff */
[----:B------:R-:W-:-:S04]  /*3c60*/  UISETP.NE.AND UP0, UPT, UR7, 0x2, UPT ;  /* 0x000000020700788c */ /* 0x000fc8000bf05270 */
[----:B------:R-:W-:Y:S02]  /*3c70*/  USEL UR8, URZ, 0x1, UP0 ;  /* 0x00000001ff087887 */ /* 0x000fe40008000000 */
[----:B------:R-:W-:-:S04]  /*3c80*/  USEL UR7, UR7, URZ, UP0 ;  /* 0x000000ff07077287 */ /* 0x000fc80008000000 */
[----:B------:R-:W-:Y:S01]  /*3c90*/  ULEA UR7, UR7, UR6, 0x3 ;  /* 0x0000000607077291 */ /* 0x000fe2000f8e18ff */
[----:B--2---:R-:W-:-:S04]  /*3ca0*/  LOP3.LUT R3, R12, UR8, RZ, 0x3c, !PT ;  /* 0x000000080c037c12 */ /* 0x004fc8000f8e3cff */
[----:B------:R-:W-:-:S04]  /*3cb0*/  SHF.L.U32 R0, R3, 0x1f, RZ ;  /* 0x0000001f03007819 */ /* 0x000fc800000006ff */
[----:B------:R-:W2:Y:S02]  /*3cc0*/  SYNCS.PHASECHK.TRANS64 P0, [UR7+0x1c0], R0 ;  /* 0x0001c000ff0075a7 */ /* 0x000ea40008001007 */
[----:B-12---:R-:W-:Y:S05]  /*3cd0*/  @P0 EXIT ;  /* 0x000000000000094d */ /* 0x006fea0003800000 */
[----:B------:R-:W-:Y:S02]  /*3ce0*/  SHF.L.U32 R3, R3, 0x1f, RZ ;  /* 0x0000001f03037819 */ /* 0x000fe400000006ff */
[----:B------:R-:W-:-:S07]  /*3cf0*/  MOV R0, UR7 ;  /* 0x0000000700007c02 */ /* 0x000fce0008000f00 */
.L_x_73:
[----:B-1----:R1:W2:Y:S02]  /*3d00*/  SYNCS.PHASECHK.TRANS64.TRYWAIT P0, [R0+URZ+0x1c0], R3 ;  /* 0x0001c003000075a7 */ /* 0x0022a400080011ff */
[----:B--2---:R-:W-:Y:S05]  /*3d10*/  @!P0 NANOSLEEP.SYNCS 0x989680 ;  /* 0x009896800000895d */ /* 0x004fea0003900000 */
[----:B------:R-:W2:Y:S02]  /*3d20*/  @!P0 SYNCS.PHASECHK.TRANS64 P0, [R0+URZ+0x1c0], R3 ;  /* 0x0001c003000085a7 */ /* 0x000ea400080010ff */
[----:B--2---:R-:W-:Y:S05]  /*3d30*/  @P0 EXIT ;  /* 0x000000000000094d */ /* 0x004fea0003800000 */
[----:B------:R-:W-:Y:S05]  /*3d40*/  BRA `(.L_x_73) ;  /* 0xfffffffc00ec7947 */ /* 0x000fea000383ffff */
.L_x_66:
[----:B------:R-:W-:Y:S05]  /*3d50*/  BRA.U UP5, `(.L_x_74) ;  /* 0x00000011053c7547 */ /* 0x000fea000b800000 */
[----:B------:R-:W-:Y:S01]  /*3d60*/  UMOV UR4, 0x40 ;  /* 0x0000004000047882 */ /* 0x000fe20000000000 */
[----:B------:R-:W-:Y:S01]  /*3d70*/  NOP ;  /* 0x0000000000007918 */ /* 0x000fe20000000000 */
[----:B------:R-:W-:Y:S01]  /*3d80*/  ULEA UR5, UR45, UR4, 0x18 ;  /* 0x000000042d057291 */ /* 0x000fe2000f8ec0ff */
[----:B------:R-:W-:Y:S02]  /*3d90*/  UMOV UR6, 0x400 ;  /* 0x0000040000067882 */ /* 0x000fe40000000000 */
[----:B------:R-:W-:-:S06]  /*3da0*/  ULEA UR6, UR45, UR6, 0x18 ;  /* 0x000000062d067291 */ /* 0x000fcc000f8ec0ff */
[----:B------:R-:W2:Y:S02]  /*3db0*/  LDS.U8 R3, [UR5+0x1c] ;  /* 0x00001c05ff037984 */ /* 0x000ea40008000000 */
[----:B--2---:R-:W-:-:S13]  /*3dc0*/  ISETP.NE.AND P0, PT, R3, RZ, PT ;  /* 0x000000ff0300720c */ /* 0x004fda0003f05270 */
[----:B------:R-:W-:Y:S05]  /*3dd0*/  @P0 BRA `(.L_x_75) ;  /* 0x0000000400080947 */ /* 0x000fea0003800000 */
[----:B------:R-:W-:Y:S02]  /*3de0*/  UISETP.NE.U32.AND UP1, UPT, UR27, 0x1, UPT ;  /* 0x000000011b00788c */ /* 0x000fe4000bf25070 */
[----:B------:R-:W-:-:S07]  /*3df0*/  UIADD3 UR7, UPT, UPT, UR5, 0x8, URZ ;  /* 0x0000000805077890 */ /* 0x000fce000fffe0ff */
[----:B------:R-:W-:Y:S05]  /*3e00*/  BRA.U !UP1, `(.L_x_76) ;  /* 0x00000001099c7547 */ /* 0x000fea000b800000 */
[----:B------:R-:W-:Y:S01]  /*3e10*/  ELECT P0, URZ, PT ;  /* 0x0000000000ff782f */ /* 0x000fe20003800000 */
[----:B------:R-:W-:-:S12]  /*3e20*/  BSSY B0, `(.L_x_76) ;  /* 0x0000025000007945 */ /* 0x000fd80003800000 */
[----:B------:R-:W-:Y:S05]  /*3e30*/  @!P0 BRA `(.L_x_77) ;  /* 0x00000000008c8947 */ /* 0x000fea0003800000 */
[----:B------:R-:W-:-:S05]  /*3e40*/  UMOV UR4, 0x10 ;  /* 0x0000001000047882 */ /* 0x000fca0000000000 */
[----:B------:R-:W-:Y:S04]  /*3e50*/  DEPBAR.LE SB2, 0x36 ;  /* 0x0000ad800000791a */ /* 0x000fe80000000000 */
[----:B------:R-:W2:Y:S02]  /*3e60*/  UTCATOMSWS.2CTA.FIND_AND_SET.ALIGN UP0, UR4, UR4 ;  /* 0x00000004000475e3 */ /* 0x000ea40008200800 */
[----:B--2---:R-:W-:Y:S01]  /*3e70*/  MOV R10, UR4 ;  /* 0x00000004000a7c02 */ /* 0x004fe20008000f00 */
[----:B------:R-:W-:Y:S06]  /*3e80*/  BRA.U UP0, `(.L_x_78) ;  /* 0x0000000100187547 */ /* 0x000fec000b800000 */
.L_x_79:
[----:B------:R-:W-:Y:S05]  /*3e90*/  NANOSLEEP 0x64 ;  /* 0x000000640000795d */ /* 0x000fea0003800000 */
[----:B------:R-:W-:-:S05]  /*3ea0*/  UMOV UR4, 0x10 ;  /* 0x0000001000047882 */ /* 0x000fca0000000000 */
[----:B------:R-:W-:Y:S04]  /*3eb0*/  DEPBAR.LE SB2, 0x36 ;  /* 0x0000ad800000791a */ /* 0x000fe80000000000 */
[----:B------:R-:W2:Y:S02]  /*3ec0*/  UTCATOMSWS.2CTA.FIND_AND_SET.ALIGN UP0, UR4, UR4 ;  /* 0x00000004000475e3 */ /* 0x000ea40008200800 */
[----:B--2---:R-:W-:Y:S01]  /*3ed0*/  MOV R10, UR4 ;  /* 0x00000004000a7c02 */ /* 0x004fe20008000f00 */
[----:B------:R-:W-:Y:S05]  /*3ee0*/  BRA.U !UP0, `(.L_x_79) ;  /* 0xfffffffd08e87547 */ /* 0x000fea000b83ffff */
.L_x_78:
[----:B------:R-:W2:Y:S01]  /*3ef0*/  LDS R6, [UR5+0x10] ;  /* 0x00001005ff067984 */ /* 0x000ea20008000800 */
[----:B------:R-:W-:Y:S01]  /*3f00*/  IMAD.U32 R3, RZ, RZ, UR6 ;  /* 0x00000006ff037e24 */ /* 0x000fe2000f8e00ff */
[----:B------:R-:W-:-:S03]  /*3f10*/  MOV R4, UR28 ;  /* 0x0000001c00047c02 */ /* 0x000fc60008000f00 */
[----:B------:R-:W-:Y:S01]  /*3f20*/  VIADD R3, R3, 0x240 ;  /* 0x0000024003037836 */ /* 0x000fe20000000000 */
[----:B--2---:R-:W-:-:S04]  /*3f30*/  SHF.L.U32 R6, R6, 0x1f, RZ ;  /* 0x0000001f06067819 */ /* 0x004fc800000006ff */
[----:B------:R-:W2:Y:S02]  /*3f40*/  SYNCS.PHASECHK.TRANS64.TRYWAIT P0, [UR5+0x8], R6 ;  /* 0x00000806ff0075a7 */ /* 0x000ea40008001105 */
[----:B--2---:R-:W-:Y:S05]  /*3f50*/  @P0 BRA `(.L_x_80) ;  /* 0x0000000000080947 */ /* 0x004fea0003800000 */
[----:B------:R-:W2:Y:S02]  /*3f60*/  SYNCS.PHASECHK.TRANS64.TRYWAIT P0, [UR5+0x8], R6 ;  /* 0x00000806ff0075a7 */ /* 0x000ea40008001105 */
[----:B--2---:R-:W-:Y:S05]  /*3f70*/  @!P0 BRA `(.L_x_81) ;  /* 0x0000009400488947 */ /* 0x004fea0003800000 */
.L_x_80:
[----:B------:R-:W-:Y:S01]  /*3f80*/  PRMT R4, R4, 0x654, R3 ;  /* 0x0000065404047816 */ /* 0x000fe20000000003 */
[----:B------:R-:W-:Y:S01]  /*3f90*/  HFMA2 R3, -RZ, RZ, 0, 5.9604644775390625e-08 ;  /* 0x00000001ff037431 */ /* 0x000fe200000001ff */
[----:B------:R-:W-:Y:S01]  /*3fa0*/  UPRMT UR4, UR28, 0x654, UR7 ;  /* 0x000006541c047896 */ /* 0x000fe20008000007 */
[----:B------:R-:W-:Y:S02]  /*3fb0*/  IMAD.MOV.U32 R7, RZ, RZ, 0xffff ;  /* 0x0000ffffff077424 */ /* 0x000fe400078e00ff */
[----:B--2---:R-:W-:Y:S02]  /*3fc0*/  IMAD.MOV.U32 R6, RZ, RZ, 0x4 ;  /* 0x00000004ff067424 */ /* 0x004fe400078e00ff */
[----:B------:R-:W-:Y:S01]  /*3fd0*/  IMAD.SHL.U32 R9, R10, 0x20, RZ ;  /* 0x000000200a097824 */ /* 0x000fe200078e00ff */
[----:B------:R-:W-:Y:S02]  /*3fe0*/  MOV R5, UR4 ;  /* 0x0000000400057c02 */ /* 0x000fe40008000f00 */
[-C--:B------:R-:W-:Y:S01]  /*3ff0*/  SHF.L.U32 R8, R7, R10.reuse, RZ ;  /* 0x0000000a07087219 */ /* 0x080fe200000006ff */
[----:B------:R2:W-:Y:S01]  /*4000*/  SYNCS.ARRIVE.TRANS64.RED RZ, [UR4], R6 ;  /* 0x00000006ffff79a7 */ /* 0x0005e20008000404 */
[----:B------:R-:W-:Y:S01]  /*4010*/  SHF.L.U32 R7, R3, R10, RZ ;  /* 0x0000000a03077219 */ /* 0x000fe200000006ff */
[----:B------:R2:W-:Y:S04]  /*4020*/  STS [UR6+0x240], R9 ;  /* 0x00024009ff007988 */ /* 0x0005e80008000806 */
[----:B------:R2:W-:Y:S04]  /*4030*/  STAS [R4.64], R10 ;  /* 0x0000000a04007dbd */ /* 0x0005e8000c0008ff */
[----:B------:R2:W-:Y:S04]  /*4040*/  ATOMS.OR RZ, [UR5+0x14], R8 ;  /* 0x00001408ffff798c */ /* 0x0005e8000b000005 */
[----:B------:R2:W-:Y:S04]  /*4050*/  ATOMS.OR RZ, [UR5+0x18], R7 ;  /* 0x00001807ffff798c */ /* 0x0005e8000b000005 */
[----:B------:R2:W-:Y:S02]  /*4060*/  ATOMS.XOR RZ, [UR5+0x10], R3 ;  /* 0x00001003ffff798c */ /* 0x0005e4000b800005 */
.L_x_77:
[----:B-1----:R-:W-:Y:S05]  /*4070*/  BSYNC B0 ;  /* 0x0000000000007941 */ /* 0x002fea0003800000 */
.L_x_76:
[----:B------:R-:W-:Y:S05]  /*4080*/  BRA.U UP1, `(.L_x_82) ;  /* 0x00000001016c7547 */ /* 0x000fea000b800000 */
[----:B------:R-:W-:-:S03]  /*4090*/  UMOV UR4, 0xffffffff ;  /* 0xffffffff00047882 */ /* 0x000fc60000000000 */
[----:B------:R-:W-:Y:S05]  /*40a0*/  BRA.DIV UR4, `(.L_x_83) ;  /* 0x0000009604147947 */ /* 0x000fea000b800000 */
[----:B------:R-:W-:-:S13]  /*40b0*/  ELECT P0, URZ, PT ;  /* 0x0000000000ff782f */ /* 0x000fda0003800000 */
.L_x_213:
[----:B------:R-:W-:Y:S05]  /*40c0*/  @!P0 BRA `(.L_x_82) ;  /* 0x00000000005c8947 */ /* 0x000fea0003800000 */
[----:B--2---:R-:W2:Y:S02]  /*40d0*/  LDS R4, [UR5+0x10] ;  /* 0x00001005ff047984 */ /* 0x004ea40008000800 */
[----:B--2---:R-:W-:-:S04]  /*40e0*/  SHF.L.U32 R4, R4, 0x1f, RZ ;  /* 0x0000001f04047819 */ /* 0x004fc800000006ff */
[----:B------:R-:W2:Y:S02]  /*40f0*/  SYNCS.PHASECHK.TRANS64.TRYWAIT P0, [UR5+0x8], R4 ;  /* 0x00000804ff0075a7 */ /* 0x000ea40008001105 */
[----:B--2---:R-:W-:Y:S05]  /*4100*/  @P0 BRA `(.L_x_84) ;  /* 0x0000000000080947 */ /* 0x004fea0003800000 */
[----:B------:R-:W2:Y:S02]  /*4110*/  SYNCS.PHASECHK.TRANS64.TRYWAIT P0, [UR5+0x8], R4 ;  /* 0x00000804ff0075a7 */ /* 0x000ea40008001105 */
[----:B--2---:R-:W-:Y:S05]  /*4120*/  @!P0 BRA `(.L_x_85) ;  /* 0x0000009400188947 */ /* 0x004fea0003800000 */
.L_x_84:
[----:B------:R-:W3:Y:S01]  /*4130*/  LDS R6, [UR6+0x240] ;  /* 0x00024006ff067984 */ /* 0x000ee20008000800 */
[----:B--2---:R-:W-:Y:S02]  /*4140*/  HFMA2 R3, -RZ, RZ, 0, 5.9604644775390625e-08 ;  /* 0x00000001ff037431 */ /* 0x004fe400000001ff */
[----:B------:R-:W-:Y:S01]  /*4150*/  IMAD.MOV.U32 R4, RZ, RZ, 0xffff ;  /* 0x0000ffffff047424 */ /* 0x000fe200078e00ff */
[----:B------:R-:W-:Y:S01]  /*4160*/  UPRMT UR4, UR28, 0x654, UR7 ;  /* 0x000006541c047896 */ /* 0x000fe20008000007 */
[----:B---3--:R-:W-:-:S03]  /*4170*/  IMAD.SHL.U32 R5, R6, 0x20, RZ ;  /* 0x0000002006057824 */ /* 0x008fc600078e00ff */
[-C--:B------:R-:W-:Y:S02]  /*4180*/  SHF.L.U32 R4, R4, R6.reuse, RZ ;  /* 0x0000000604047219 */ /* 0x080fe400000006ff */
[----:B------:R-:W-:Y:S01]  /*4190*/  SHF.L.U32 R6, R3, R6, RZ ;  /* 0x0000000603067219 */ /* 0x000fe200000006ff */
[----:B------:R3:W-:Y:S04]  /*41a0*/  STS [UR6+0x240], R5 ;  /* 0x00024005ff007988 */ /* 0x0007e80008000806 */
[----:B------:R3:W-:Y:S04]  /*41b0*/  ATOMS.OR RZ, [UR5+0x14], R4 ;  /* 0x00001404ffff798c */ /* 0x0007e8000b000005 */
[----:B------:R3:W-:Y:S01]  /*41c0*/  ATOMS.OR RZ, [UR5+0x18], R6 ;  /* 0x00001806ffff798c */ /* 0x0007e2000b000005 */
[----:B------:R-:W-:Y:S03]  /*41d0*/  SYNCS.ARRIVE.TRANS64.RED.A1T0 RZ, [UR4], RZ ;  /* 0x000000ffffff79a7 */ /* 0x000fe60008100404 */
[----:B------:R3:W-:Y:S01]  /*41e0*/  ATOMS.XOR RZ, [UR5+0x10], R3 ;  /* 0x00001003ffff798c */ /* 0x0007e2000b800005 */
[----:B------:R-:W-:Y:S05]  /*41f0*/  BRA `(.L_x_82) ;  /* 0x0000000000107947 */ /* 0x000fea0003800000 */
.L_x_75:
[----:B------:R-:W-:Y:S02]  /*4200*/  MOV R3, 0xffffffff ;  /* 0xffffffff00037802 */ /* 0x000fe40000000f00 */
[----:B------:R-:W-:-:S03]  /*4210*/  MOV R4, 0x4240 ;  /* 0x0000424000047802 */ /* 0x000fc60000000f00 */
[----:B------:R2:W-:Y:S04]  /*4220*/  STS [UR6+0x240], R3 ;  /* 0x00024003ff007988 */ /* 0x0005e80008000806 */
[----:B-12--5:R-:W-:Y:S05]  /*4230*/  CALL.REL.NOINC `($__internal_1_$__cuda_sm10x_tcgen05_guardrail_trap_phase_invalid_during_alloc) ;  /* 0x0000009800b87944 */ /* 0x026fea0003c00000 */
.L_x_82:
[----:B------:R-:W-:Y:S05]  /*4240*/  WARPSYNC.ALL ;  /* 0x0000000000007948 */ /* 0x000fea0003800000 */
[----:B------:R-:W4:Y:S01]  /*4250*/  S2UR UR4, SR_CgaCtaId ;  /* 0x00000000000479c3 */ /* 0x000f220000008800 */
[----:B------:R-:W-:Y:S01]  /*4260*/  UMOV UR13, 0x400 ;  /* 0x00000400000d7882 */ /* 0x000fe20000000000 */
[----:B------:R-:W-:-:S06]  /*4270*/  NOP ;  /* 0x0000000000007918 */ /* 0x000fcc0000000000 */
[----:B------:R-:W-:Y:S06]  /*4280*/  BAR.ARV 0x6, 0xa0 ;  /* 0x0182800000007b1d */ /* 0x000fec0000002000 */
[----:B------:R-:W1:Y:S01]  /*4290*/  LDCU UR6, c[0x0][0x38c] ;  /* 0x00007180ff0677ac */ /* 0x000e620008000800 */
[----:B------:R-:W-:Y:S01]  /*42a0*/  LOP3.LUT R0, R0, 0xffff, RZ, 0xc0, !PT ;  /* 0x0000ffff00007812 */ /* 0x000fe200078ec0ff */
[----:B--2---:R-:W-:Y:S01]  /*42b0*/  IMAD.MOV.U32 R9, RZ, RZ, 0x1 ;  /* 0x00000001ff097424 */ /* 0x004fe200078e00ff */
[----:B------:R-:W-:Y:S01]  /*42c0*/  LOP3.LUT R2, R2, 0xffff, RZ, 0xc0, !PT ;  /* 0x0000ffff02027812 */ /* 0x000fe200078ec0ff */
[----:B------:R-:W-:Y:S01]  /*42d0*/  IMAD.MOV.U32 R8, RZ, RZ, RZ ;  /* 0x000000ffff087224 */ /* 0x000fe200078e00ff */
[----:B------:R-:W-:Y:S01]  /*42e0*/  R2UR UR24, R0 ;  /* 0x00000000001872ca */ /* 0x000fe200000e0000 */
[----:B------:R-:W-:Y:S01]  /*42f0*/  UMOV UR20, URZ ;  /* 0x000000ff00147c82 */ /* 0x000fe20008000000 */
[----:B------:R-:W-:Y:S01]  /*4300*/  R2UR UR16, R2 ;  /* 0x00000000021072ca */ /* 0x000fe200000e0000 */
[----:B------:R-:W-:Y:S01]  /*4310*/  UMOV UR10, URZ ;  /* 0x000000ff000a7c82 */ /* 0x000fe20008000000 */
[----:B------:R-:W-:-:S02]  /*4320*/  UISETP.NE.AND UP3, UPT, UR27, URZ, UPT ;  /* 0x000000ff1b00728c */ /* 0x000fc4000bf65270 */
[----:B----4-:R-:W-:Y:S01]  /*4330*/  ULEA UR13, UR4, UR13, 0x18 ;  /* 0x0000000d040d7291 */ /* 0x010fe2000f8ec0ff */
[----:B------:R-:W-:Y:S01]  /*4340*/  UMOV UR11, URZ ;  /* 0x000000ff000b7c82 */ /* 0x000fe20008000000 */
[----:B------:R-:W-:Y:S02]  /*4350*/  UMOV UR22, 0x0 ;  /* 0x0000000000167882 */ /* 0x000fe40000000000 */
[----:B------:R-:W-:Y:S02]  /*4360*/  UIADD3 UR5, UPT, UPT, UR13, 0xc600, URZ ;  /* 0x0000c6000d057890 */ /* 0x000fe4000fffe0ff */
[----:B------:R-:W-:Y:S02]  /*4370*/  UIADD3 UR4, UPT, UPT, UR13, 0x22600, URZ ;  /* 0x000226000d047890 */ /* 0x000fe4000fffe0ff */
[----:B-1----:R-:W-:Y:S01]  /*4380*/  UIADD3 UR6, UPT, UPT, UR6, 0x1f, URZ ;  /* 0x0000001f06067890 */ /* 0x002fe2000fffe0ff */
[----:B---3--:R-:W1:Y:S01]  /*4390*/  LDS R3, [UR13+0x240] ;  /* 0x0002400dff037984 */ /* 0x008e620008000800 */
[----:B------:R-:W-:-:S02]  /*43a0*/  USHF.R.U32.HI UR5, URZ, 0x4, UR5 ;  /* 0x00000004ff057899 */ /* 0x000fc40008011605 */
[----:B------:R-:W-:Y:S02]  /*43b0*/  USHF.R.S32.HI UR21, URZ, 0x1f, UR6 ;  /* 0x0000001fff157899 */ /* 0x000fe40008011406 */
[----:B------:R-:W-:Y:S02]  /*43c0*/  USHF.R.U32.HI UR4, URZ, 0x4, UR4 ;  /* 0x00000004ff047899 */ /* 0x000fe40008011604 */
[----:B------:R-:W-:Y:S02]  /*43d0*/  ULEA.HI UR21, UR21, UR6, URZ, 0x5 ;  /* 0x0000000615157291 */ /* 0x000fe4000f8f28ff */
[----:B------:R-:W-:Y:S02]  /*43e0*/  ULOP3.LUT UR5, UR5, 0x3fff, URZ, 0xc0, !UPT ;  /* 0x00003fff05057892 */ /* 0x000fe4000f8ec0ff */
[----:B------:R-:W-:Y:S02]  /*43f0*/  USHF.R.S32.HI UR21, URZ, 0x5, UR21 ;  /* 0x00000005ff157899 */ /* 0x000fe40008011415 */
[----:B------:R-:W-:-:S02]  /*4400*/  ULOP3.LUT UR18, UR4, 0x3fff, URZ, 0xc0, !UPT ;  /* 0x00003fff04127892 */ /* 0x000fc4000f8ec0ff */
[----:B------:R-:W-:Y:S02]  /*4410*/  UISETP.LT.AND UP0, UPT, UR21, 0x1, UPT ;  /* 0x000000011500788c */ /* 0x000fe4000bf01270 */
[----:B------:R-:W-:Y:S02]  /*4420*/  ULOP3.LUT UR17, UR5, 0x10000, URZ, 0xfc, !UPT ;  /* 0x0001000005117892 */ /* 0x000fe4000f8efcff */
[----:B------:R-:W-:Y:S02]  /*4430*/  ULOP3.LUT UR18, UR18, 0x10000, URZ, 0xfc, !UPT ;  /* 0x0001000012127892 */ /* 0x000fe4000f8efcff */
[----:B------:R-:W-:Y:S01]  /*4440*/  USEL UR25, UR21, 0x1, !UP0 ;  /* 0x0000000115197887 */ /* 0x000fe2000c000000 */
[----:B------:R-:W-:Y:S01]  /*4450*/  UMOV UR23, 0x104004a0 ;  /* 0x104004a000177882 */ /* 0x000fe20000000000 */
[----:B-1----:R-:W-:Y:S02]  /*4460*/  R2UR UR26, R3 ;  /* 0x00000000031a72ca */ /* 0x002fe400000e0000 */
[----:B------:R-:W-:-:S13]  /*4470*/  CS2R R2, SRZ ;  /* 0x0000000000027805 */ /* 0x000fda000001ff00 */
.L_x_93:
[C---:B------:R-:W-:Y:S02]  /*4480*/  LEA R0, R8.reuse, UR13, 0x3 ;  /* 0x0000000d08007c11 */ /* 0x040fe4000f8e18ff */
[----:B------:R-:W-:Y:S02]  /*4490*/  SHF.L.U32 R5, R3, 0x1f, RZ ;  /* 0x0000001f03057819 */ /* 0x000fe400000006ff */
[----:B------:R-:W-:Y:S02]  /*44a0*/  LEA R4, R8, UR13, 0x4 ;  /* 0x0000000d08047c11 */ /* 0x000fe4000f8e20ff */
[----:B------:R-:W1:Y:S02]  /*44b0*/  SYNCS.PHASECHK.TRANS64.TRYWAIT P0, [R0+URZ+0x1b0], R5 ;  /* 0x0001b005000075a7 */ /* 0x000e6400080011ff */
[----:B-1-3--:R-:W-:Y:S05]  /*44c0*/  @!P0 BRA `(.L_x_86) ;  /* 0x0000009000488947 */ /* 0x00afea0003800000 */
.L_x_214:
[----:B-1----:R-:W1:Y:S01]  /*44d0*/  LDS.128 R4, [R4+0x220] ;  /* 0x0002200004047984 */ /* 0x002e620000000c00 */
[----:B------:R-:W-:Y:S02]  /*44e0*/  VIADD R0, R0, 0x1c0 ;  /* 0x000001c000007836 */ /* 0x000fe40000000000 */
[----:B------:R-:W-:Y:S01]  /*44f0*/  VIADD R8, R8, 0x1 ;  /* 0x0000000108087836 */ /* 0x000fe20000000000 */
[----:B------:R-:W-:Y:S01]  /*4500*/  @!PT LDS RZ, [RZ] ;  /* 0x00000000fffff984 */ /* 0x000fe20000000800 */
[----:B------:R-:W-:Y:S01]  /*4510*/  @!PT LDS RZ, [RZ] ;  /* 0x00000000fffff984 */ /* 0x000fe20000000800 */
[----:B------:R-:W-:Y:S01]  /*4520*/  @!PT LDS RZ, [RZ] ;  /* 0x00000000fffff984 */ /* 0x000fe20000000800 */
[----:B------:R-:W-:Y:S01]  /*4530*/  @!PT LDS RZ, [RZ] ;  /* 0x00000000fffff984 */ /* 0x000fe20000000800 */
[----:B------:R2:W-:Y:S06]  /*4540*/  MEMBAR.ALL.CTA ;  /* 0x0000000000007992 */ /* 0x0005ec0000008000 */
[----:B--2---:R-:W2:Y:S01]  /*4550*/  FENCE.VIEW.ASYNC.S ;  /* 0x00000000000073c6 */ /* 0x004ea20000000000 */
[----:B------:R-:W-:-:S04]  /*4560*/  PRMT R0, RZ, 0x654, R0 ;  /* 0x00000654ff007816 */ /* 0x000fc80000000000 */
[----:B--2---:R2:W-:Y:S01]  /*4570*/  SYNCS.ARRIVE.TRANS64.RED.A1T0 RZ, [R0+URZ], RZ ;  /* 0x000000ff00ff79a7 */ /* 0x0045e200081004ff */
[----:B-1----:R-:W-:Y:S01]  /*4580*/  LOP3.LUT P1, RZ, R6, 0x1, RZ, 0xc0, !PT ;  /* 0x0000000106ff7812 */ /* 0x002fe2000782c0ff */
[----:B--2---:R-:W-:-:S12]  /*4590*/  BRA.U UP3, `(.L_x_87) ;  /* 0x0000000103cc7547 */ /* 0x004fd8000b800000 */
[----:B------:R-:W1:Y:S01]  /*45a0*/  LDCU UR4, c[0x0][0x38c] ;  /* 0x00007180ff0477ac */ /* 0x000e620008000800 */
[----:B------:R-:W-:Y:S02]  /*45b0*/  PLOP3.LUT P2, PT, PT, PT, PT, 0x80, 0x8 ;  /* 0x000000000008781c */ /* 0x000fe40003f4f070 */
[----:B------:R-:W-:Y:S01]  /*45c0*/  SHF.L.U32 R5, R9, 0x1f, RZ ;  /* 0x0000001f09057819 */ /* 0x000fe200000006ff */
[----:B------:R-:W-:Y:S02]  /*45d0*/  ULEA UR19, UR20, UR13, 0x3 ;  /* 0x0000000d14137291 */ /* 0x000fe4000f8e18ff */
[----:B-1----:R-:W-:-:S06]  /*45e0*/  UISETP.GE.AND UP0, UPT, UR4, 0x1, UPT ;  /* 0x000000010400788c */ /* 0x002fcc000bf06270 */
[----:B------:R-:W-:-:S05]  /*45f0*/  PLOP3.LUT P0, PT, PT, PT, UP0, 0x80, 0x8 ;  /* 0x000000000008781c */ /* 0x000fca0003f0f008 */
[----:B------:R-:W-:-:S08]  /*4600*/  @UP0 ULEA UR4, UR10, UR13, 0x3 ;  /* 0x0000000d0a040291 */ /* 0x000fd0000f8e18ff */
[----:B------:R-:W-:-:S04]  /*4610*/  @P0 SHF.L.U32 R0, R2, 0x1f, RZ ;  /* 0x0000001f02000819 */ /* 0x000fc800000006ff */
[----:B------:R1:W2:Y:S01]  /*4620*/  @P0 SYNCS.PHASECHK.TRANS64.TRYWAIT P2, [UR4], R0 ;  /* 0x00000000ff0005a7 */ /* 0x0002a20008041104 */
[----:B------:R-:W3:Y:S02]  /*4630*/  SYNCS.PHASECHK.TRANS64.TRYWAIT P0, [UR19+0x1e0], R5 ;  /* 0x0001e005ff0075a7 */ /* 0x000ee40008001113 */
[----:B-123--:R-:W-:Y:S05]  /*4640*/  @!P0 BRA `(.L_x_88) ;  /* 0x0000008c00fc8947 */ /* 0x00efea0003800000 */
.L_x_216:
[----:B------:R-:W-:Y:S01]  /*4650*/  UMOV UR14, UR11 ;  /* 0x0000000b000e7c82 */ /* 0x000fe20008000000 */
[----:B------:R-:W-:Y:S05]  /*4660*/  BRA.U !UP0, `(.L_x_89) ;  /* 0x0000000108887547 */ /* 0x000fea000b800000 */
[----:B------:R-:W-:Y:S02]  /*4670*/  UIADD3 UR14, UPT, UPT, UR25, UR11, URZ ;  /* 0x0000000b190e7290 */ /* 0x000fe4000fffe0ff */
[----:B------:R-:W-:Y:S02]  /*4680*/  ULEA UR15, UR20, UR26, 0x8 ;  /* 0x0000001a140f7291 */ /* 0x000fe4000f8e40ff */
[----:B------:R-:W-:Y:S01]  /*4690*/  UPLOP3.LUT UP2, UPT, UPT, UPT, UPT, 0x40, 0x4 ;  /* 0x000000000004789c */ /* 0x000fe20003f4e870 */
[----:B------:R-:W-:Y:S01]  /*46a0*/  UMOV UR12, UR21 ;  /* 0x00000015000c7c82 */ /* 0x000fe20008000000 */
[----:B------:R-:W-:-:S09]  /*46b0*/  UMOV UR5, UR10 ;  /* 0x0000000a00057c82 */ /* 0x000fd20008000000 */
.L_x_92:
[----:B--2---:R-:W-:Y:S01]  /*46c0*/  ULEA UR6, UR5, UR13, 0x3 ;  /* 0x0000000d05067291 */ /* 0x004fe2000f8e18ff */
[----:B---3--:R-:W-:Y:S11]  /*46d0*/  @P2 BRA `(.L_x_90) ;  /* 0x00000000000c2947 */ /* 0x008ff60003800000 */
[----:B-1----:R-:W-:Y:S04]  /*46e0*/  SHF.L.U32 R5, R2, 0x1f, RZ ;  /* 0x0000001f02057819 */ /* 0x002fe800000006ff */
[----:B------:R-:W1:Y:S02]  /*46f0*/  SYNCS.PHASECHK.TRANS64.TRYWAIT P0, [UR6], R5 ;  /* 0x00000005ff0075a7 */ /* 0x000e640008001106 */
[----:B-1----:R-:W-:Y:S05]  /*4700*/  @!P0 BRA `(.L_x_91) ;  /* 0x0000008c00e48947 */ /* 0x002fea0003800000 */
.L_x_90:
[----:B------:R-:W-:Y:S01]  /*4710*/  UISETP.NE.AND UP0, UPT, UR12, 0x1, UPT ;  /* 0x000000010c00788c */ /* 0x000fe2000bf05270 */
[----:B------:R-:W-:Y:S01]  /*4720*/  PLOP3.LUT P2, PT, PT, PT, PT, 0x80, 0x8 ;  /* 0x000000000008781c */ /* 0x000fe20003f4f070 */
[----:B------:R-:W-:Y:S02]  /*4730*/  UIADD3 UR4, UPT, UPT, UR5, 0x1, URZ ;  /* 0x0000000105047890 */ /* 0x000fe4000fffe0ff */
[----:B------:R-:W-:Y:S02]  /*4740*/  ULEA UR8, UR5, UR18, 0x8 ;  /* 0x0000001205087291 */ /* 0x000fe4000f8e40ff */
[----:B------:R-:W-:Y:S01]  /*4750*/  UISETP.NE.AND UP1, UPT, UR4, 0x16, UPT ;  /* 0x000000160400788c */ /* 0x000fe2000bf25270 */
[----:B------:R-:W-:Y:S01]  /*4760*/  PLOP3.LUT P0, PT, PT, PT, UP0, 0x80, 0x8 ;  /* 0x000000000008781c */ /* 0x000fe20003f0f008 */
[----:B------:R-:W-:Y:S02]  /*4770*/  UIADD3 UR11, UPT, UPT, UR11, 0x1, URZ ;  /* 0x000000010b0b7890 */ /* 0x000fe4000fffe0ff */
[----:B------:R-:W-:Y:S02]  /*4780*/  USEL UR7, URZ, 0x1, UP1 ;  /* 0x00000001ff077887 */ /* 0x000fe40008800000 */
[----:B------:R-:W-:Y:S01]  /*4790*/  USEL UR10, UR4, URZ, UP1 ;  /* 0x000000ff040a7287 */ /* 0x000fe20008800000 */
[----:B------:R-:W-:Y:S01]  /*47a0*/  UMOV UR9, 0xc0004010 ;  /* 0xc000401000097882 */ /* 0x000fe20000000000 */
[----:B------:R-:W-:Y:S02]  /*47b0*/  UIADD3 UR12, UPT, UPT, UR12, -0x1, URZ ;  /* 0xffffffff0c0c7890 */ /* 0x000fe4000fffe0ff */
[----:B------:R-:W-:Y:S01]  /*47c0*/  LOP3.LUT R2, R2, UR7, RZ, 0x3c, !PT ;  /* 0x0000000702027c12 */ /* 0x000fe2000f8e3cff */
[----:B------:R-:W-:Y:S01]  /*47d0*/  @UP0 ULEA UR4, UR10, UR13, 0x3 ;  /* 0x0000000d0a040291 */ /* 0x000fe2000f8e18ff */
[----:B------:R-:W-:Y:S02]  /*47e0*/  UMOV UR7, 0xc0004010 ;  /* 0xc000401000077882 */ /* 0x000fe40000000000 */
[----:B-1----:R-:W-:Y:S01]  /*47f0*/  @P0 SHF.L.U32 R0, R2, 0x1f, RZ ;  /* 0x0000001f02000819 */ /* 0x002fe200000006ff */
[----:B------:R-:W-:Y:S05]  /*4800*/  UISETP.NE.AND UP0, UPT, UR11, UR14, UPT ;  /* 0x0000000e0b00728c */ /* 0x000fea000bf05270 */
[----:B------:R2:W3:Y:S01]  /*4810*/  @P0 SYNCS.PHASECHK.TRANS64.TRYWAIT P2, [UR4], R0 ;  /* 0x00000000ff0005a7 */ /* 0x0004e20008041104 */
[----:B------:R-:W-:Y:S02]  /*4820*/  UIADD3 UR4, UPT, UPT, UR6, 0xb0, URZ ;  /* 0x000000b006047890 */ /* 0x000fe4000fffe0ff */
[----:B------:R-:W-:Y:S03]  /*4830*/  ULEA UR6, UR5, UR17, 0x8 ;  /* 0x0000001105067291 */ /* 0x000fe6000f8e40ff */
[----:B------:R-:W-:Y:S06]  /*4840*/  UMOV UR5, UR10 ;  /* 0x0000000a00057c82 */ /* 0x000fec0008000000 */
[----:B------:R2:W-:Y:S01]  /*4850*/  UTCIMMA.2CTA gdesc[UR6], gdesc[UR8], tmem[UR15], tmem[UR22], idesc[UR23], UP2 ;  /* 0x00ff1608060075ea */ /* 0x0005e2000920010f */
[----:B------:R-:W-:Y:S01]  /*4860*/  UPLOP3.LUT UP2, UPT, UPT, UPT, UPT, 0x80, 0x8 ;  /* 0x000000000008789c */ /* 0x000fe20003f4f070 */
[----:B------:R2:W-:Y:S01]  /*4870*/  UTCBAR.2CTA.MULTICAST [UR4], URZ, UR16 ;  /* 0x000000ff040073e9 */ /* 0x0005e20008200810 */
[----:B------:R-:W-:Y:S09]  /*4880*/  BRA.U UP0, `(.L_x_92) ;  /* 0xfffffffd008c7547 */ /* 0x000ff2000b83ffff */
.L_x_89:
[----:B--2---:R-:W-:Y:S01]  /*4890*/  UIADD3 UR4, UPT, UPT, UR19, 0x1d0, URZ ;  /* 0x000001d013047890 */ /* 0x004fe2000fffe0ff */
[----:B------:R-:W-:-:S08]  /*48a0*/  UMOV UR11, UR14 ;  /* 0x0000000e000b7c82 */ /* 0x000fd00008000000 */
[----:B------:R2:W-:Y:S01]  /*48b0*/  UTCBAR.2CTA.MULTICAST [UR4], URZ, UR24 ;  /* 0x000000ff040073e9 */ /* 0x0005e20008200818 */
[----:B------:R-:W-:Y:S02]  /*48c0*/  NOP ;  /* 0x0000000000007918 */ /* 0x000fe40000000000 */
.L_x_87:
[----:B--2---:R-:W-:Y:S01]  /*48d0*/  UIADD3 UR4, UPT, UPT, UR20, 0x1, URZ ;  /* 0x0000000114047890 */ /* 0x004fe2000fffe0ff */
[----:B------:R-:W-:-:S03]  /*48e0*/  ISETP.NE.AND P0, PT, R8, 0x2, PT ;  /* 0x000000020800780c */ /* 0x000fc60003f05270 */
[----:B------:R-:W-:Y:S01]  /*48f0*/  UISETP.NE.AND UP0, UPT, UR4, 0x2, UPT ;  /* 0x000000020400788c */ /* 0x000fe2000bf05270 */
[----:B-1----:R-:W-:Y:S02]  /*4900*/  SEL R0, RZ, 0x1, P0 ;  /* 0x00000001ff007807 */ /* 0x002fe40000000000 */
[----:B------:R-:W-:Y:S01]  /*4910*/  SEL R8, R8, RZ, P0 ;  /* 0x000000ff08087207 */ /* 0x000fe20000000000 */
[----:B------:R-:W-:Y:S01]  /*4920*/  USEL UR5, URZ, 0x1, UP0 ;  /* 0x00000001ff057887 */ /* 0x000fe20008000000 */
[----:B------:R-:W-:Y:S01]  /*4930*/  LOP3.LUT R3, R3, R0, RZ, 0x3c, !PT ;  /* 0x0000000003037212 */ /* 0x000fe200078e3cff */
[----:B------:R-:W-:-:S04]  /*4940*/  USEL UR20, UR4, URZ, UP0 ;  /* 0x000000ff04147287 */ /* 0x000fc80008000000 */
[----:B------:R-:W-:Y:S01]  /*4950*/  LOP3.LUT R9, R9, UR5, RZ, 0x3c, !PT ;  /* 0x0000000509097c12 */ /* 0x000fe2000f8e3cff */
[----:B------:R-:W-:Y:S07]  /*4960*/  @P1 BRA `(.L_x_93) ;  /* 0xfffffff800c41947 */ /* 0x000fee000383ffff */
[----:B------:R-:W1:Y:S01]  /*4970*/  S2UR UR8, SR_CgaCtaId ;  /* 0x00000000000879c3 */ /* 0x000e620000008800 */
[----:B------:R-:W-:Y:S01]  /*4980*/  ELECT P0, URZ, PT ;  /* 0x0000000000ff782f */ /* 0x000fe20003800000 */
[----:B------:R-:W-:Y:S01]  /*4990*/  HFMA2 R0, -RZ, RZ, 0, 5.9604644775390625e-08 ;  /* 0x00000001ff007431 */ /* 0x000fe200000001ff */
[----:B------:R-:W-:-:S05]  /*49a0*/  UMOV UR4, 0x40 ;  /* 0x0000004000047882 */ /* 0x000fca0000000000 */
[----:B------:R-:W-:Y:S01]  /*49b0*/  UVIRTCOUNT.DEALLOC.SMPOOL 0x80 ;  /* 0x000000800000784c */ /* 0x000fe20000000000 */
[----:B------:R-:W-:Y:S02]  /*49c0*/  UISETP.NE.AND UP0, UPT, UR27, URZ, UPT ;  /* 0x000000ff1b00728c */ /* 0x000fe4000bf05270 */
[----:B-1----:R-:W-:-:S09]  /*49d0*/  ULEA UR8, UR8, UR4, 0x18 ;  /* 0x0000000408087291 */ /* 0x002fd2000f8ec0ff */
[----:B------:R1:W-:Y:S01]  /*49e0*/  @P0 STS.U8 [UR8+0x1c], R0 ;  /* 0x00001c00ff000988 */ /* 0x0003e20008000008 */
[----:B------:R-:W-:Y:S05]  /*49f0*/  BRA.U UP0, `(.L_x_94) ;  /* 0x0000000100587547 */ /* 0x000fea000b800000 */
[----:B------:R-:W-:Y:S01]  /*4a00*/  UIADD3 UR5, UPT, UPT, UR13, 0x1e0, URZ ;  /* 0x000001e00d057890 */ /* 0x000fe2000fffe0ff */
[----:B------:R-:W-:-:S03]  /*4a10*/  SHF.L.U32 R3, R9, 0x1f, RZ ;  /* 0x0000001f09037819 */ /* 0x000fc600000006ff */
[----:B------:R-:W-:-:S09]  /*4a20*/  ULEA UR4, UR20, UR5, 0x3 ;  /* 0x0000000514047291 */ /* 0x000fd2000f8e18ff */
[----:B------:R-:W2:Y:S02]  /*4a30*/  SYNCS.PHASECHK.TRANS64.TRYWAIT P0, [UR4], R3 ;  /* 0x00000003ff0075a7 */ /* 0x000ea40008001104 */
[----:B--2---:R-:W-:Y:S05]  /*4a40*/  @!P0 BRA `(.L_x_95) ;  /* 0x0000008c002c8947 */ /* 0x004fea0003800000 */
.L_x_219:
[----:B------:R-:W-:-:S04]  /*4a50*/  UIADD3 UR4, UPT, UPT, UR20, 0x1, URZ ;  /* 0x0000000114047890 */ /* 0x000fc8000fffe0ff */
[----:B------:R-:W-:-:S04]  /*4a60*/  UISETP.NE.AND UP1, UPT, UR4, 0x2, UPT ;  /* 0x000000020400788c */ /* 0x000fc8000bf25270 */
[----:B------:R-:W-:Y:S02]  /*4a70*/  USEL UR6, URZ, 0x1, UP1 ;  /* 0x00000001ff067887 */ /* 0x000fe40008800000 */
[----:B------:R-:W-:-:S04]  /*4a80*/  USEL UR4, UR4, URZ, UP1 ;  /* 0x000000ff04047287 */ /* 0x000fc80008800000 */
[----:B------:R-:W-:Y:S01]  /*4a90*/  ULEA UR4, UR4, UR5, 0x3 ;  /* 0x0000000504047291 */ /* 0x000fe2000f8e18ff */
[----:B-1----:R-:W-:-:S04]  /*4aa0*/  LOP3.LUT R3, R9, UR6, RZ, 0x3c, !PT ;  /* 0x0000000609037c12 */ /* 0x002fc8000f8e3cff */
[----:B------:R-:W-:Y:S01]  /*4ab0*/  SHF.L.U32 R3, R3, 0x1f, RZ ;  /* 0x0000001f03037819 */ /* 0x000fe200000006ff */
[----:B------:R-:W-:-:S04]  /*4ac0*/  IMAD.U32 R0, RZ, RZ, UR4 ;  /* 0x00000004ff007e24 */ /* 0x000fc8000f8e00ff */
[----:B------:R1:W2:Y:S03]  /*4ad0*/  SYNCS.PHASECHK.TRANS64.TRYWAIT P0, [R0+URZ], R3 ;  /* 0x00000003000075a7 */ /* 0x0002a600080011ff */
[----:B--2---:R-:W-:Y:S05]  /*4ae0*/  @!P0 NANOSLEEP.SYNCS 0x989680 ;  /* 0x009896800000895d */ /* 0x004fea0003900000 */
[----:B------:R-:W2:Y:S02]  /*4af0*/  @!P0 SYNCS.PHASECHK.TRANS64 P0, [R0+URZ], R3 ;  /* 0x00000003000085a7 */ /* 0x000ea400080010ff */
[----:B--2---:R-:W-:Y:S05]  /*4b00*/  @P0 BRA `(.L_x_96) ;  /* 0x0000000000200947 */ /* 0x004fea0003800000 */
.L_x_97:
[----:B--2---:R2:W4:Y:S02]  /*4b10*/  SYNCS.PHASECHK.TRANS64.TRYWAIT P0, [R0+URZ], R3 ;  /* 0x00000003000075a7 */ /* 0x00452400080011ff */
[----:B----4-:R-:W-:Y:S05]  /*4b20*/  @!P0 NANOSLEEP.SYNCS 0x989680 ;  /* 0x009896800000895d */ /* 0x010fea0003900000 */
[----:B------:R-:W4:Y:S02]  /*4b30*/  @!P0 SYNCS.PHASECHK.TRANS64 P0, [R0+URZ], R3 ;  /* 0x00000003000085a7 */ /* 0x000f2400080010ff */
[----:B----4-:R-:W-:Y:S05]  /*4b40*/  @!P0 BRA `(.L_x_97) ;  /* 0xfffffffc00f08947 */ /* 0x010fea000383ffff */
[----:B------:R-:W-:Y:S05]  /*4b50*/  BRA `(.L_x_96) ;  /* 0x00000000000c7947 */ /* 0x000fea0003800000 */
.L_x_94:
[----:B------:R-:W-:-:S04]  /*4b60*/  UIADD3 UR4, UPT, UPT, UR13, 0x210, URZ ;  /* 0x000002100d047890 */ /* 0x000fc8000fffe0ff */
[----:B------:R-:W-:-:S09]  /*4b70*/  UPRMT UR4, UR28, 0x654, UR4 ;  /* 0x000006541c047896 */ /* 0x000fd20008000004 */
[----:B------:R-:W-:Y:S03]  /*4b80*/  SYNCS.ARRIVE.TRANS64.RED.A1T0 RZ, [UR4], RZ ;  /* 0x000000ffffff79a7 */ /* 0x000fe60008100404 */
.L_x_96:
[----:B-12---:R-:W-:Y:S01]  /*4b90*/  SHF.L.U32 R3, RZ, 0x1f, RZ ;  /* 0x0000001fff037819 */ /* 0x006fe200000006ff */
[----:B------:R-:W-:Y:S01]  /*4ba0*/  UIADD3 UR4, UPT, UPT, UR13, 0x210, URZ ;  /* 0x000002100d047890 */ /* 0x000fe2000fffe0ff */
[----:B------:R-:W-:Y:S02]  /*4bb0*/  PLOP3.LUT P0, PT, PT, PT, UP0, 0x80, 0x8 ;  /* 0x000000000008781c */ /* 0x000fe40003f0f008 */
[----:B------:R-:W1:Y:S02]  /*4bc0*/  SYNCS.PHASECHK.TRANS64.TRYWAIT P1, [UR13+0x210], R3 ;  /* 0x00021003ff0075a7 */ /* 0x000e64000802110d */
[----:B-1----:R-:W-:Y:S09]  /*4bd0*/  @!P1 BRA `(.L_x_98) ;  /* 0x0000008800e09947 */ /* 0x002ff20003800000 */
.L_x_221:
[----:B------:R-:W-:Y:S01]  /*4be0*/  @!UP0 UPRMT UR4, UR28, 0x654, UR4 ;  /* 0x000006541c048896 */ /* 0x000fe20008000004 */
[----:B------:R-:W-:Y:S01]  /*4bf0*/  UMOV UR5, 0xffff ;  /* 0x0000ffff00057882 */ /* 0x000fe20000000000 */
[----:B------:R-:W-:-:S07]  /*4c00*/  UMOV UR6, 0x1 ;  /* 0x0000000100067882 */ /* 0x000fce0000000000 */
[----:B------:R-:W-:Y:S01]  /*4c10*/  @!P0 SYNCS.ARRIVE.TRANS64.RED.A1T0 RZ, [UR4], RZ ;  /* 0x000000ffffff89a7 */ /* 0x000fe20008100404 */
[----:B------:R-:W-:Y:S01]  /*4c20*/  NOP ;  /* 0x0000000000007918 */ /* 0x000fe20000000000 */
[----:B-1----:R-:W1:Y:S01]  /*4c30*/  LDS R0, [UR8+0x14] ;  /* 0x00001408ff007984 */ /* 0x002e620008000800 */
[----:B------:R-:W-:-:S04]  /*4c40*/  ULOP3.LUT UR4, UR26, 0xffff, URZ, 0xc0, !UPT ;  /* 0x0000ffff1a047892 */ /* 0x000fc8000f8ec0ff */
[----:B------:R-:W-:-:S04]  /*4c50*/  USHF.R.U32.HI UR4, URZ, 0x5, UR4 ;  /* 0x00000005ff047899 */ /* 0x000fc80008011604 */
[----:B------:R-:W-:Y:S02]  /*4c60*/  USHF.L.U32 UR5, UR5, UR4, URZ ;  /* 0x0000000405057299 */ /* 0x000fe400080006ff */
[----:B------:R-:W-:-:S04]  /*4c70*/  USHF.L.U32 UR4, UR6, UR4, URZ ;  /* 0x0000000406047299 */ /* 0x000fc800080006ff */
[----:B-1----:R-:W-:-:S04]  /*4c80*/  LOP3.LUT R0, R0, UR5, RZ, 0xc0, !PT ;  /* 0x0000000500007c12 */ /* 0x002fc8000f8ec0ff */
[----:B------:R-:W-:-:S13]  /*4c90*/  ISETP.NE.AND P0, PT, R0, UR5, PT ;  /* 0x0000000500007c0c */ /* 0x000fda000bf05270 */
[----:B------:R-:W-:Y:S05]  /*4ca0*/  @P0 BRA `(.L_x_99) ;  /* 0x0000000000580947 */ /* 0x000fea0003800000 */
[----:B------:R-:W1:Y:S02]  /*4cb0*/  LDS R0, [UR8+0x18] ;  /* 0x00001808ff007984 */ /* 0x000e640008000800 */
[----:B-1----:R-:W-:-:S04]  /*4cc0*/  LOP3.LUT R0, R0, UR4, RZ, 0xc0, !PT ;  /* 0x0000000400007c12 */ /* 0x002fc8000f8ec0ff */
[----:B------:R-:W-:-:S13]  /*4cd0*/  ISETP.NE.AND P0, PT, R0, UR4, PT ;  /* 0x0000000400007c0c */ /* 0x000fda000bf05270 */
[----:B------:R-:W-:Y:S05]  /*4ce0*/  @P0 BRA `(.L_x_100) ;  /* 0x00000000003c0947 */ /* 0x000fea0003800000 */
[----:B------:R-:W1:Y:S01]  /*4cf0*/  S2R R2, SR_LANEID ;  /* 0x0000000000027919 */ /* 0x000e620000000000 */
[----:B------:R-:W-:Y:S01]  /*4d00*/  ULOP3.LUT UR5, URZ, UR5, URZ, 0x33, !UPT ;  /* 0x00000005ff057292 */ /* 0x000fe2000f8e33ff */
[----:B------:R-:W-:Y:S01]  /*4d10*/  LOP3.LUT R4, RZ, UR4, RZ, 0x33, !PT ;  /* 0x00000004ff047c12 */ /* 0x000fe2000f8e33ff */
[----:B------:R-:W-:Y:S02]  /*4d20*/  VOTEU.ANY UR4, UPT, PT ;  /* 0x0000000000047886 */ /* 0x000fe400038e0100 */
[----:B------:R-:W-:Y:S01]  /*4d30*/  UFLO.U32 UR4, UR4 ;  /* 0x00000004000472bd */ /* 0x000fe200080e0000 */
[----:B------:R-:W2:Y:S01]  /*4d40*/  REDUX UR6, R4 ;  /* 0x00000000040673c4 */ /* 0x000ea20000000000 */
[----:B------:R-:W-:-:S06]  /*4d50*/  IMAD.U32 R0, RZ, RZ, UR5 ;  /* 0x00000005ff007e24 */ /* 0x000fcc000f8e00ff */
[----:B------:R4:W-:Y:S01]  /*4d60*/  UTCATOMSWS.AND URZ, UR5 ;  /* 0x0000000500ff79e3 */ /* 0x0009e20008000000 */
[----:B------:R-:W3:Y:S01]  /*4d70*/  REDUX UR7, R0 ;  /* 0x00000000000773c4 */ /* 0x000ee20000000000 */
[----:B-1----:R-:W-:Y:S01]  /*4d80*/  ISETP.EQ.U32.AND P0, PT, R2, UR4, PT ;  /* 0x0000000402007c0c */ /* 0x002fe2000bf02070 */
[----:B--2---:R-:W-:Y:S01]  /*4d90*/  IMAD.U32 R2, RZ, RZ, UR6 ;  /* 0x00000006ff027e24 */ /* 0x004fe2000f8e00ff */
[----:B---3--:R-:W-:-:S11]  /*4da0*/  MOV R3, UR7 ;  /* 0x0000000700037c02 */ /* 0x008fd60008000f00 */
[----:B------:R4:W-:Y:S04]  /*4db0*/  @P0 ATOMS.AND RZ, [UR8+0x14], R3 ;  /* 0x00001403ffff098c */ /* 0x0009e8000a800008 */
[----:B------:R4:W-:Y:S01]  /*4dc0*/  @P0 ATOMS.AND RZ, [UR8+0x18], R2 ;  /* 0x00001802ffff098c */ /* 0x0009e2000a800008 */
[----:B------:R-:W-:Y:S05]  /*4dd0*/  BRA `(.L_x_101) ;  /* 0x0000000000147947 */ /* 0x000fea0003800000 */
.L_x_100:
[----:B------:R-:W-:Y:S02]  /*4de0*/  MOV R2, 0x4e00 ;  /* 0x00004e0000027802 */ /* 0x000fe40000000f00 */
[----:B---3-5:R-:W-:Y:S05]  /*4df0*/  CALL.REL.NOINC `($__internal_0_$__cuda_sm10x_tcgen05_guardrail_trap_col_being_dealloced_not_returned_by_alloc) ;  /* 0x0000008c00bc7944 */ /* 0x028fea0003c00000 */
[----:B------:R-:W-:Y:S05]  /*4e00*/  BRA `(.L_x_101) ;  /* 0x0000000000087947 */ /* 0x000fea0003800000 */
.L_x_99:
[----:B------:R-:W-:Y:S02]  /*4e10*/  MOV R2, 0x4e30 ;  /* 0x00004e3000027802 */ /* 0x000fe40000000f00 */
[----:B---3-5:R-:W-:Y:S05]  /*4e20*/  CALL.REL.NOINC `($__internal_2_$__cuda_sm10x_tcgen05_guardrail_trap_unallocated_columns_being_dealloced) ;  /* 0x0000008c00c87944 */ /* 0x028fea0003c00000 */
.L_x_101:
[----:B------:R-:W-:Y:S01]  /*4e30*/  NOP ;  /* 0x0000000000007918 */ /* 0x000fe20000000000 */
[----:B----4-:R-:W-:Y:S05]  /*4e40*/  EXIT ;  /* 0x000000000000794d */ /* 0x010fea0003800000 */
.L_x_74:
[----:B------:R-:W-:-:S09]  /*4e50*/  UISETP.NE.OR UP0, UPT, UR18, 0x3, !UP4 ;  /* 0x000000031200788c */ /* 0x000fd2000e705670 */
[----:B------:R-:W-:Y:S05]  /*4e60*/  BRA.U UP0, `(.L_x_102) ;  /* 0x0000001100807547 */ /* 0x000fea000b800000 */
[----:B------:R-:W2:Y:S01]  /*4e70*/  LDCU.64 UR4, c[0x0][0x888] ;  /* 0x00011100ff0477ac */ /* 0x000ea20008000a00 */
[----:B------:R-:W3:Y:S01]  /*4e80*/  LDC.64 R12, c[0x0][0x348] ;  /* 0x0000d200ff0c7b82 */ /* 0x000ee20000000a00 */
[----:B------:R-:W-:Y:S02]  /*4e90*/  HFMA2 R9, -RZ, RZ, 0, 0 ;  /* 0x00000000ff097431 */ /* 0x000fe400000001ff */
[----:B------:R-:W-:Y:S01]  /*4ea0*/  IMAD.MOV.U32 R11, RZ, RZ, 0x1 ;  /* 0x00000001ff0b7424 */ /* 0x000fe200078e00ff */
[----:B------:R-:W4:Y:S01]  /*4eb0*/  LDCU UR40, c[0x0][0x370] ;  /* 0x00006e00ff2877ac */ /* 0x000f220008000800 */
[----:B------:R-:W-:Y:S01]  /*4ec0*/  IMAD.MOV.U32 R10, RZ, RZ, RZ ;  /* 0x000000ffff0a7224 */ /* 0x000fe200078e00ff */
[----:B------:R-:W-:Y:S01]  /*4ed0*/  MOV R3, 0x2000 ;  /* 0x0000200000037802 */ /* 0x000fe20000000f00 */
[----:B------:R-:W4:Y:S01]  /*4ee0*/  LDCU.128 UR48, c[0x0][0xb10] ;  /* 0x00016200ff3077ac */ /* 0x000f220008000c00 */
[----:B------:R-:W1:Y:S01]  /*4ef0*/  LDCU UR37, c[0x0][0x374] ;  /* 0x00006e80ff2577ac */ /* 0x000e620008000800 */
[----:B------:R-:W1:Y:S01]  /*4f00*/  LDCU.64 UR38, c[0x0][0x890] ;  /* 0x00011200ff2677ac */ /* 0x000e620008000a00 */
[----:B------:R-:W1:Y:S01]  /*4f10*/  LDCU UR15, c[0x0][0xb0c] ;  /* 0x00016180ff0f77ac */ /* 0x000e620008000800 */
[----:B--2---:R-:W-:Y:S01]  /*4f20*/  UISETP.NE.U32.AND UP0, UPT, UR4, URZ, UPT ;  /* 0x000000ff0400728c */ /* 0x004fe2000bf05070 */
[----:B------:R-:W2:Y:S01]  /*4f30*/  LDCU UR47, c[0x0][0xb20] ;  /* 0x00016400ff2f77ac */ /* 0x000ea20008000800 */
[----:B------:R-:W2:Y:S01]  /*4f40*/  LDCU UR4, c[0x0][0xb30] ;  /* 0x00016600ff0477ac */ /* 0x000ea20008000800 */
[----:B------:R-:W-:Y:S01]  /*4f50*/  UMOV UR21, 0x400 ;  /* 0x0000040000157882 */ /* 0x000fe20000000000 */
[----:B----4-:R-:W-:-:S02]  /*4f60*/  UIMAD.WIDE.U32 UR6, UR40, UR48, URZ ;  /* 0x00000030280672a5 */ /* 0x010fc4000f8e00ff */
[----:B-1----:R-:W-:Y:S02]  /*4f70*/  UIMAD.WIDE.U32 UR8, UR37, UR51, URZ ;  /* 0x00000033250872a5 */ /* 0x002fe4000f8e00ff */
[----:B------:R-:W-:Y:S02]  /*4f80*/  ULEA UR21, UR45, UR21, 0x18 ;  /* 0x000000152d157291 */ /* 0x000fe4000f8ec0ff */
[----:B------:R-:W-:Y:S02]  /*4f90*/  UISETP.NE.U32.AND UP6, UPT, UR38, URZ, UPT ;  /* 0x000000ff2600728c */ /* 0x000fe4000bfc5070 */
[----:B------:R-:W-:Y:S02]  /*4fa0*/  UIADD3 UR41, UPT, UPT, UR21, 0x178, URZ ;  /* 0x0000017815297890 */ /* 0x000fe4000fffe0ff */
[----:B------:R-:W-:Y:S02]  /*4fb0*/  UISETP.NE.AND.EX UP5, UPT, UR5, URZ, UPT, UP0 ;  /* 0x000000ff0500728c */ /* 0x000fe4000bfa5300 */
[----:B------:R-:W-:Y:S01]  /*4fc0*/  UISETP.NE.AND UP0, UPT, UR42, 0x1, UPT ;  /* 0x000000012a00788c */ /* 0x000fe2000bf05270 */
[----:B------:R-:W-:Y:S01]  /*4fd0*/  UMOV UR6, UR7 ;  /* 0x0000000700067c82 */ /* 0x000fe20008000000 */
[----:B------:R-:W-:Y:S01]  /*4fe0*/  UMOV UR43, UR9 ;  /* 0x00000009002b7c82 */ /* 0x000fe20008000000 */
[----:B------:R-:W-:-:S02]  /*4ff0*/  UISETP.NE.AND UP0, UPT, UR15, 0x1, UPT ;  /* 0x000000010f00788c */ /* 0x000fc4000bf05270 */
[----:B------:R-:W-:Y:S02]  /*5000*/  UPLOP3.LUT UP4, UPT, UPT, UPT, UPT, 0x40, 0x4 ;  /* 0x000000000004789c */ /* 0x000fe40003f8e870 */
[----:B------:R-:W-:Y:S01]  /*5010*/  UISETP.GE.AND UP2, UPT, UR42, 0x1, UPT ;  /* 0x000000012a00788c */ /* 0x000fe2000bf46270 */
[----:B------:R-:W1:Y:S01]  /*5020*/  LDCU.64 UR22, c[0x0][0xb28] ;  /* 0x00016500ff1677ac */ /* 0x000e620008000a00 */
[----:B------:R-:W-:Y:S02]  /*5030*/  UISETP.NE.AND.EX UP6, UPT, UR39, URZ, UPT, UP6 ;  /* 0x000000ff2700728c */ /* 0x000fe4000bfc5360 */
[----:B------:R-:W-:Y:S02]  /*5040*/  UIADD3 UR33, UPT, UPT, UR21, 0x160, URZ ;  /* 0x0000016015217890 */ /* 0x000fe4000fffe0ff */
[----:B------:R-:W-:Y:S02]  /*5050*/  UIADD3 UR25, UPT, UPT, UR21, 0x168, URZ ;  /* 0x0000016815197890 */ /* 0x000fe4000fffe0ff */
[----:B------:R-:W-:-:S02]  /*5060*/  UIADD3 UR17, UPT, UPT, UR21, 0x170, URZ ;  /* 0x0000017015117890 */ /* 0x000fc4000fffe0ff */
[----:B------:R-:W-:Y:S02]  /*5070*/  UPRMT UR41, UR45, 0x654, UR41 ;  /* 0x000006542d297896 */ /* 0x000fe40008000029 */
[----:B------:R-:W-:Y:S02]  /*5080*/  USHF.R.U32.HI UR44, URZ, UR49, UR6 ;  /* 0x00000031ff2c7299 */ /* 0x000fe40008011606 */
[----:B--2---:R-:W-:Y:S02]  /*5090*/  USHF.R.U32.HI UR43, URZ, UR47, UR43 ;  /* 0x0000002fff2b7299 */ /* 0x004fe4000801162b */
[----:B------:R-:W-:Y:S02]  /*50a0*/  UISETP.NE.AND UP0, UPT, UR50, 0x1, UPT ;  /* 0x000000013200788c */ /* 0x000fe4000bf05270 */
[----:B---3--:R-:W-:-:S11]  /*50b0*/  UISETP.NE.AND UP3, UPT, UR4, 0x1, UPT ;  /* 0x000000010400788c */ /* 0x008fd6000bf65270 */
.L_x_113:
[C---:B------:R-:W-:Y:S02]  /*50c0*/  LEA R8, R10.reuse, UR21, 0x3 ;  /* 0x000000150a087c11 */ /* 0x040fe4000f8e18ff */
[----:B------:R-:W-:Y:S02]  /*50d0*/  SHF.L.U32 R5, R9, 0x1f, RZ ;  /* 0x0000001f09057819 */ /* 0x000fe400000006ff */
[----:B------:R-:W-:Y:S02]  /*50e0*/  LEA R6, R10, UR21, 0x4 ;  /* 0x000000150a067c11 */ /* 0x000fe4000f8e20ff */
[----:B--2---:R-:W2:Y:S02]  /*50f0*/  SYNCS.PHASECHK.TRANS64.TRYWAIT P0, [R8+URZ+0x1b0], R5 ;  /* 0x0001b005080075a7 */ /* 0x004ea400080011ff */
[----:B--2---:R-:W-:Y:S05]  /*5100*/  @!P0 BRA `(.L_x_103) ;  /* 0x0000008400ac8947 */ /* 0x004fea0003800000 */
.L_x_222:
[----:B--2---:R-:W2:Y:S01]  /*5110*/  LDS.128 R4, [R6+0x220] ;  /* 0x0002200006047984 */ /* 0x004ea20000000c00 */
[----:B------:R-:W-:Y:S01]  /*5120*/  UISETP.GE.AND UP0, UPT, UR42, 0x1, UPT ;  /* 0x000000012a00788c */ /* 0x000fe2000bf06270 */
[----:B------:R-:W-:Y:S01]  /*5130*/  @!PT LDS RZ, [RZ] ;  /* 0x00000000fffff984 */ /* 0x000fe20000000800 */
[----:B------:R-:W-:Y:S01]  /*5140*/  @!PT LDS RZ, [RZ] ;  /* 0x00000000fffff984 */ /* 0x000fe20000000800 */
[----:B------:R-:W-:Y:S01]  /*5150*/  @!PT LDS RZ, [RZ] ;  /* 0x00000000fffff984 */ /* 0x000fe20000000800 */
[----:B------:R-:W-:Y:S01]  /*5160*/  @!PT LDS RZ, [RZ] ;  /* 0x00000000fffff984 */ /* 0x000fe20000000800 */
[----:B------:R3:W-:Y:S06]  /*5170*/  MEMBAR.ALL.CTA ;  /* 0x0000000000007992 */ /* 0x0007ec0000008000 */
[----:B---3--:R-:W3:Y:S01]  /*5180*/  FENCE.VIEW.ASYNC.S ;  /* 0x00000000000073c6 */ /* 0x008ee20000000000 */
[----:B--2---:R-:W-:Y:S11]  /*5190*/  LOP3.LUT P0, RZ, R6, 0x1, RZ, 0xc0, !PT ;  /* 0x0000000106ff7812 */ /* 0x004ff6000780c0ff */
[----:B------:R-:W-:Y:S02]  /*51a0*/  @!UPT UIADD3 URZ, UPT, UPT, URZ, URZ, URZ ;  /* 0x000000fffffff290 */ /* 0x000fe4000fffe0ff */
[----:B---3--:R-:W-:Y:S01]  /*51b0*/  VOTEU.ANY UP2, P0 ;  /* 0x0000000000ff7886 */ /* 0x008fe20000040100 */
[----:B------:R-:W-:Y:S11]  /*51c0*/  PLOP3.LUT P0, PT, PT, PT, UP2, 0x80, 0x8 ;  /* 0x000000000008781c */ /* 0x000ff60003f0f028 */
[----:B------:R-:W-:Y:S02]  /*51d0*/  @!UPT UIADD3 URZ, UPT, UPT, URZ, URZ, URZ ;  /* 0x000000fffffff290 */ /* 0x000fe4000fffe0ff */
[----:B------:R-:W-:Y:S02]  /*51e0*/  @P0 SHF.R.U32.HI R0, RZ, 0x10, R5 ;  /* 0x00000010ff000819 */ /* 0x000fe40000011605 */
[----:B------:R-:W-:Y:S02]  /*51f0*/  @P0 MOV R2, R4 ;  /* 0x0000000400020202 */ /* 0x000fe40000000f00 */
[----:B------:R-:W-:Y:S01]  /*5200*/  @P0 R2UR UR4, R0 ;  /* 0x00000000000402ca */ /* 0x000fe200000e0000 */
[----:B------:R-:W-:Y:S01]  /*5210*/  VIADD R0, R8, 0x1c0 ;  /* 0x000001c008007836 */ /* 0x000fe20000000000 */
[----:B------:R-:W-:Y:S02]  /*5220*/  @P0 LOP3.LUT R4, R5, 0xffff, RZ, 0xc0, !PT ;  /* 0x0000ffff05040812 */ /* 0x000fe400078ec0ff */
[----:B------:R-:W-:Y:S02]  /*5230*/  @P0 R2UR UR6, R2 ;  /* 0x00000000020602ca */ /* 0x000fe400000e0000 */
[----:B------:R-:W-:Y:S02]  /*5240*/  PRMT R0, RZ, 0x654, R0 ;  /* 0x00000654ff007816 */ /* 0x000fe40000000000 */
[----:B------:R-:W-:Y:S02]  /*5250*/  @P0 R2UR UR5, R4 ;  /* 0x00000000040502ca */ /* 0x000fe400000e0000 */
[----:B------:R2:W-:Y:S03]  /*5260*/  SYNCS.ARRIVE.TRANS64.RED.A1T0 RZ, [R0+URZ], RZ ;  /* 0x000000ff00ff79a7 */ /* 0x0005e600081004ff */
[----:B------:R-:W-:Y:S04]  /*5270*/  @UP2 UMOV UR29, UR4 ;  /* 0x00000004001d2c82 */ /* 0x000fe80008000000 */
[----:B------:R-:W-:Y:S04]  /*5280*/  @UP2 UMOV UR14, UR6 ;  /* 0x00000006000e2c82 */ /* 0x000fe80008000000 */
[----:B------:R-:W-:Y:S01]  /*5290*/  @UP2 UMOV UR13, UR5 ;  /* 0x00000005000d2c82 */ /* 0x000fe20008000000 */
[----:B------:R-:W-:Y:S05]  /*52a0*/  BRA.U !UP0, `(.L_x_104) ;  /* 0x0000000108c07547 */ /* 0x000fea000b800000 */
[----:B------:R-:W-:Y:S02]  /*52b0*/  UIMAD.WIDE.U32 UR18, UR13, UR51, URZ ;  /* 0x000000330d1272a5 */ /* 0x000fe4000f8e00ff */
[----:B------:R-:W-:Y:S02]  /*52c0*/  UP2UR UR16, UPR, URZ, 0x4 ;  /* 0x00000004ff107883 */ /* 0x000fe40008000000 */
[----:B------:R-:W-:Y:S02]  /*52d0*/  UISETP.NE.AND UP2, UPT, UR50, 0x1, UPT ;  /* 0x000000013200788c */ /* 0x000fe4000bf45270 */
[----:B------:R-:W-:Y:S02]  /*52e0*/  UIMAD.WIDE.U32 UR26, UR14, UR48, URZ ;  /* 0x000000300e1a72a5 */ /* 0x000fe4000f8e00ff */
[----:B------:R-:W-:Y:S02]  /*52f0*/  USEL UR4, UR37, UR43, !UP2 ;  /* 0x0000002b25047287 */ /* 0x000fe4000d000000 */
[----:B------:R-:W-:Y:S02]  /*5300*/  UISETP.NE.AND UP0, UPT, UR15, 0x1, UPT ;  /* 0x000000010f00788c */ /* 0x000fe4000bf05270 */
[----:B------:R-:W-:Y:S02]  /*5310*/  UP2UR UR20, UPR, URZ, 0x2 ;  /* 0x00000002ff147883 */ /* 0x000fe40008000000 */
[----:B------:R-:W-:Y:S02]  /*5320*/  UISETP.NE.AND UP1, UPT, UR42, 0x1, UPT ;  /* 0x000000012a00788c */ /* 0x000fe4000bf25270 */
[----:B-1----:R-:W-:Y:S02]  /*5330*/  UIMAD.WIDE.U32 UR8, UR4, UR22, URZ ;  /* 0x00000016040872a5 */ /* 0x002fe4000f8e00ff */
[----:B------:R-:W-:Y:S01]  /*5340*/  USEL UR7, UR40, UR44, !UP0 ;  /* 0x0000002c28077287 */ /* 0x000fe2000c000000 */
[----:B------:R-:W-:Y:S02]  /*5350*/  UMOV UR5, UR19 ;  /* 0x0000001300057c82 */ /* 0x000fe40008000000 */
[----:B------:R-:W-:Y:S02]  /*5360*/  USHF.R.U32.HI UR6, URZ, UR47, UR5 ;  /* 0x0000002fff067299 */ /* 0x000fe40008011605 */
[----:B------:R-:W-:Y:S02]  /*5370*/  UIMAD.WIDE.U32 UR10, UR7, UR22, URZ ;  /* 0x00000016070a72a5 */ /* 0x000fe4000f8e00ff */
[----:B------:R-:W-:Y:S02]  /*5380*/  USEL UR6, UR13, UR6, !UP2 ;  /* 0x000000060d067287 */ /* 0x000fe4000d000000 */
[----:B------:R-:W-:Y:S01]  /*5390*/  UISETP.NE.AND UP2, UPT, UR16, URZ, UPT ;  /* 0x000000ff1000728c */ /* 0x000fe2000bf45270 */
[----:B------:R-:W-:Y:S02]  /*53a0*/  UMOV UR5, UR27 ;  /* 0x0000001b00057c82 */ /* 0x000fe40008000000 */
[----:B------:R-:W-:Y:S03]  /*53b0*/  USHF.R.U32.HI UR12, URZ, UR49, UR5 ;  /* 0x00000031ff0c7299 */ /* 0x000fe60008011605 */
[----:B------:R-:W-:Y:S02]  /*53c0*/  UMOV UR5, UR9 ;  /* 0x0000000900057c82 */ /* 0x000fe40008000000 */
[----:B------:R-:W-:Y:S03]  /*53d0*/  @UP1 USHF.R.U32.HI UR4, URZ, UR23, UR5 ;  /* 0x00000017ff041299 */ /* 0x000fe60008011605 */
[----:B------:R-:W-:Y:S01]  /*53e0*/  UMOV UR5, UR11 ;  /* 0x0000000b00057c82 */ /* 0x000fe20008000000 */
[----:B------:R-:W-:Y:S02]  /*53f0*/  UIMAD UR4, UR42, UR4, URZ ;  /* 0x000000042a0472a4 */ /* 0x000fe4000f8e02ff */
[----:B------:R-:W-:Y:S02]  /*5400*/  @UP1 USHF.R.U32.HI UR7, URZ, UR23, UR5 ;  /* 0x00000017ff071299 */ /* 0x000fe40008011605 */
[----:B------:R-:W-:Y:S02]  /*5410*/  USEL UR5, UR14, UR12, !UP0 ;  /* 0x0000000c0e057287 */ /* 0x000fe4000c000000 */
[----:B------:R-:W-:Y:S02]  /*5420*/  UIMAD.WIDE.U32 UR10, UR6, UR22, URZ ;  /* 0x00000016060a72a5 */ /* 0x000fe4000f8e00ff */
[----:B------:R-:W-:Y:S02]  /*5430*/  UIMAD UR8, UR42, UR7, URZ ;  /* 0x000000072a0872a4 */ /* 0x000fe4000f8e02ff */
[----:B------:R-:W-:Y:S03]  /*5440*/  UISETP.GE.AND UP0, UPT, UR6, UR4, UPT ;  /* 0x000000040600728c */ /* 0x000fe6000bf06270 */
[----:B------:R-:W-:Y:S01]  /*5450*/  UMOV UR4, UR11 ;  /* 0x0000000b00047c82 */ /* 0x000fe20008000000 */
[----:B------:R-:W-:Y:S02]  /*5460*/  UISETP.GE.OR UP0, UPT, UR5, UR8, UP0 ;  /* 0x000000080500728c */ /* 0x000fe40008706670 */
[----:B------:R-:W-:Y:S02]  /*5470*/  USHF.R.U32.HI UR4, URZ, UR23, UR4 ;  /* 0x00000017ff047299 */ /* 0x000fe40008011604 */
[----:B------:R-:W-:Y:S02]  /*5480*/  UIMAD.WIDE.U32 UR8, UR5, UR22, URZ ;  /* 0x00000016050872a5 */ /* 0x000fe4000f8e00ff */
[----:B------:R-:W-:Y:S04]  /*5490*/  USEL UR10, UR6, UR4, !UP1 ;  /* 0x00000004060a7287 */ /* 0x000fe8000c800000 */
[----:B------:R-:W-:Y:S01]  /*54a0*/  UIADD3 UR11, UPT, UPT, -UR10, URZ, URZ ;  /* 0x000000ff0a0b7290 */ /* 0x000fe2000fffe1ff */
[----:B------:R-:W-:Y:S02]  /*54b0*/  @!UP0 UMOV UR4, UR9 ;  /* 0x0000000900048c82 */ /* 0x000fe40008000000 */
[----:B------:R-:W-:Y:S02]  /*54c0*/  @!UP0 USHF.R.U32.HI UR4, URZ, UR23, UR4 ;  /* 0x00000017ff048299 */ /* 0x000fe40008011604 */
[----:B------:R-:W-:Y:S02]  /*54d0*/  UIMAD UR8, UR42, UR11, UR6 ;  /* 0x0000000b2a0872a4 */ /* 0x000fe4000f8e0206 */
[----:B------:R-:W-:Y:S02]  /*54e0*/  @!UP0 USEL UR4, UR5, UR4, !UP1 ;  /* 0x0000000405048287 */ /* 0x000fe4000c800000 */
[----:B------:R-:W-:Y:S02]  /*54f0*/  UISETP.NE.AND UP1, UPT, UR20, URZ, UPT ;  /* 0x000000ff1400728c */ /* 0x000fe4000bf25270 */
[----:B------:R-:W-:Y:S02]  /*5500*/  @!UP0 UIMAD UR8, UR7, UR8, UR4 ;  /* 0x00000008070882a4 */ /* 0x000fe4000f8e0204 */
[----:B------:R-:W-:Y:S02]  /*5510*/  @!UP0 UIADD3 UR9, UPT, UPT, UR10, -UR4, URZ ;  /* 0x800000040a098290 */ /* 0x000fe4000fffe0ff */
[----:B------:R-:W-:Y:S02]  /*5520*/  UIADD3 UR4, UPT, UPT, -UR5, URZ, URZ ;  /* 0x000000ff05047290 */ /* 0x000fe4000fffe1ff */
[----:B------:R-:W-:Y:S02]  /*5530*/  UIADD3 UR7, UPT, UPT, -UR6, URZ, URZ ;  /* 0x000000ff06077290 */ /* 0x000fe4000fffe1ff */
[----:B------:R-:W-:Y:S02]  /*5540*/  @!UP0 UIMAD UR6, UR9, UR42, UR5 ;  /* 0x0000002a090682a4 */ /* 0x000fe4000f8e0205 */
[----:B------:R-:W-:Y:S02]  /*5550*/  UIMAD UR14, UR15, UR4, UR14 ;  /* 0x000000040f0e72a4 */ /* 0x000fe4000f8e020e */
[----:B------:R-:W-:Y:S01]  /*5560*/  UIMAD UR13, UR50, UR7, UR13 ;  /* 0x00000007320d72a4 */ /* 0x000fe2000f8e020d */
[----:B------:R-:W-:Y:S02]  /*5570*/  @!UP0 UMOV UR5, UR8 ;  /* 0x0000000800058c82 */ /* 0x000fe40008000000 */
[----:B------:R-:W-:Y:S02]  /*5580*/  UIMAD UR14, UR5, UR15, UR14 ;  /* 0x0000000f050e72a4 */ /* 0x000fe4000f8e020e */
[----:B------:R-:W-:Y:S11]  /*5590*/  UIMAD UR13, UR6, UR50, UR13 ;  /* 0x00000032060d72a4 */ /* 0x000ff6000f8e020d */
[----:B------:R-:W-:Y:S01]  /*55a0*/  @!UPT UIADD3 URZ, UPT, UPT, URZ, URZ, URZ ;  /* 0x000000fffffff290 */ /* 0x000fe2000fffe0ff */
.L_x_104:
[----:B------:R-:W3:Y:S01]  /*55b0*/  @!UP3 LDCU.128 UR8, c[0x0][0xb10] ;  /* 0x00016200ff08b7ac */ /* 0x000ee20008000c00 */
[----:B------:R-:W-:Y:S02]  /*55c0*/  ISETP.NE.U32.AND P0, PT, RZ, UR38, PT ;  /* 0x00000026ff007c0c */ /* 0x000fe4000bf05070 */
[----:B------:R-:W-:Y:S02]  /*55d0*/  SHF.L.U32 R4, R11, 0x1f, RZ ;  /* 0x0000001f0b047819 */ /* 0x000fe400000006ff */
[----:B------:R-:W-:Y:S01]  /*55e0*/  ISETP.NE.AND.EX P0, PT, RZ, UR39, PT, P0 ;  /* 0x00000027ff007c0c */ /* 0x000fe2000bf05300 */
[----:B------:R-:W4:Y:S01]  /*55f0*/  @!UP3 LDCU UR5, c[0x0][0xb0c] ;  /* 0x00016180ff05b7ac */ /* 0x000f220008000800 */
[----:B------:R-:W-:Y:S02]  /*5600*/  USHF.L.U32 UR35, UR31, 0x7, URZ ;  /* 0x000000071f237899 */ /* 0x000fe400080006ff */
[----:B------:R-:W-:Y:S02]  /*5610*/  USHF.L.U32 UR34, UR30, 0x8, URZ ;  /* 0x000000081e227899 */ /* 0x000fe400080006ff */
[----:B---3--:R-:W-:Y:S07]  /*5620*/  UIMAD.WIDE.U32 UR6, UR14, UR8, URZ ;  /* 0x000000080e0672a5 */ /* 0x008fee000f8e00ff */
[----:B------:R-:W-:Y:S01]  /*5630*/  @!UP3 UMOV UR4, UR7 ;  /* 0x000000070004bc82 */ /* 0x000fe20008000000 */
[----:B----4-:R-:W-:Y:S02]  /*5640*/  @!UP3 UISETP.NE.AND UP0, UPT, UR5, 0x1, UPT ;  /* 0x000000010500b88c */ /* 0x010fe4000bf05270 */
[----:B------:R-:W-:Y:S02]  /*5650*/  @!UP3 USHF.R.U32.HI UR4, URZ, UR9, UR4 ;  /* 0x00000009ff04b299 */ /* 0x000fe40008011604 */
[----:B------:R-:W-:Y:S02]  /*5660*/  UIMAD.WIDE.U32 UR6, UR13, UR11, URZ ;  /* 0x0000000b0d0672a5 */ /* 0x000fe4000f8e00ff */
[----:B------:R-:W-:Y:S02]  /*5670*/  @!UP3 USEL UR8, UR14, UR4, !UP0 ;  /* 0x000000040e08b287 */ /* 0x000fe4000c000000 */
[----:B------:R-:W-:Y:S03]  /*5680*/  @!UP3 UISETP.NE.AND UP0, UPT, UR10, 0x1, UPT ;  /* 0x000000010a00b88c */ /* 0x000fe6000bf05270 */
[----:B------:R-:W-:Y:S02]  /*5690*/  @!UP3 UMOV UR6, UR7 ;  /* 0x000000070006bc82 */ /* 0x000fe40008000000 */
[----:B------:R-:W3:Y:S02]  /*56a0*/  @!UP3 LDCU UR4, c[0x0][0xb20] ;  /* 0x00016400ff04b7ac */ /* 0x000ee40008000800 */
[----:B---3--:R-:W-:Y:S04]  /*56b0*/  @!UP3 USHF.R.U32.HI UR6, URZ, UR4, UR6 ;  /* 0x00000004ff06b299 */ /* 0x008fe80008011606 */
[----:B------:R-:W-:Y:S04]  /*56c0*/  @!UP3 USEL UR6, UR13, UR6, !UP0 ;  /* 0x000000060d06b287 */ /* 0x000fe8000c000000 */
[----:B------:R-:W-:Y:S02]  /*56d0*/  @!UP3 UIADD3 UR4, UPT, UPT, -UR8, UR6, URZ ;  /* 0x000000060804b290 */ /* 0x000fe4000fffe1ff */
[----:B------:R-:W-:Y:S02]  /*56e0*/  @!UP3 UIADD3 UR6, UPT, UPT, UR8, -UR6, URZ ;  /* 0x800000060806b290 */ /* 0x000fe4000fffe0ff */
[----:B------:R-:W-:Y:S02]  /*56f0*/  @!UP3 UIMAD UR14, UR4, UR5, UR14 ;  /* 0x00000005040eb2a4 */ /* 0x000fe4000f8e020e */
[----:B------:R-:W-:Y:S01]  /*5700*/  @!UP3 UIMAD UR13, UR6, UR10, UR13 ;  /* 0x0000000a060db2a4 */ /* 0x000fe2000f8e020d */
[----:B------:R-:W-:Y:S11]  /*5710*/  BRA.U UP4, `(.L_x_105) ;  /* 0x0000000104107547 */ /* 0x000ff6000b800000 */
[----:B--2---:R-:W-:Y:S04]  /*5720*/  MOV R0, UR46 ;  /* 0x0000002e00007c02 */ /* 0x004fe80008000f00 */
[----:B------:R-:W-:Y:S04]  /*5730*/  SHF.L.U32 R5, R0, 0x1f, RZ ;  /* 0x0000001f00057819 */ /* 0x000fe800000006ff */
[----:B------:R-:W2:Y:S02]  /*5740*/  SYNCS.PHASECHK.TRANS64.TRYWAIT P1, [UR21+0x1a8], R5 ;  /* 0x0001a805ff0075a7 */ /* 0x000ea40008021115 */
[----:B--2---:R-:W-:Y:S05]  /*5750*/  @!P1 BRA `(.L_x_106) ;  /* 0x00000080002c9947 */ /* 0x004fea0003800000 */
.L_x_105:
[----:B------:R-:W-:Y:S05]  /*5760*/  BRA.U !UP6, `(.L_x_107) ;  /* 0x000000010e387547 */ /* 0x000fea000b800000 */
[----:B------:R-:W-:Y:S01]  /*5770*/  UPLOP3.LUT UP1, UPT, UPT, UPT, UP5, 0x80, 0x8 ;  /* 0x000000000008789c */ /* 0x000fe20003f2f050 */
[----:B--2---:R-:W-:Y:S01]  /*5780*/  HFMA2 R0, -RZ, RZ, 0, 5.9604644775390625e-08 ;  /* 0x00000001ff007431 */ /* 0x004fe200000001ff */
[----:B------:R-:W2:Y:S01]  /*5790*/  LDCU.64 UR8, c[0x0][0x358] ;  /* 0x00006b00ff0877ac */ /* 0x000ea20008000a00 */
[----:B------:R-:W-:Y:S03]  /*57a0*/  IMAD.MOV.U32 R140, RZ, RZ, 0x1 ;  /* 0x00000001ff8c7424 */ /* 0x000fe600078e00ff */
[----:B------:R-:W-:Y:S05]  /*57b0*/  PLOP3.LUT P1, PT, PT, PT, UP1, 0x80, 0x8 ;  /* 0x000000000008781c */ /* 0x000fea0003f2f018 */
[----:B------:R-:W3:Y:S01]  /*57c0*/  @UP1 LDCU.64 UR4, c[0x0][0x888] ;  /* 0x00011100ff0417ac */ /* 0x000ee20008000a00 */
[----:B------:R-:W-:Y:S07]  /*57d0*/  @UP1 UIMAD UR6, UR36, UR38, URZ ;  /* 0x00000026240612a4 */ /* 0x000fee000f8e02ff */
[----:B------:R-:W-:Y:S01]  /*57e0*/  @!P1 PRMT R140, R0, 0x7610, R140 ;  /* 0x00007610008c9816 */ /* 0x000fe2000000008c */
[----:B---3--:R-:W-:Y:S06]  /*57f0*/  @UP1 UIMAD.WIDE UR4, UR6, 0x4, UR4 ;  /* 0x00000004060418a5 */ /* 0x008fec000f8e0204 */
[----:B------:R-:W-:Y:S01]  /*5800*/  IMAD.U32 R6, RZ, RZ, UR4 ;  /* 0x00000004ff067e24 */ /* 0x000fe2000f8e00ff */
[----:B------:R-:W-:Y:S04]  /*5810*/  MOV R7, UR5 ;  /* 0x0000000500077c02 */ /* 0x000fe80008000f00 */
[----:B------:R-:W3:Y:S01]  /*5820*/  @!UP1 LDCU UR4, c[0x0][0x880] ;  /* 0x00011000ff0497ac */ /* 0x000ee20008000800 */
[----:B--2--5:R4:W5:Y:S02]  /*5830*/  @P1 LDG.E R72, desc[UR8][R6.64] ;  /* 0x0000000806481981 */ /* 0x024964000c1e1900 */
[----:B---34-:R-:W-:Y:S07]  /*5840*/  @!P1 IMAD.U32 R72, RZ, RZ, UR4 ;  /* 0x00000004ff489e24 */ /* 0x018fee000f8e00ff */
.L_x_107:
[----:B-----5:R-:W-:Y:S01]  /*5850*/  @!P0 ISETP.EQ.AND P2, PT, R72, RZ, PT ;  /* 0x000000ff4800820c */ /* 0x020fe20003f42270 */
[----:B------:R-:W-:Y:S01]  /*5860*/  @!UPT UIADD3 URZ, UPT, UPT, URZ, URZ, URZ ;  /* 0x000000fffffff290 */ /* 0x000fe2000fffe0ff */
[----:B------:R-:W-:Y:S11]  /*5870*/  @!P0 BRA `(.L_x_108) ;  /* 0x0000000000148947 */ /* 0x000ff60003800000 */
[----:B------:R-:W-:Y:S02]  /*5880*/  LOP3.LUT P0, RZ, R140, 0xff, RZ, 0xc0, !PT ;  /* 0x000000ff8cff7812 */ /* 0x000fe4000780c0ff */
[----:B------:R-:W-:Y:S04]  /*5890*/  PLOP3.LUT P2, PT, PT, PT, UP1, 0x80, 0x8 ;  /* 0x000000000008781c */ /* 0x000fe80003f4f018 */
[----:B------:R-:W-:Y:S07]  /*58a0*/  PLOP3.LUT P2, PT, P2, PT, PT, 0x8, 0x80 ;  /* 0x000000000080781c */ /* 0x000fee000174e170 */
[----:B------:R-:W-:Y:S11]  /*58b0*/  @P0 ISETP.EQ.AND P2, PT, R72, RZ, PT ;  /* 0x000000ff4800020c */ /* 0x000ff60003f42270 */
[----:B------:R-:W-:Y:S02]  /*58c0*/  @!UPT UIADD3 URZ, UPT, UPT, URZ, URZ, URZ ;  /* 0x000000fffffff290 */ /* 0x000fe4000fffe0ff */
.L_x_108:
[----:B------:R-:W3:Y:S01]  /*58d0*/  SYNCS.PHASECHK.TRANS64.TRYWAIT P0, [UR21+0x180], R4 ;  /* 0x00018004ff0075a7 */ /* 0x000ee20008001115 */
[----:B------:R-:W-:Y:S04]  /*58e0*/  ELECT P1, URZ, PT ;  /* 0x0000000000ff782f */ /* 0x000fe80003820000 */
[----:B------:R-:W-:Y:S01]  /*58f0*/  PLOP3.LUT P1, PT, P2, P1, PT, 0xf2, 0x2f ;  /* 0x00000000002f781c */ /* 0x000fe20001723e72 */
[----:B------:R-:W-:Y:S01]  /*5900*/  @!UPT UIADD3 URZ, UPT, UPT, URZ, URZ, URZ ;  /* 0x000000fffffff290 */ /* 0x000fe2000fffe0ff */
[----:B---3--:R-:W-:Y:S11]  /*5910*/  @!P0 BRA `(.L_x_109) ;  /* 0x0000007c00d48947 */ /* 0x008ff60003800000 */
.L_x_225:
[----:B------:R-:W-:Y:S01]  /*5920*/  @!P1 IADD3 R2, P0, PT, R12, 0x580, RZ ;  /* 0x000005800c029810 */ /* 0x000fe20007f1e0ff */
[----:B------:R-:W-:Y:S01]  /*5930*/  VOTEU.ALL UP0, P1 ;  /* 0x0000000000ff7886 */ /* 0x000fe20000800000 */
[----:B------:R-:W-:Y:S01]  /*5940*/  UMOV UR6, 0x0 ;  /* 0x0000000000067882 */ /* 0x000fe20000000000 */
[----:B------:R-:W-:Y:S01]  /*5950*/  UMOV UR7, 0x10000000 ;  /* 0x1000000000077882 */ /* 0x000fe20000000000 */
[----:B------:R-:W-:Y:S01]  /*5960*/  @!P1 R2UR UR5, R2 ;  /* 0x00000000020592ca */ /* 0x000fe200000e0000 */
[----:B--2---:R-:W-:Y:S01]  /*5970*/  @!P1 IMAD.X R0, RZ, RZ, R13, P0 ;  /* 0x000000ffff009224 */ /* 0x004fe200000e060d */
[----:B------:R-:W-:Y:S01]  /*5980*/  @!UP0 UIADD3 UR32, UPT, UPT, UR21, 0x400, URZ ;  /* 0x0000040015208890 */ /* 0x000fe2000fffe0ff */
[----:B------:R-:W-:Y:S03]  /*5990*/  VOTEU.ALL UP0, P1 ;  /* 0x0000000000ff7886 */ /* 0x000fe60000800000 */
[----:B------:R-:W-:Y:S01]  /*59a0*/  @!P1 R2UR UR4, R0 ;  /* 0x00000000000492ca */ /* 0x000fe200000e0000 */
[----:B------:R-:W-:Y:S06]  /*59b0*/  @!P1 IMAD.MOV.U32 R0, RZ, RZ, 0x2000 ;  /* 0x00002000ff009424 */ /* 0x000fec00078e00ff */
[----:B------:R-:W-:Y:S06]  /*59c0*/  IMAD.U32 R6, RZ, RZ, UR5 ;  /* 0x00000005ff067e24 */ /* 0x000fec000f8e00ff */
[----:B------:R-:W-:Y:S01]  /*59d0*/  IMAD.U32 R7, RZ, RZ, UR4 ;  /* 0x00000004ff077e24 */ /* 0x000fe2000f8e00ff */
[----:B------:R-:W-:Y:S04]  /*59e0*/  @!P1 R2UR UR4, R6 ;  /* 0x00000000060492ca */ /* 0x000fe800000e0000 */
[----:B------:R-:W-:Y:S11]  /*59f0*/  @!P1 R2UR UR5, R7 ;  /* 0x00000000070592ca */ /* 0x000ff600000e0000 */
[----:B------:R-:W-:Y:S02]  /*5a00*/  @!UPT UIADD3 URZ, UPT, UPT, URZ, URZ, URZ ;  /* 0x000000fffffff290 */ /* 0x000fe4000fffe0ff */
[----:B------:R2:W-:Y:S01]  /*5a10*/  @!UP0 UTMALDG.3D [UR32], [UR4], desc[UR6] ;  /* 0x00000620040085b4 */ /* 0x0005e20008011000 */
[----:B------:R3:W-:Y:S01]  /*5a20*/  @!P1 SYNCS.ARRIVE.TRANS64.RED.A0TR RZ, [UR21+0x160], R0 ;  /* 0x00016000ffff99a7 */ /* 0x0007e20008300415 */
[----:B--2---:R-:W-:Y:S09]  /*5a30*/  UPRMT UR4, UR45, 0x654, UR33 ;  /* 0x000006542d047896 */ /* 0x004ff20008000021 */
[----:B------:R-:W-:Y:S01]  /*5a40*/  SYNCS.ARRIVE.TRANS64.RED.A1T0 RZ, [UR4], RZ ;  /* 0x000000ffffff79a7 */ /* 0x000fe20008100404 */
[----:B------:R-:W2:Y:S02]  /*5a50*/  SYNCS.PHASECHK.TRANS64.TRYWAIT P0, [UR21+0x188], R4 ;  /* 0x00018804ff0075a7 */ /* 0x000ea40008001115 */
[----:B--23--:R-:W-:Y:S05]  /*5a60*/  @!P0 BRA `(.L_x_110) ;  /* 0x0000007c00988947 */ /* 0x00cfea0003800000 */
.L_x_227:
[----:B------:R-:W-:Y:S01]  /*5a70*/  @!P1 IADD3 R2, P0, PT, R12, 0x580, RZ ;  /* 0x000005800c029810 */ /* 0x000fe20007f1e0ff */
[----:B------:R-:W-:Y:S01]  /*5a80*/  VOTEU.ALL UP0, P1 ;  /* 0x0000000000ff7886 */ /* 0x000fe20000800000 */
[----:B------:R-:W-:Y:S01]  /*5a90*/  UMOV UR6, 0x0 ;  /* 0x0000000000067882 */ /* 0x000fe20000000000 */
[----:B------:R-:W-:Y:S01]  /*5aa0*/  UMOV UR7, 0x10000000 ;  /* 0x1000000000077882 */ /* 0x000fe20000000000 */
[----:B------:R-:W-:Y:S01]  /*5ab0*/  @!P1 R2UR UR5, R2 ;  /* 0x00000000020592ca */ /* 0x000fe200000e0000 */
[----:B------:R-:W-:Y:S01]  /*5ac0*/  @!P1 IMAD.X R0, RZ, RZ, R13, P0 ;  /* 0x000000ffff009224 */ /* 0x000fe200000e060d */
[----:B------:R-:W-:Y:S02]  /*5ad0*/  @!UP0 UIADD3 UR26, UPT, UPT, UR34, 0x40, URZ ;  /* 0x00000040221a8890 */ /* 0x000fe4000fffe0ff */
[----:B------:R-:W-:Y:S02]  /*5ae0*/  @!UP0 UIADD3 UR24, UPT, UPT, UR21, 0x2400, URZ ;  /* 0x0000240015188890 */ /* 0x000fe4000fffe0ff */
[----:B------:R-:W-:Y:S01]  /*5af0*/  @!P1 R2UR UR4, R0 ;  /* 0x00000000000492ca */ /* 0x000fe200000e0000 */
[----:B------:R-:W-:Y:S01]  /*5b00*/  VOTEU.ALL UP0, P1 ;  /* 0x0000000000ff7886 */ /* 0x000fe20000800000 */
[----:B------:R-:W-:Y:S01]  /*5b10*/  UMOV UR27, UR35 ;  /* 0x00000023001b7c82 */ /* 0x000fe20008000000 */
[----:B------:R-:W-:Y:S01]  /*5b20*/  UMOV UR28, UR36 ;  /* 0x00000024001c7c82 */ /* 0x000fe20008000000 */
[----:B------:R-:W-:Y:S03]  /*5b30*/  @!P1 IMAD.MOV.U32 R0, RZ, RZ, 0x2000 ;  /* 0x00002000ff009424 */ /* 0x000fe600078e00ff */
[----:B------:R-:W-:Y:S06]  /*5b40*/  IMAD.U32 R6, RZ, RZ, UR5 ;  /* 0x00000005ff067e24 */ /* 0x000fec000f8e00ff */
[----:B------:R-:W-:Y:S01]  /*5b50*/  IMAD.U32 R7, RZ, RZ, UR4 ;  /* 0x00000004ff077e24 */ /* 0x000fe2000f8e00ff */
[----:B------:R-:W-:Y:S04]  /*5b60*/  @!P1 R2UR UR4, R6 ;  /* 0x00000000060492ca */ /* 0x000fe800000e0000 */
[----:B------:R-:W-:Y:S11]  /*5b70*/  @!P1 R2UR UR5, R7 ;  /* 0x00000000070592ca */ /* 0x000ff600000e0000 */
[----:B------:R-:W-:Y:S02]  /*5b80*/  @!UPT UIADD3 URZ, UPT, UPT, URZ, URZ, URZ ;  /* 0x000000fffffff290 */ /* 0x000fe4000fffe0ff */
[----:B------:R3:W-:Y:S01]  /*5b90*/  @!UP0 UTMALDG.3D [UR24], [UR4], desc[UR6] ;  /* 0x00000618040085b4 */ /* 0x0007e20008011000 */
[----:B------:R4:W-:Y:S01]  /*5ba0*/  @!P1 SYNCS.ARRIVE.TRANS64.RED.A0TR RZ, [UR21+0x168], R0 ;  /* 0x00016800ffff99a7 */ /* 0x0009e20008300415 */
[----:B---3--:R-:W-:Y:S09]  /*5bb0*/  UPRMT UR4, UR45, 0x654, UR25 ;  /* 0x000006542d047896 */ /* 0x008ff20008000019 */
[----:B------:R-:W-:Y:S01]  /*5bc0*/  SYNCS.ARRIVE.TRANS64.RED.A1T0 RZ, [UR4], RZ ;  /* 0x000000ffffff79a7 */ /* 0x000fe20008100404 */
[----:B------:R-:W3:Y:S02]  /*5bd0*/  SYNCS.PHASECHK.TRANS64.TRYWAIT P0, [UR21+0x190], R4 ;  /* 0x00019004ff0075a7 */ /* 0x000ee40008001115 */
[----:B---34-:R-:W-:Y:S05]  /*5be0*/  @!P0 BRA `(.L_x_111) ;  /* 0x0000007c00508947 */ /* 0x018fea0003800000 */
.L_x_229:
[----:B------:R-:W-:Y:S01]  /*5bf0*/  @!P1 IADD3 R2, P0, PT, R12, 0x580, RZ ;  /* 0x000005800c029810 */ /* 0x000fe20007f1e0ff */
[----:B------:R-:W-:Y:S01]  /*5c00*/  VOTEU.ALL UP0, P1 ;  /* 0x0000000000ff7886 */ /* 0x000fe20000800000 */
[----:B------:R-:W-:Y:S01]  /*5c10*/  UMOV UR6, 0x0 ;  /* 0x0000000000067882 */ /* 0x000fe20000000000 */
[----:B------:R-:W-:Y:S01]  /*5c20*/  UMOV UR7, 0x10000000 ;  /* 0x1000000000077882 */ /* 0x000fe20000000000 */
[----:B------:R-:W-:Y:S01]  /*5c30*/  @!P1 R2UR UR5, R2 ;  /* 0x00000000020592ca */ /* 0x000fe200000e0000 */
[----:B------:R-:W-:Y:S01]  /*5c40*/  @!P1 IMAD.X R0, RZ, RZ, R13, P0 ;  /* 0x000000ffff009224 */ /* 0x000fe200000e060d */
[----:B------:R-:W-:Y:S01]  /*5c50*/  @!UP0 UIADD3 UR18, UPT, UPT, UR34, 0x80, URZ ;  /* 0x0000008022128890 */ /* 0x000fe2000fffe0ff */
[----:B------:R-:W-:Y:S01]  /*5c60*/  VIADD R10, R10, 0x1 ;  /* 0x000000010a0a7836 */ /* 0x000fe20000000000 */
        /* <DEDUP_REMOVED lines=17> */
.L_x_231:
[----:B------:R-:W-:Y:S01]  /*5d80*/  @!P1 IADD3 R2, P0, PT, R12, 0x580, RZ ;  /* 0x000005800c029810 */ /* 0x000fe20007f1e0ff */
[----:B------:R-:W-:Y:S01]  /*5d90*/  VOTEU.ALL UP0, P1 ;  /* 0x0000000000ff7886 */ /* 0x000fe20000800000 */
[----:B------:R-:W-:Y:S01]  /*5da0*/  UMOV UR6, 0x0 ;  /* 0x0000000000067882 */ /* 0x000fe20000000000 */
[----:B------:R-:W-:Y:S01]  /*5db0*/  UMOV UR7, 0x10000000 ;  /* 0x1000000000077882 */ /* 0x000fe20000000000 */
[----:B------:R-:W-:Y:S01]  /*5dc0*/  @!P1 R2UR UR5, R2 ;  /* 0x00000000020592ca */ /* 0x000fe200000e0000 */
[----:B------:R-:W-:Y:S01]  /*5dd0*/  @!P1 IMAD.X R0, RZ, RZ, R13, P0 ;  /* 0x000000ffff009224 */ /* 0x000fe200000e060d */
[----:B------:R-:W-:Y:S01]  /*5de0*/  @!UP0 UIADD3 UR10, UPT, UPT, UR34, 0xc0, URZ ;  /* 0x000000c0220a8890 */ /* 0x000fe2000fffe0ff */
[----:B------:R-:W-:Y:S01]  /*5df0*/  R2UR UR18, R142 ;  /* 0x000000008e1272ca */ /* 0x000fe200000e0000 */
[----:B------:R-:W-:Y:S01]  /*5e00*/  @!UP0 UIADD3 UR8, UPT, UPT, UR21, 0x6400, URZ ;  /* 0x0000640015088890 */ /* 0x000fe2000fffe0ff */
[----:B------:R-:W-:Y:S01]  /*5e10*/  R2UR UR16, R143 ;  /* 0x000000008f1072ca */ /* 0x000fe200000e0000 */
[----:B------:R-:W-:Y:S01]  /*5e20*/  @!UP0 UIADD3 UR9, UPT, UPT, UR21, 0x178, URZ ;  /* 0x0000017815098890 */ /* 0x000fe2000fffe0ff */
[----:B------:R-:W-:Y:S01]  /*5e30*/  @!P1 R2UR UR4, R0 ;  /* 0x00000000000492ca */ /* 0x000fe200000e0000 */
[----:B------:R-:W-:Y:S01]  /*5e40*/  VOTEU.ALL UP0, P1 ;  /* 0x0000000000ff7886 */ /* 0x000fe20000800000 */
[----:B------:R-:W-:Y:S01]  /*5e50*/  UMOV UR11, UR35 ;  /* 0x00000023000b7c82 */ /* 0x000fe20008000000 */
[----:B------:R-:W-:Y:S01]  /*5e60*/  UMOV UR12, UR36 ;  /* 0x00000024000c7c82 */ /* 0x000fe20008000000 */
[C---:B------:R-:W-:Y:S01]  /*5e70*/  ISETP.NE.AND P0, PT, R10.reuse, 0x2, PT ;  /* 0x000000020a00780c */ /* 0x040fe20003f05270 */
[----:B------:R-:W-:Y:S01]  /*5e80*/  UMOV UR36, UR29 ;  /* 0x0000001d00247c82 */ /* 0x000fe20008000000 */
[----:B--2---:R-:W-:Y:S01]  /*5e90*/  IMAD.U32 R4, RZ, RZ, UR5 ;  /* 0x00000005ff047e24 */ /* 0x004fe2000f8e00ff */
[----:B------:R-:W-:Y:S01]  /*5ea0*/  LOP3.LUT R11, R11, 0x1, RZ, 0x3c, !PT ;  /* 0x000000010b0b7812 */ /* 0x000fe200078e3cff */
[----:B------:R-:W-:Y:S01]  /*5eb0*/  UPLOP3.LUT UP4, UPT, UPT, UPT, UPT, 0x80, 0x8 ;  /* 0x000000000008789c */ /* 0x000fe20003f8f070 */
[----:B------:R-:W-:Y:S01]  /*5ec0*/  SEL R0, RZ, 0x1, P0 ;  /* 0x00000001ff007807 */ /* 0x000fe20000000000 */
[----:B------:R-:W-:Y:S01]  /*5ed0*/  UIADD3 UR30, UPT, UPT, UR13, UR18, URZ ;  /* 0x000000120d1e7290 */ /* 0x000fe2000fffe0ff */
[----:B------:R-:W-:Y:S01]  /*5ee0*/  SEL R10, R10, RZ, P0 ;  /* 0x000000ff0a0a7207 */ /* 0x000fe20000000000 */
[----:B------:R-:W-:Y:S01]  /*5ef0*/  UIADD3 UR31, UPT, UPT, UR14, UR16, URZ ;  /* 0x000000100e1f7290 */ /* 0x000fe2000fffe0ff */
[----:B------:R-:W-:Y:S01]  /*5f00*/  IMAD.U32 R5, RZ, RZ, UR4 ;  /* 0x00000004ff057e24 */ /* 0x000fe2000f8e00ff */
[----:B------:R-:W-:Y:S02]  /*5f10*/  @!P1 R2UR UR4, R4 ;  /* 0x00000000040492ca */ /* 0x000fe400000e0000 */
[----:B------:R-:W-:Y:S02]  /*5f20*/  LOP3.LUT R9, R9, R0, RZ, 0x3c, !PT ;  /* 0x0000000009097212 */ /* 0x000fe400078e3cff */
[----:B------:R-:W-:Y:S11]  /*5f30*/  @!P1 R2UR UR5, R5 ;  /* 0x00000000050592ca */ /* 0x000ff600000e0000 */
[----:B------:R-:W-:Y:S02]  /*5f40*/  @!UPT UIADD3 URZ, UPT, UPT, URZ, URZ, URZ ;  /* 0x000000fffffff290 */ /* 0x000fe4000fffe0ff */
[----:B------:R2:W-:Y:S01]  /*5f50*/  @!UP0 UTMALDG.3D [UR8], [UR4], desc[UR6] ;  /* 0x00000608040085b4 */ /* 0x0005e20008011000 */
[----:B------:R2:W-:Y:S01]  /*5f60*/  @!P1 SYNCS.ARRIVE.TRANS64.RED.A0TR RZ, [UR21+0x178], R3 ;  /* 0x00017803ffff99a7 */ /* 0x0005e20008300415 */
[----:B------:R-:W-:Y:S01]  /*5f70*/  SYNCS.ARRIVE.TRANS64.RED.A1T0 RZ, [UR41], RZ ;  /* 0x000000ffffff79a7 */ /* 0x000fe20008100429 */
[----:B------:R-:W-:Y:S05]  /*5f80*/  BRA.U UP2, `(.L_x_113) ;  /* 0xfffffff1024c7547 */ /* 0x000fea000b83ffff */
[----:B--2---:R-:W-:-:S04]  /*5f90*/  SHF.L.U32 R3, R11, 0x1f, RZ ;  /* 0x0000001f0b037819 */ /* 0x004fc800000006ff */
[----:B------:R-:W2:Y:S02]  /*5fa0*/  SYNCS.PHASECHK.TRANS64.TRYWAIT P0, [UR21+0x180], R3 ;  /* 0x00018003ff0075a7 */ /* 0x000ea40008001115 */
[----:B--2---:R-:W-:Y:S05]  /*5fb0*/  @!P0 BRA `(.L_x_114) ;  /* 0x00000078008c8947 */ /* 0x004fea0003800000 */
.L_x_233:
[----:B------:R-:W3:Y:S02]  /*5fc0*/  SYNCS.PHASECHK.TRANS64.TRYWAIT P0, [UR21+0x188], R3 ;  /* 0x00018803ff0075a7 */ /* 0x000ee40008001115 */
[----:B---3--:R-:W-:Y:S05]  /*5fd0*/  @!P0 BRA `(.L_x_115) ;  /* 0x00000078009c8947 */ /* 0x008fea0003800000 */
.L_x_235:
[----:B------:R-:W3:Y:S02]  /*5fe0*/  SYNCS.PHASECHK.TRANS64.TRYWAIT P0, [UR21+0x190], R3 ;  /* 0x00019003ff0075a7 */ /* 0x000ee40008001115 */
[----:B---3--:R-:W-:Y:S05]  /*5ff0*/  @!P0 BRA `(.L_x_116) ;  /* 0x0000007800ac8947 */ /* 0x008fea0003800000 */
.L_x_237:
[----:B--2---:R-:W-:-:S07]  /*6000*/  MOV R0, UR21 ;  /* 0x0000001500007c02 */ /* 0x004fce0008000f00 */
.L_x_117:
[----:B--2---:R-:W-:-:S04]  /*6010*/  SHF.L.U32 R3, R11, 0x1f, RZ ;  /* 0x0000001f0b037819 */ /* 0x004fc800000006ff */
[----:B------:R2:W3:Y:S03]  /*6020*/  SYNCS.PHASECHK.TRANS64.TRYWAIT P0, [R0+URZ+0x198], R3 ;  /* 0x00019803000075a7 */ /* 0x0004e600080011ff */
[----:B---3--:R-:W-:Y:S05]  /*6030*/  @!P0 NANOSLEEP.SYNCS 0x989680 ;  /* 0x009896800000895d */ /* 0x008fea0003900000 */
[----:B------:R-:W3:Y:S02]  /*6040*/  @!P0 SYNCS.PHASECHK.TRANS64 P0, [R0+URZ+0x198], R3 ;  /* 0x00019803000085a7 */ /* 0x000ee400080010ff */
[----:B-1-3--:R-:W-:Y:S05]  /*6050*/  @P0 EXIT ;  /* 0x000000000000094d */ /* 0x00afea0003800000 */
[----:B------:R-:W-:Y:S05]  /*6060*/  BRA `(.L_x_117) ;  /* 0xfffffffc00e87947 */ /* 0x000fea000383ffff */
.L_x_102:
[----:B------:R-:W-:-:S06]  /*6070*/  UISETP.GE.AND UP0, UPT, UR18, 0x4, UPT ;  /* 0x000000041200788c */ /* 0x000fcc000bf06270 */
[----:B------:R-:W-:-:S13]  /*6080*/  PLOP3.LUT P0, PT, PT, PT, UP0, 0x80, 0x8 ;  /* 0x000000000008781c */ /* 0x000fda0003f0f008 */
[----:B-1----:R-:W-:Y:S05]  /*6090*/  @!P0 EXIT ;  /* 0x000000000000894d */ /* 0x002fea0003800000 */
[----:B------:R-:W-:Y:S01]  /*60a0*/  BAR.SYNC.DEFER_BLOCKING 0x6, 0xa0 ;  /* 0x0182800000007b1d */ /* 0x000fe20000010000 */
[C---:B------:R-:W-:Y:S01]  /*60b0*/  IMAD.U32 R69, R155.reuse, 0x10000, RZ ;  /* 0x000100009b457824 */ /* 0x040fe200078e00ff */
[C---:B------:R-:W-:Y:S01]  /*60c0*/  R2P PR, R155.reuse, 0x6 ;  /* 0x000000069b007804 */ /* 0x040fe20000000000 */
[----:B------:R-:W-:Y:S01]  /*60d0*/  IMAD.SHL.U32 R4, R155, 0x40, RZ ;  /* 0x000000409b047824 */ /* 0x000fe200078e00ff */
[----:B------:R-:W-:Y:S01]  /*60e0*/  CS2R R146, SRZ ;  /* 0x0000000000927805 */ /* 0x000fe2000001ff00 */
[----:B------:R-:W-:Y:S01]  /*60f0*/  IMAD.MOV.U32 R152, RZ, RZ, 0x20 ;  /* 0x00000020ff987424 */ /* 0x000fe200078e00ff */
[----:B------:R-:W-:Y:S02]  /*6100*/  UMOV UR44, 0x400 ;  /* 0x00000400002c7882 */ /* 0x000fe40000000000 */
[----:B------:R-:W1:Y:S01]  /*6110*/  LDC.64 R138, c[0x0][0x8b0] ;  /* 0x00022c00ff8a7b82 */ /* 0x000e620000000a00 */
[----:B------:R-:W-:Y:S01]  /*6120*/  ULEA UR44, UR45, UR44, 0x18 ;  /* 0x0000002c2d2c7291 */ /* 0x000fe2000f8ec0ff */
[----:B------:R-:W-:Y:S01]  /*6130*/  LOP3.LUT R69, R69, 0x600000, RZ, 0xc0, !PT ;  /* 0x0060000045457812 */ /* 0x000fe200078ec0ff */
[----:B------:R-:W-:Y:S01]  /*6140*/  IMAD.SHL.U32 R135, R155, 0x8, RZ ;  /* 0x000000089b877824 */ /* 0x000fe200078e00ff */
[----:B------:R-:W-:Y:S01]  /*6150*/  LOP3.LUT R6, R4, 0x180, RZ, 0xc0, !PT ;  /* 0x0000018004067812 */ /* 0x000fe200078ec0ff */
[----:B------:R-:W-:Y:S01]  /*6160*/  IMAD.MOV.U32 R153, RZ, RZ, 0x10 ;  /* 0x00000010ff997424 */ /* 0x000fe200078e00ff */
[----:B------:R-:W-:Y:S01]  /*6170*/  SEL R152, R152, 0xffffffe0, !P2 ;  /* 0xffffffe098987807 */ /* 0x000fe20005000000 */
[----:B------:R-:W-:Y:S01]  /*6180*/  UIADD3 UR5, UPT, UPT, UR44, 0x400, URZ ;  /* 0x000004002c057890 */ /* 0x000fe2000fffe0ff */
[----:B------:R-:W2:Y:S01]  /*6190*/  LDC.64 R136, c[0x0][0x8a8] ;  /* 0x00022a00ff887b82 */ /* 0x000ea20000000a00 */
[----:B------:R-:W-:Y:S01]  /*61a0*/  UIADD3 UR4, UPT, UPT, UR44, 0x8400, URZ ;  /* 0x000084002c047890 */ /* 0x000fe2000fffe0ff */
[----:B------:R-:W-:Y:S01]  /*61b0*/  LOP3.LUT R135, R6, 0x30, R135, 0xf8, !PT ;  /* 0x0000003006877812 */ /* 0x000fe200078ef887 */
[----:B------:R-:W-:Y:S01]  /*61c0*/  IMAD.MOV.U32 R68, RZ, RZ, RZ ;  /* 0x000000ffff447224 */ /* 0x000fe200078e00ff */
[----:B------:R-:W-:Y:S01]  /*61d0*/  SEL R153, R153, 0xfffffff0, !P1 ;  /* 0xfffffff099997807 */ /* 0x000fe20004800000 */
[----:B------:R-:W-:Y:S01]  /*61e0*/  IMAD.MOV.U32 R150, RZ, RZ, RZ ;  /* 0x000000ffff967224 */ /* 0x000fe200078e00ff */
[----:B------:R-:W-:Y:S01]  /*61f0*/  LOP3.LUT R135, R135, 0x1e40, R4, 0xf8, !PT ;  /* 0x00001e4087877812 */ /* 0x000fe200078ef804 */
[----:B------:R-:W-:Y:S01]  /*6200*/  IMAD.U32 R156, RZ, RZ, UR5 ;  /* 0x00000005ff9c7e24 */ /* 0x000fe2000f8e00ff */
[----:B------:R-:W-:Y:S01]  /*6210*/  LOP3.LUT R155, R155, 0x60, RZ, 0xc0, !PT ;  /* 0x000000609b9b7812 */ /* 0x000fe200078ec0ff */
[----:B------:R-:W3:Y:S01]  /*6220*/  LDS R0, [UR44+0x240] ;  /* 0x0002402cff007984 */ /* 0x000ee20008000800 */
[----:B------:R-:W-:Y:S01]  /*6230*/  CS2R R148, SRZ ;  /* 0x0000000000947805 */ /* 0x000fe2000001ff00 */
[----:B------:R-:W-:Y:S01]  /*6240*/  IMAD.U32 R154, RZ, RZ, UR4 ;  /* 0x00000004ff9a7e24 */ /* 0x000fe2000f8e00ff */
[----:B------:R-:W4:Y:S01]  /*6250*/  LDCU UR58, c[0x0][0x370] ;  /* 0x00006e00ff3a77ac */ /* 0x000f220008000800 */
[----:B------:R-:W1:Y:S01]  /*6260*/  LDCU.64 UR62, c[0x0][0x348] ;  /* 0x00006900ff3e77ac */ /* 0x000e620008000a00 */
[----:B------:R-:W1:Y:S01]  /*6270*/  LDCU UR43, c[0x0][0xb0c] ;  /* 0x00016180ff2b77ac */ /* 0x000e620008000800 */
[----:B------:R-:W1:Y:S01]  /*6280*/  LDCU UR39, c[0x0][0xb30] ;  /* 0x00016600ff2777ac */ /* 0x000e620008000800 */
[----:B------:R-:W1:Y:S01]  /*6290*/  LDCU.64 UR56, c[0x0][0x888] ;  /* 0x00011100ff3877ac */ /* 0x000e620008000a00 */
[----:B------:R-:W1:Y:S01]  /*62a0*/  LDCU.64 UR40, c[0x0][0xb28] ;  /* 0x00016500ff2877ac */ /* 0x000e620008000a00 */
[----:B------:R-:W1:Y:S01]  /*62b0*/  LDCU.64 UR60, c[0x0][0x890] ;  /* 0x00011200ff3c77ac */ /* 0x000e620008000a00 */
[----:B------:R-:W1:Y:S01]  /*62c0*/  LDCU.128 UR52, c[0x0][0xb10] ;  /* 0x00016200ff3477ac */ /* 0x000e620008000c00 */
[----:B------:R-:W1:Y:S01]  /*62d0*/  LDCU UR47, c[0x0][0x374] ;  /* 0x00006e80ff2f77ac */ /* 0x000e620008000800 */
[----:B---3--:R-:W-:Y:S01]  /*62e0*/  IMAD.IADD R69, R0, 0x1, R69 ;  /* 0x0000000100457824 */ /* 0x008fe200078e0245 */
[----:B------:R-:W-:-:S04]  /*62f0*/  SHF.R.S32.HI R0, RZ, 0x4, R152 ;  /* 0x00000004ff007819 */ /* 0x000fc80000011498 */
[----:B-12-4-:R-:W-:-:S07]  /*6300*/  LEA.HI.SX32 R151, R153, R0, 0x1c ;  /* 0x0000000099977211 */ /* 0x016fce00078fe2ff */
.L_x_159:
[C---:B------:R-:W-:Y:S02]  /*6310*/  LEA R3, R146.reuse, UR44, 0x3 ;  /* 0x0000002c92037c11 */ /* 0x040fe4000f8e18ff */
[----:B------:R-:W-:Y:S02]  /*6320*/  SHF.L.U32 R0, R149, 0x1f, RZ ;  /* 0x0000001f95007819 */ /* 0x000fe400000006ff */
[----:B------:R-:W-:Y:S02]  /*6330*/  LEA R5, R146, UR44, 0x4 ;  /* 0x0000002c92057c11 */ /* 0x000fe4000f8e20ff */
[----:B-1----:R-:W1:Y:S02]  /*6340*/  SYNCS.PHASECHK.TRANS64.TRYWAIT P0, [R3+URZ+0x1b0], R0 ;  /* 0x0001b000030075a7 */ /* 0x002e6400080011ff */
[----:B-1----:R-:W-:Y:S05]  /*6350*/  @!P0 BRA `(.L_x_118) ;  /* 0x0000007400ec8947 */ /* 0x002fea0003800000 */
.L_x_238:
        /* <DEDUP_REMOVED lines=11> */
[----:B------:R-:W-:Y:S01]  /*6410*/  PLOP3.LUT P0, PT, PT, PT, UP1, 0x80, 0x8 ;  /* 0x000000000008781c */ /* 0x000fe20003f0f018 */
[----:B------:R-:W-:Y:S11]  /*6420*/  UP2UR UR46, UPR, URZ, 0x2 ;  /* 0x00000002ff2e7883 */ /* 0x000ff60008000000 */
[----:B------:R-:W-:Y:S01]  /*6430*/  @!UPT UIADD3 URZ, UPT, UPT, URZ, URZ, URZ ;  /* 0x000000fffffff290 */ /* 0x000fe2000fffe0ff */
[----:B-1----:R-:W-:Y:S02]  /*6440*/  @P0 SHF.R.U32.HI R0, RZ, 0x10, R5 ;  /* 0x00000010ff000819 */ /* 0x002fe40000011605 */
        /* <DEDUP_REMOVED lines=12> */
[----:B------:R-:W2:Y:S01]  /*6510*/  LDCU UR12, c[0x0][0xb20] ;  /* 0x00016400ff0c77ac */ /* 0x000ea20008000800 */
[----:B------:R-:W-:Y:S02]  /*6520*/  UIMAD.WIDE.U32 UR4, UR47, UR55, URZ ;  /* 0x000000372f0472a5 */ /* 0x000fe4000f8e00ff */
[----:B------:R-:W-:Y:S02]  /*6530*/  UIMAD.WIDE.U32 UR6, UR58, UR52, URZ ;  /* 0x000000343a0672a5 */ /* 0x000fe4000f8e00ff */
[----:B------:R-:W-:Y:S02]  /*6540*/  UISETP.NE.AND UP0, UPT, UR54, 0x1, UPT ;  /* 0x000000013600788c */ /* 0x000fe4000bf05270 */
[----:B------:R-:W-:Y:S02]  /*6550*/  UIMAD.WIDE.U32 UR8, UR37, UR55, URZ ;  /* 0x00000037250872a5 */ /* 0x000fe4000f8e00ff */
[----:B------:R-:W-:Y:S02]  /*6560*/  UIMAD.WIDE.U32 UR10, UR38, UR52, URZ ;  /* 0x00000034260a72a5 */ /* 0x000fe4000f8e00ff */
[----:B------:R-:W-:Y:S02]  /*6570*/  UISETP.NE.AND UP1, UPT, UR43, 0x1, UPT ;  /* 0x000000012b00788c */ /* 0x000fe4000bf25270 */
[----:B------:R-:W-:Y:S01]  /*6580*/  UISETP.NE.AND UP2, UPT, UR42, 0x1, UPT ;  /* 0x000000012a00788c */ /* 0x000fe2000bf45270 */
[----:B------:R-:W-:Y:S02]  /*6590*/  UMOV UR4, UR5 ;  /* 0x0000000500047c82 */ /* 0x000fe40008000000 */
[----:B--2---:R-:W-:Y:S03]  /*65a0*/  USHF.R.U32.HI UR5, URZ, UR12, UR4 ;  /* 0x0000000cff057299 */ /* 0x004fe60008011604 */
[----:B------:R-:W-:Y:S02]  /*65b0*/  UMOV UR4, UR7 ;  /* 0x0000000700047c82 */ /* 0x000fe40008000000 */
[----:B------:R-:W-:Y:S02]  /*65c0*/  USHF.R.U32.HI UR7, URZ, UR53, UR4 ;  /* 0x00000035ff077299 */ /* 0x000fe40008011604 */
[----:B------:R-:W-:Y:S02]  /*65d0*/  USEL UR4, UR47, UR5, !UP0 ;  /* 0x000000052f047287 */ /* 0x000fe4000c000000 */
[----:B------:R-:W-:Y:S01]  /*65e0*/  USEL UR7, UR58, UR7, !UP1 ;  /* 0x000000073a077287 */ /* 0x000fe2000c800000 */
[----:B------:R-:W-:Y:S01]  /*65f0*/  UMOV UR5, UR9 ;  /* 0x0000000900057c82 */ /* 0x000fe20008000000 */
[----:B------:R-:W-:Y:S02]  /*6600*/  UIMAD.WIDE.U32 UR8, UR4, UR40, URZ ;  /* 0x00000028040872a5 */ /* 0x000fe4000f8e00ff */
[----:B------:R-:W-:Y:S03]  /*6610*/  USHF.R.U32.HI UR6, URZ, UR12, UR5 ;  /* 0x0000000cff067299 */ /* 0x000fe60008011605 */
[----:B------:R-:W-:Y:S01]  /*6620*/  UMOV UR5, UR11 ;  /* 0x0000000b00057c82 */ /* 0x000fe20008000000 */
[----:B------:R-:W-:Y:S02]  /*6630*/  UIMAD.WIDE.U32 UR10, UR7, UR40, URZ ;  /* 0x00000028070a72a5 */ /* 0x000fe4000f8e00ff */
[----:B------:R-:W-:Y:S02]  /*6640*/  USHF.R.U32.HI UR12, URZ, UR53, UR5 ;  /* 0x00000035ff0c7299 */ /* 0x000fe40008011605 */
[----:B------:R-:W-:Y:S01]  /*6650*/  USEL UR6, UR37, UR6, !UP0 ;  /* 0x0000000625067287 */ /* 0x000fe2000c000000 */
[----:B------:R-:W-:Y:S02]  /*6660*/  UMOV UR5, UR9 ;  /* 0x0000000900057c82 */ /* 0x000fe40008000000 */
[----:B------:R-:W-:Y:S01]  /*6670*/  UMOV UR10, UR11 ;  /* 0x0000000b000a7c82 */ /* 0x000fe20008000000 */
[----:B------:R-:W-:Y:S02]  /*6680*/  @UP2 USHF.R.U32.HI UR4, URZ, UR41, UR5 ;  /* 0x00000029ff042299 */ /* 0x000fe40008011605 */
[----:B------:R-:W-:Y:S02]  /*6690*/  @UP2 USHF.R.U32.HI UR7, URZ, UR41, UR10 ;  /* 0x00000029ff072299 */ /* 0x000fe4000801160a */
[----:B------:R-:W-:Y:S02]  /*66a0*/  UIMAD UR4, UR42, UR4, URZ ;  /* 0x000000042a0472a4 */ /* 0x000fe4000f8e02ff */
[----:B------:R-:W-:Y:S02]  /*66b0*/  UIMAD.WIDE.U32 UR10, UR6, UR40, URZ ;  /* 0x00000028060a72a5 */ /* 0x000fe4000f8e00ff */
[----:B------:R-:W-:Y:S02]  /*66c0*/  USEL UR5, UR38, UR12, !UP1 ;  /* 0x0000000c26057287 */ /* 0x000fe4000c800000 */
[----:B------:R-:W-:Y:S02]  /*66d0*/  UIMAD UR8, UR42, UR7, URZ ;  /* 0x000000072a0872a4 */ /* 0x000fe4000f8e02ff */
[----:B------:R-:W-:Y:S03]  /*66e0*/  UISETP.GE.AND UP0, UPT, UR6, UR4, UPT ;  /* 0x000000040600728c */ /* 0x000fe6000bf06270 */
[----:B------:R-:W-:Y:S01]  /*66f0*/  UMOV UR4, UR11 ;  /* 0x0000000b00047c82 */ /* 0x000fe20008000000 */
[----:B------:R-:W-:Y:S02]  /*6700*/  UISETP.GE.OR UP0, UPT, UR5, UR8, UP0 ;  /* 0x000000080500728c */ /* 0x000fe40008706670 */
[----:B------:R-:W-:Y:S02]  /*6710*/  USHF.R.U32.HI UR4, URZ, UR41, UR4 ;  /* 0x00000029ff047299 */ /* 0x000fe40008011604 */
[----:B------:R-:W-:Y:S02]  /*6720*/  UIMAD.WIDE.U32 UR8, UR5, UR40, URZ ;  /* 0x00000028050872a5 */ /* 0x000fe4000f8e00ff */
[----:B------:R-:W-:Y:S02]  /*6730*/  USEL UR11, UR6, UR4, !UP2 ;  /* 0x00000004060b7287 */ /* 0x000fe4000d000000 */
[----:B------:R-:W-:Y:S02]  /*6740*/  UIADD3 UR8, UPT, UPT, -UR5, URZ, URZ ;  /* 0x000000ff05087290 */ /* 0x000fe4000fffe1ff */
[----:B------:R-:W-:Y:S01]  /*6750*/  UIADD3 UR10, UPT, UPT, -UR11, URZ, URZ ;  /* 0x000000ff0b0a7290 */ /* 0x000fe2000fffe1ff */
[----:B------:R-:W-:Y:S01]  /*6760*/  @!UP0 UMOV UR4, UR9 ;  /* 0x0000000900048c82 */ /* 0x000fe20008000000 */
[----:B------:R-:W-:Y:S02]  /*6770*/  UIADD3 UR9, UPT, UPT, -UR6, URZ, URZ ;  /* 0x000000ff06097290 */ /* 0x000fe4000fffe1ff */
[----:B------:R-:W-:Y:S02]  /*6780*/  @!UP0 USHF.R.U32.HI UR4, URZ, UR41, UR4 ;  /* 0x00000029ff048299 */ /* 0x000fe40008011604 */
[----:B------:R-:W-:Y:S02]  /*6790*/  UIMAD UR10, UR42, UR10, UR6 ;  /* 0x0000000a2a0a72a4 */ /* 0x000fe4000f8e0206 */
[----:B------:R-:W-:Y:S04]  /*67a0*/  @!UP0 USEL UR4, UR5, UR4, !UP2 ;  /* 0x0000000405048287 */ /* 0x000fe8000d000000 */
[----:B------:R-:W-:Y:S02]  /*67b0*/  @!UP0 UIMAD UR10, UR7, UR10, UR4 ;  /* 0x0000000a070a82a4 */ /* 0x000fe4000f8e0204 */
[----:B------:R-:W-:Y:S02]  /*67c0*/  @!UP0 UIADD3 UR11, UPT, UPT, UR11, -UR4, URZ ;  /* 0x800000040b0b8290 */ /* 0x000fe4000fffe0ff */
[----:B------:R-:W-:Y:S02]  /*67d0*/  UIMAD UR7, UR43, UR8, UR38 ;  /* 0x000000082b0772a4 */ /* 0x000fe4000f8e0226 */
[----:B------:R-:W-:Y:S02]  /*67e0*/  @!UP0 UIMAD UR6, UR11, UR42, UR5 ;  /* 0x0000002a0b0682a4 */ /* 0x000fe4000f8e0205 */
[----:B------:R-:W-:Y:S01]  /*67f0*/  UIMAD UR4, UR54, UR9, UR37 ;  /* 0x00000009360472a4 */ /* 0x000fe2000f8e0225 */
[----:B------:R-:W-:Y:S02]  /*6800*/  @!UP0 UMOV UR5, UR10 ;  /* 0x0000000a00058c82 */ /* 0x000fe40008000000 */
[----:B------:R-:W-:Y:S02]  /*6810*/  UIMAD UR38, UR5, UR43, UR7 ;  /* 0x0000002b052672a4 */ /* 0x000fe4000f8e0207 */
[----:B------:R-:W-:Y:S11]  /*6820*/  UIMAD UR37, UR6, UR54, UR4 ;  /* 0x00000036062572a4 */ /* 0x000ff6000f8e0204 */
[----:B------:R-:W-:Y:S01]  /*6830*/  @!UPT UIADD3 URZ, UPT, UPT, URZ, URZ, URZ ;  /* 0x000000fffffff290 */ /* 0x000fe2000fffe0ff */
.L_x_119:
[----:B------:R-:W-:Y:S01]  /*6840*/  UISETP.NE.AND UP0, UPT, UR39, 0x1, UPT ;  /* 0x000000012700788c */ /* 0x000fe2000bf05270 */
[----:B------:R-:W-:Y:S01]  /*6850*/  R2UR UR11, R156 ;  /* 0x000000009c0b72ca */ /* 0x000fe200000e0000 */
[----:B------:R-:W-:Y:S01]  /*6860*/  USHF.L.U32 UR50, UR31, 0x7, URZ ;  /* 0x000000071f327899 */ /* 0x000fe200080006ff */
[----:B------:R-:W-:Y:S01]  /*6870*/  IADD3 R146, PT, PT, R146, 0x1, RZ ;  /* 0x0000000192927810 */ /* 0x000fe20007ffe0ff */
[----:B------:R-:W-:Y:S07]  /*6880*/  USHF.L.U32 UR49, UR30, 0x8, URZ ;  /* 0x000000081e317899 */ /* 0x000fee00080006ff */
[----:B------:R-:W2:Y:S01]  /*6890*/  @!UP0 LDCU.128 UR12, c[0x0][0xb10] ;  /* 0x00016200ff0c87ac */ /* 0x000ea20008000c00 */
[----:B------:R-:W3:Y:S01]  /*68a0*/  @!UP0 LDCU UR5, c[0x0][0xb0c] ;  /* 0x00016180ff0587ac */ /* 0x000ee20008000800 */
[----:B------:R-:W4:Y:S01]  /*68b0*/  @!UP0 LDCU UR10, c[0x0][0xb20] ;  /* 0x00016400ff0a87ac */ /* 0x000f220008000800 */
[----:B--2---:R-:W-:Y:S02]  /*68c0*/  UIMAD.WIDE.U32 UR8, UR38, UR12, URZ ;  /* 0x0000000c260872a5 */ /* 0x004fe4000f8e00ff */
[----:B------:R-:W-:Y:S02]  /*68d0*/  UIMAD.WIDE.U32 UR6, UR37, UR15, URZ ;  /* 0x0000000f250672a5 */ /* 0x000fe4000f8e00ff */
[----:B------:R-:W-:Y:S03]  /*68e0*/  @!UP0 UISETP.NE.AND UP1, UPT, UR14, 0x1, UPT ;  /* 0x000000010e00888c */ /* 0x000fe6000bf25270 */
[----:B------:R-:W-:Y:S01]  /*68f0*/  @!UP0 UMOV UR4, UR9 ;  /* 0x0000000900048c82 */ /* 0x000fe20008000000 */
[----:B---3--:R-:W-:Y:S02]  /*6900*/  @!UP0 UISETP.NE.AND UP2, UPT, UR5, 0x1, UPT ;  /* 0x000000010500888c */ /* 0x008fe4000bf45270 */
[----:B------:R-:W-:Y:S01]  /*6910*/  @!UP0 USHF.R.U32.HI UR4, URZ, UR13, UR4 ;  /* 0x0000000dff048299 */ /* 0x000fe20008011604 */
[----:B------:R-:W-:Y:S02]  /*6920*/  @!UP0 UMOV UR6, UR7 ;  /* 0x0000000700068c82 */ /* 0x000fe40008000000 */
[----:B----4-:R-:W-:Y:S02]  /*6930*/  @!UP0 USHF.R.U32.HI UR6, URZ, UR10, UR6 ;  /* 0x0000000aff068299 */ /* 0x010fe40008011606 */
[----:B------:R-:W-:Y:S02]  /*6940*/  @!UP0 USEL UR7, UR38, UR4, !UP2 ;  /* 0x0000000426078287 */ /* 0x000fe4000d000000 */
[----:B------:R-:W-:Y:S04]  /*6950*/  @!UP0 USEL UR6, UR37, UR6, !UP1 ;  /* 0x0000000625068287 */ /* 0x000fe8000c800000 */
[----:B------:R-:W-:Y:S02]  /*6960*/  @!UP0 UIADD3 UR4, UPT, UPT, -UR7, UR6, URZ ;  /* 0x0000000607048290 */ /* 0x000fe4000fffe1ff */
[----:B------:R-:W-:Y:S02]  /*6970*/  @!UP0 UIADD3 UR6, UPT, UPT, UR7, -UR6, URZ ;  /* 0x8000000607068290 */ /* 0x000fe4000fffe0ff */
[----:B------:R-:W-:Y:S02]  /*6980*/  @!UP0 UIMAD UR38, UR4, UR5, UR38 ;  /* 0x00000005042682a4 */ /* 0x000fe4000f8e0226 */
[----:B------:R-:W-:Y:S02]  /*6990*/  @!UP0 UIMAD UR37, UR6, UR14, UR37 ;  /* 0x0000000e062582a4 */ /* 0x000fe4000f8e0225 */
[----:B------:R-:W-:Y:S09]  /*69a0*/  ULOP3.LUT UP0, URZ, UR11, 0x1b0, URZ, 0xc0, !UPT ;  /* 0x000001b00bff7892 */ /* 0x000ff2000f80c0ff */
[----:B------:R-:W-:Y:S05]  /*69b0*/  BRA.U !UP0, `(.L_x_120) ;  /* 0x0000000108407547 */ /* 0x000fea000b800000 */
[----:B------:R-:W2:Y:S01]  /*69c0*/  LDCU.64 UR8, c[0x4][0x88] ;  /* 0x01001100ff0877ac */ /* 0x000ea20008000a00 */
[----:B------:R-:W-:Y:S01]  /*69d0*/  MOV R3, 0x0 ;  /* 0x0000000000037802 */ /* 0x000fe20000000f00 */
[----:B------:R-:W-:Y:S02]  /*69e0*/  HFMA2 R12, -RZ, RZ, 0, 5.9604644775390625e-08 ;  /* 0x00000001ff0c7431 */ /* 0x000fe400000001ff */
[----:B------:R-:W-:Y:S02]  /*69f0*/  IMAD.MOV.U32 R8, RZ, RZ, 0x70 ;  /* 0x00000070ff087424 */ /* 0x000fe400078e00ff */
[----:B------:R-:W-:Y:S01]  /*6a00*/  IMAD.MOV.U32 R13, RZ, RZ, RZ ;  /* 0x000000ffff0d7224 */ /* 0x000fe200078e00ff */
[----:B------:R-:W3:Y:S01]  /*6a10*/  LDCU.64 UR6, c[0x4][0x90] ;  /* 0x01001200ff0677ac */ /* 0x000ee20008000a00 */
[----:B------:R-:W4:Y:S01]  /*6a20*/  LDC.64 R2, c[0x4][R3] ;  /* 0x0100000003027b82 */ /* 0x000f220000000a00 */
[----:B------:R-:W1:Y:S01]  /*6a30*/  LDCU.64 UR4, c[0x4][0x8] ;  /* 0x01000100ff0477ac */ /* 0x000e620008000a00 */
[----:B--2---:R-:W-:Y:S01]  /*6a40*/  MOV R5, UR9 ;  /* 0x0000000900057c02 */ /* 0x004fe20008000f00 */
[----:B------:R-:W-:Y:S01]  /*6a50*/  IMAD.U32 R4, RZ, RZ, UR8 ;  /* 0x00000008ff047e24 */ /* 0x000fe2000f8e00ff */
[----:B---3--:R-:W-:Y:S01]  /*6a60*/  MOV R7, UR7 ;  /* 0x0000000700077c02 */ /* 0x008fe20008000f00 */
[----:B------:R-:W-:Y:S01]  /*6a70*/  IMAD.U32 R6, RZ, RZ, UR6 ;  /* 0x00000006ff067e24 */ /* 0x000fe2000f8e00ff */
[----:B-1----:R-:W-:Y:S01]  /*6a80*/  MOV R11, UR5 ;  /* 0x00000005000b7c02 */ /* 0x002fe20008000f00 */
[----:B------:R-:W-:Y:S02]  /*6a90*/  IMAD.U32 R10, RZ, RZ, UR4 ;  /* 0x00000004ff0a7e24 */ /* 0x000fe4000f8e00ff */
[----:B------:R-:W-:Y:S07]  /*6aa0*/  LEPC R20, `(.L_x_120) ;  /* 0x000000001014794e */ /* 0x000fee0000000000 */
[----:B----45:R-:W-:Y:S05]  /*6ab0*/  CALL.ABS.NOINC R2 ;  /* 0x0000000002007343 */ /* 0x030fea0003c00000 */
.L_x_120:
[----:B------:R-:W-:Y:S01]  /*6ac0*/  LOP3.LUT P0, RZ, R154, 0x1b0, RZ, 0xc0, !PT ;  /* 0x000001b09aff7812 */ /* 0x000fe2000780c0ff */
[----:B------:R-:W-:Y:S11]  /*6ad0*/  BSSY.RECONVERGENT B6, `(.L_x_121) ;  /* 0x0000013000067945 */ /* 0x000ff60003800200 */
[----:B------:R-:W-:Y:S01]  /*6ae0*/  @!UPT UIADD3 URZ, UPT, UPT, URZ, URZ, URZ ;  /* 0x000000fffffff290 */ /* 0x000fe2000fffe0ff */
[----:B------:R-:W-:Y:S05]  /*6af0*/  @!P0 BRA `(.L_x_122) ;  /* 0x0000000000408947 */ /* 0x000fea0003800000 */
        /* <DEDUP_REMOVED lines=16> */
.L_x_122:
[----:B------:R-:W-:Y:S05]  /*6c00*/  BSYNC.RECONVERGENT B6 ;  /* 0x0000000000067941 */ /* 0x000fea0003800200 */
.L_x_121:
[----:B------:R-:W-:Y:S01]  /*6c10*/  R2UR UR4, R144 ;  /* 0x00000000900472ca */ /* 0x000fe200000e0000 */
[----:B------:R-:W-:Y:S01]  /*6c20*/  UISETP.NE.U32.AND UP0, UPT, UR60, URZ, UPT ;  /* 0x000000ff3c00728c */ /* 0x000fe2000bf05070 */
[----:B------:R-:W-:Y:S02]  /*6c30*/  ISETP.NE.U32.AND P4, PT, R138, RZ, PT ;  /* 0x000000ff8a00720c */ /* 0x000fe40003f85070 */
[----:B------:R-:W-:Y:S01]  /*6c40*/  ISETP.NE.U32.AND P2, PT, RZ, UR56, PT ;  /* 0x00000038ff007c0c */ /* 0x000fe2000bf45070 */
[----:B------:R-:W-:Y:S01]  /*6c50*/  UISETP.NE.AND.EX UP1, UPT, UR61, URZ, UPT, UP0 ;  /* 0x000000ff3d00728c */ /* 0x000fe2000bf25300 */
[----:B------:R-:W-:Y:S01]  /*6c60*/  ISETP.NE.AND.EX P4, PT, R139, RZ, PT, P4 ;  /* 0x000000ff8b00720c */ /* 0x000fe20003f85340 */
[----:B------:R-:W-:Y:S01]  /*6c70*/  UPLOP3.LUT UP0, UPT, UPT, UPT, UPT, 0x40, 0x4 ;  /* 0x000000000004789c */ /* 0x000fe20003f0e870 */
[----:B------:R-:W-:Y:S05]  /*6c80*/  ISETP.NE.AND.EX P2, PT, RZ, UR57, PT, P2 ;  /* 0x00000039ff007c0c */ /* 0x000fea000bf45320 */
[----:B------:R-:W-:Y:S06]  /*6c90*/  UISETP.NE.AND UP2, UPT, UR4, URZ, UPT ;  /* 0x000000ff0400728c */ /* 0x000fec000bf45270 */
[----:B------:R-:W-:Y:S05]  /*6ca0*/  PLOP3.LUT P1, PT, PT, PT, UP2, 0x80, 0x8 ;  /* 0x000000000008781c */ /* 0x000fea0003f2f028 */
[----:B------:R-:W-:Y:S06]  /*6cb0*/  @UP2 UPLOP3.LUT UP0, UPT, UPT, UPT, UP1, 0x80, 0x8 ;  /* 0x000000000008289c */ /* 0x000fec0003f0f010 */
[----:B------:R-:W-:Y:S01]  /*6cc0*/  PLOP3.LUT P0, PT, PT, PT, UP0, 0x80, 0x8 ;  /* 0x000000000008781c */ /* 0x000fe20003f0f008 */
[----:B------:R-:W-:Y:S01]  /*6cd0*/  @!UPT UIADD3 URZ, UPT, UPT, URZ, URZ, URZ ;  /* 0x000000fffffff290 */ /* 0x000fe2000fffe0ff */
[----:B------:R-:W-:Y:S11]  /*6ce0*/  BRA.U !UP1, `(.L_x_123) ;  /* 0x00000001093c7547 */ /* 0x000ff6000b800000 */
[----:B------:R-:W-:Y:S01]  /*6cf0*/  UISETP.NE.U32.AND UP0, UPT, UR56, URZ, UPT ;  /* 0x000000ff3800728c */ /* 0x000fe2000bf05070 */
[----:B-1----:R-:W-:Y:S01]  /*6d00*/  HFMA2 R0, -RZ, RZ, 0, 5.9604644775390625e-08 ;  /* 0x00000001ff007431 */ /* 0x002fe200000001ff */
[----:B------:R-:W1:Y:S01]  /*6d10*/  LDCU.64 UR8, c[0x0][0x358] ;  /* 0x00006b00ff0877ac */ /* 0x000e620008000a00 */
[----:B------:R-:W-:Y:S01]  /*6d20*/  IMAD.MOV.U32 R140, RZ, RZ, 0x1 ;  /* 0x00000001ff8c7424 */ /* 0x000fe200078e00ff */
[----:B------:R-:W-:Y:S06]  /*6d30*/  UISETP.NE.AND.EX UP0, UPT, UR57, URZ, UPT, UP0 ;  /* 0x000000ff3900728c */ /* 0x000fec000bf05300 */
[----:B------:R-:W-:Y:S05]  /*6d40*/  PLOP3.LUT P3, PT, PT, PT, UP0, 0x80, 0x8 ;  /* 0x000000000008781c */ /* 0x000fea0003f6f008 */
[----:B------:R-:W2:Y:S01]  /*6d50*/  @UP0 LDCU.64 UR4, c[0x0][0x888] ;  /* 0x00011100ff0407ac */ /* 0x000ea20008000a00 */
[----:B------:R-:W-:Y:S07]  /*6d60*/  @UP0 UIMAD UR6, UR36, UR60, URZ ;  /* 0x0000003c240602a4 */ /* 0x000fee000f8e02ff */
[----:B------:R-:W-:Y:S01]  /*6d70*/  @!P3 PRMT R140, R0, 0x7610, R140 ;  /* 0x00007610008cb816 */ /* 0x000fe2000000008c */
[----:B--2---:R-:W-:Y:S06]  /*6d80*/  @UP0 UIMAD.WIDE UR4, UR6, 0x4, UR4 ;  /* 0x00000004060408a5 */ /* 0x004fec000f8e0204 */
[----:B------:R-:W-:Y:S01]  /*6d90*/  IMAD.U32 R2, RZ, RZ, UR4 ;  /* 0x00000004ff027e24 */ /* 0x000fe2000f8e00ff */
[----:B------:R-:W-:Y:S04]  /*6da0*/  MOV R3, UR5 ;  /* 0x0000000500037c02 */ /* 0x000fe80008000f00 */
[----:B------:R-:W2:Y:S01]  /*6db0*/  @!UP0 LDCU UR4, c[0x0][0x880] ;  /* 0x00011000ff0487ac */ /* 0x000ea20008000800 */
[----:B-1---5:R3:W5:Y:S02]  /*6dc0*/  @P3 LDG.E R72, desc[UR8][R2.64] ;  /* 0x0000000802483981 */ /* 0x022764000c1e1900 */
[----:B--23--:R-:W-:Y:S02]  /*6dd0*/  @!P3 IMAD.U32 R72, RZ, RZ, UR4 ;  /* 0x00000004ff48be24 */ /* 0x00cfe4000f8e00ff */
.L_x_123:
[----:B------:R-:W-:Y:S05]  /*6de0*/  @!P4 BRA `(.L_x_124) ;  /* 0x000000000024c947 */ /* 0x000fea0003800000 */
[----:B------:R-:W-:Y:S01]  /*6df0*/  ISETP.NE.U32.AND P3, PT, R136, RZ, PT ;  /* 0x000000ff8800720c */ /* 0x000fe20003f65070 */
[----:B------:R-:W2:Y:S03]  /*6e00*/  LDCU.64 UR4, c[0x0][0x358] ;  /* 0x00006b00ff0477ac */ /* 0x000ea60008000a00 */
[----:B------:R-:W-:Y:S11]  /*6e10*/  ISETP.NE.AND.EX P3, PT, R137, RZ, PT, P3 ;  /* 0x000000ff8900720c */ /* 0x000ff60003f65330 */
[----:B------:R-:W-:Y:S02]  /*6e20*/  @!UPT UIADD3 URZ, UPT, UPT, URZ, URZ, URZ ;  /* 0x000000fffffff290 */ /* 0x000fe4000fffe0ff */
[----:B------:R-:W3:Y:S01]  /*6e30*/  @P3 LDC.64 R2, c[0x0][0x8a8] ;  /* 0x00022a00ff023b82 */ /* 0x000ee20000000a00 */
[----:B-1----:R-:W-:Y:S04]  /*6e40*/  @P3 IMAD R0, R138, UR36, RZ ;  /* 0x000000248a003c24 */ /* 0x002fe8000f8e02ff */
[----:B---3--:R-:W-:Y:S05]  /*6e50*/  @P3 IMAD.WIDE R2, R0, 0x4, R2 ;  /* 0x0000000400023825 */ /* 0x008fea00078e0202 */
[----:B--2--5:R2:W5:Y:S02]  /*6e60*/  @P3 LDG.E R70, desc[UR4][R2.64] ;  /* 0x0000000402463981 */ /* 0x024564000c1e1900 */
[----:B--2---:R-:W3:Y:S02]  /*6e70*/  @!P3 LDC R70, c[0x0][0x8a0] ;  /* 0x00022800ff46bb82 */ /* 0x004ee40000000800 */
.L_x_124:
[----:B-----5:R-:W-:Y:S01]  /*6e80*/  ISETP.NE.AND P4, PT, R72, RZ, PT ;  /* 0x000000ff4800720c */ /* 0x020fe20003f85270 */
[----:B------:R-:W-:Y:S01]  /*6e90*/  BSSY B1, `(.L_x_125) ;  /* 0x0000048000017945 */ /* 0x000fe20003800000 */
[----:B------:R-:W-:Y:S01]  /*6ea0*/  SEL R5, RZ, 0xffffffff, P2 ;  /* 0xffffffffff057807 */ /* 0x000fe20001000000 */
[----:B------:R-:W-:Y:S01]  /*6eb0*/  IMAD.MOV.U32 R78, RZ, RZ, 0x1 ;  /* 0x00000001ff4e7424 */ /* 0x000fe200078e00ff */
[----:B------:R-:W-:Y:S01]  /*6ec0*/  LOP3.LUT P3, RZ, R140, 0xff, RZ, 0xc0, !PT ;  /* 0x000000ff8cff7812 */ /* 0x000fe2000786c0ff */
[----:B------:R-:W-:Y:S01]  /*6ed0*/  IMAD R71, R68, 0x100, R69 ;  /* 0x0000010044477824 */ /* 0x000fe200078e0245 */
[----:B-1----:R-:W-:Y:S02]  /*6ee0*/  @P1 SEL R0, RZ, 0xffffffff, P4 ;  /* 0xffffffffff001807 */ /* 0x002fe40002000000 */
[----:B------:R-:W-:Y:S02]  /*6ef0*/  CS2R R98, SRZ ;  /* 0x0000000000627805 */ /* 0x000fe4000001ff00 */
[----:B------:R-:W-:Y:S02]  /*6f00*/  LEA R3, R148, UR44, 0x3 ;  /* 0x0000002c94037c11 */ /* 0x000fe4000f8e18ff */
[----:B------:R-:W-:Y:S02]  /*6f10*/  CS2R R96, SRZ ;  /* 0x0000000000607805 */ /* 0x000fe4000001ff00 */
[----:B------:R-:W-:Y:S02]  /*6f20*/  @P0 SEL R0, R5, R0, !P3 ;  /* 0x0000000005000207 */ /* 0x000fe40005800000 */
[----:B------:R-:W-:Y:S02]  /*6f30*/  CS2R R94, SRZ ;  /* 0x00000000005e7805 */ /* 0x000fe4000001ff00 */
[----:B------:R-:W-:Y:S02]  /*6f40*/  LEA R145, R68, UR44, 0x3 ;  /* 0x0000002c44917c11 */ /* 0x000fe4000f8e18ff */
[----:B------:R-:W-:Y:S02]  /*6f50*/  CS2R R92, SRZ ;  /* 0x00000000005c7805 */ /* 0x000fe4000001ff00 */
[----:B------:R-:W-:Y:S02]  /*6f60*/  @P1 LOP3.LUT R0, R0, 0x1, RZ, 0xc0, !PT ;  /* 0x0000000100001812 */ /* 0x000fe400078ec0ff */
[----:B------:R-:W-:Y:S02]  /*6f70*/  CS2R R86, SRZ ;  /* 0x0000000000567805 */ /* 0x000fe4000001ff00 */
[----:B------:R-:W-:Y:S02]  /*6f80*/  SHF.L.U32 R2, R150, 0x1f, RZ ;  /* 0x0000001f96027819 */ /* 0x000fe400000006ff */
[----:B------:R-:W-:Y:S02]  /*6f90*/  CS2R R84, SRZ ;  /* 0x0000000000547805 */ /* 0x000fe4000001ff00 */
[----:B------:R-:W-:Y:S02]  /*6fa0*/  ISETP.NE.U32.OR P6, PT, R0, 0x1, !P1 ;  /* 0x000000010000780c */ /* 0x000fe40004fc5470 */
[----:B------:R-:W-:Y:S02]  /*6fb0*/  CS2R R82, SRZ ;  /* 0x0000000000527805 */ /* 0x000fe4000001ff00 */
[----:B------:R-:W-:Y:S02]  /*6fc0*/  PLOP3.LUT P2, PT, PT, PT, UP1, 0x80, 0x8 ;  /* 0x000000000008781c */ /* 0x000fe40003f4f018 */
[----:B------:R-:W-:Y:S02]  /*6fd0*/  CS2R R80, SRZ ;  /* 0x0000000000507805 */ /* 0x000fe4000001ff00 */
[----:B------:R-:W-:Y:S02]  /*6fe0*/  SEL R0, RZ, 0xffffffff, P4 ;  /* 0xffffffffff007807 */ /* 0x000fe40002000000 */
[----:B------:R-:W-:Y:S03]  /*6ff0*/  P2R R106, PR, RZ, 0x40 ;  /* 0x00000040ff6a7803 */ /* 0x000fe60000000000 */
[----:B------:R-:W-:Y:S04]  /*7000*/  @P6 SHF.L.U32 R4, R147, 0x1f, RZ ;  /* 0x0000001f93046819 */ /* 0x000fe800000006ff */
[----:B------:R-:W-:Y:S01]  /*7010*/  @P2 SEL R0, R5, R0, !P3 ;  /* 0x0000000005002207 */ /* 0x000fe20005800000 */
[----:B------:R-:W1:Y:S03]  /*7020*/  @P6 SYNCS.PHASECHK.TRANS64.TRYWAIT P1, [R3+URZ+0x160], R4 ;  /* 0x00016004030065a7 */ /* 0x000e6600080211ff */
[----:B------:R-:W-:Y:S04]  /*7030*/  LOP3.LUT R0, R0, 0x1, RZ, 0xc0, !PT ;  /* 0x0000000100007812 */ /* 0x000fe800078ec0ff */
[----:B------:R-:W-:Y:S04]  /*7040*/  ISETP.NE.U32.AND P5, PT, R0, 0x1, PT ;  /* 0x000000010000780c */ /* 0x000fe80003fa5070 */
[----:B------:R-:W-:Y:S01]  /*7050*/  P2R R79, PR, RZ, 0x20 ;  /* 0x00000020ff4f7803 */ /* 0x000fe20000000000 */
[----:B------:R2:W4:Y:S01]  /*7060*/  SYNCS.PHASECHK.TRANS64.TRYWAIT P0, [R145+URZ+0x1d0], R2 ;  /* 0x0001d002910075a7 */ /* 0x00052200080011ff */
[----:B-1----:R-:W-:Y:S01]  /*7070*/  @P6 SEL R78, RZ, 0x1, !P1 ;  /* 0x00000001ff4e6807 */ /* 0x002fe20004800000 */
[----:B--2---:R-:W-:Y:S06]  /*7080*/  @!P6 BRA `(.L_x_126) ;  /* 0x0000000000a0e947 */ /* 0x004fec0003800000 */
[----:B------:R-:W-:Y:S01]  /*7090*/  @P5 IMAD R7, R148, 0x2000, R135 ;  /* 0x0000200094075824 */ /* 0x000fe200078e0287 */
[----:B------:R-:W-:Y:S01]  /*70a0*/  ISETP.NE.AND P1, PT, R78, RZ, PT ;  /* 0x000000ff4e00720c */ /* 0x000fe20003f25270 */
[----:B------:R-:W-:Y:S01]  /*70b0*/  BSSY B0, `(.L_x_127) ;  /* 0x0000011000007945 */ /* 0x000fe20003800000 */
[----:B------:R-:W-:Y:S01]  /*70c0*/  CS2R R82, SRZ ;  /* 0x0000000000527805 */ /* 0x000fe2000001ff00 */
[----:B------:R-:W-:Y:S01]  /*70d0*/  @P5 VIADD R4, R7, UR44 ;  /* 0x0000002c07045c36 */ /* 0x000fe20008000000 */
[----:B------:R-:W-:Y:S02]  /*70e0*/  CS2R R80, SRZ ;  /* 0x0000000000507805 */ /* 0x000fe4000001ff00 */
[----:B------:R-:W-:Y:S02]  /*70f0*/  CS2R R86, SRZ ;  /* 0x0000000000567805 */ /* 0x000fe4000001ff00 */
[----:B------:R-:W-:Y:S01]  /*7100*/  CS2R R84, SRZ ;  /* 0x0000000000547805 */ /* 0x000fe2000001ff00 */
[--C-:B------:R-:W-:Y:S01]  /*7110*/  @P5 IMAD.IADD R6, R153, 0x1, R4.reuse ;  /* 0x0000000199065824 */ /* 0x100fe200078e0204 */
[----:B------:R-:W-:Y:S01]  /*7120*/  CS2R R94, SRZ ;  /* 0x00000000005e7805 */ /* 0x000fe2000001ff00 */
[--C-:B------:R-:W-:Y:S01]  /*7130*/  @P5 IMAD.IADD R5, R152, 0x1, R4.reuse ;  /* 0x0000000198055824 */ /* 0x100fe200078e0204 */
[----:B------:R-:W-:Y:S01]  /*7140*/  CS2R R92, SRZ ;  /* 0x00000000005c7805 */ /* 0x000fe2000001ff00 */
[----:B------:R-:W-:Y:S01]  /*7150*/  @P5 IMAD R4, R151, 0x10, R4 ;  /* 0x0000001097045824 */ /* 0x000fe200078e0204 */
[----:B------:R-:W-:Y:S02]  /*7160*/  CS2R R98, SRZ ;  /* 0x0000000000627805 */ /* 0x000fe4000001ff00 */
[----:B------:R-:W-:Y:S01]  /*7170*/  CS2R R96, SRZ ;  /* 0x0000000000607805 */ /* 0x000fe2000001ff00 */
[----:B------:R-:W-:Y:S06]  /*7180*/  @P1 BRA `(.L_x_128) ;  /* 0x00000000000c1947 */ /* 0x000fec0003800000 */
[----:B------:R-:W-:Y:S04]  /*7190*/  SHF.L.U32 R0, R147, 0x1f, RZ ;  /* 0x0000001f93007819 */ /* 0x000fe800000006ff */
[----:B------:R-:W1:Y:S02]  /*71a0*/  SYNCS.PHASECHK.TRANS64.TRYWAIT P1, [R3+URZ+0x160], R0 ;  /* 0x00016000030075a7 */ /* 0x000e6400080211ff */
[----:B-1----:R-:W-:Y:S05]  /*71b0*/  @!P1 BRA `(.L_x_129) ;  /* 0x0000006800689947 */ /* 0x002fea0003800000 */
.L_x_128:
[----:B------:R-:W-:Y:S05]  /*71c0*/  BSYNC B0 ;  /* 0x0000000000007941 */ /* 0x000fea0003800000 */
.L_x_127:
[----:B------:R-:W-:Y:S01]  /*71d0*/  ISETP.NE.AND P1, PT, R79, RZ, PT ;  /* 0x000000ff4f00720c */ /* 0x000fe20003f25270 */
[----:B-1----:R-:W-:Y:S02]  /*71e0*/  VIADD R3, R3, 0x180 ;  /* 0x0000018003037836 */ /* 0x002fe40000000000 */
[----:B------:R-:W-:Y:S02]  /*71f0*/  IMAD.U32 R0, RZ, RZ, UR45 ;  /* 0x0000002dff007e24 */ /* 0x000fe4000f8e00ff */
[----:B------:R-:W-:Y:S03]  /*7200*/  VIADD R148, R148, 0x1 ;  /* 0x0000000194947836 */ /* 0x000fe60000000000 */
[----:B------:R-:W-:Y:S05]  /*7210*/  PRMT R0, R0, 0x654, R3 ;  /* 0x0000065400007816 */ /* 0x000fea0000000003 */
[----:B------:R1:W2:Y:S04]  /*7220*/  @P1 LDS.128 R80, [R7+UR44+0x400] ;  /* 0x0004002c07501984 */ /* 0x0002a80008000c00 */
[----:B------:R1:W1:Y:S04]  /*7230*/  @P1 LDS.128 R84, [R6+0x400] ;  /* 0x0004000006541984 */ /* 0x0002680000000c00 */
[----:B------:R1:W1:Y:S04]  /*7240*/  @P1 LDS.128 R92, [R5+0x400] ;  /* 0x00040000055c1984 */ /* 0x0002680000000c00 */
[----:B------:R1:W1:Y:S01]  /*7250*/  @P1 LDS.128 R96, [R4+0x400] ;  /* 0x0004000004601984 */ /* 0x0002620000000c00 */
[C---:B------:R-:W-:Y:S01]  /*7260*/  ISETP.NE.AND P1, PT, R148.reuse, 0x4, PT ;  /* 0x000000049400780c */ /* 0x040fe20003f25270 */
[----:B------:R-:W-:Y:S01]  /*7270*/  @!PT LDS RZ, [RZ] ;  /* 0x00000000fffff984 */ /* 0x000fe20000000800 */
[----:B------:R-:W-:Y:S01]  /*7280*/  @!PT LDS RZ, [RZ] ;  /* 0x00000000fffff984 */ /* 0x000fe20000000800 */
[----:B------:R-:W-:Y:S01]  /*7290*/  @!PT LDS RZ, [RZ] ;  /* 0x00000000fffff984 */ /* 0x000fe20000000800 */
[----:B------:R-:W-:Y:S01]  /*72a0*/  @!PT LDS RZ, [RZ] ;  /* 0x00000000fffff984 */ /* 0x000fe20000000800 */
[----:B------:R5:W-:Y:S06]  /*72b0*/  MEMBAR.ALL.CTA ;  /* 0x0000000000007992 */ /* 0x000bec0000008000 */
[----:B-----5:R-:W5:Y:S01]  /*72c0*/  FENCE.VIEW.ASYNC.S ;  /* 0x00000000000073c6 */ /* 0x020f620000000000 */
[----:B------:R-:W-:Y:S01]  /*72d0*/  SEL R148, R148, RZ, P1 ;  /* 0x000000ff94947207 */ /* 0x000fe20000800000 */
[----:B-----5:R5:W-:Y:S02]  /*72e0*/  SYNCS.ARRIVE.TRANS64.RED.A1T0 RZ, [R0+URZ], RZ ;  /* 0x000000ff00ff79a7 */ /* 0x020be400081004ff */
[----:B-----5:R-:W-:Y:S04]  /*72f0*/  SEL R0, RZ, 0x1, P1 ;  /* 0x00000001ff007807 */ /* 0x020fe80000800000 */
[----:B--2---:R-:W-:Y:S02]  /*7300*/  LOP3.LUT R147, R147, R0, RZ, 0x3c, !PT ;  /* 0x0000000093937212 */ /* 0x004fe400078e3cff */
.L_x_126:
[----:B------:R-:W-:Y:S05]  /*7310*/  BSYNC B1 ;  /* 0x0000000000017941 */ /* 0x000fea0003800000 */
.L_x_125:
[----:B------:R-:W-:Y:S04]  /*7320*/  SHF.R.U32.HI R0, RZ, 0x15, R71 ;  /* 0x00000015ff007819 */ /* 0x000fe80000011647 */
[----:B------:R-:W-:Y:S01]  /*7330*/  LOP3.LUT P1, RZ, R0, 0x3, R141, 0x48, !PT ;  /* 0x0000000300ff7812 */ /* 0x000fe2000782488d */
[----:B------:R-:W-:Y:S01]  /*7340*/  @!UPT UIADD3 URZ, UPT, UPT, URZ, URZ, URZ ;  /* 0x000000fffffff290 */ /* 0x000fe2000fffe0ff */
[----:B----4-:R-:W-:Y:S11]  /*7350*/  @P0 BRA `(.L_x_130) ;  /* 0x0000000000080947 */ /* 0x010ff60003800000 */
[----:B------:R-:W2:Y:S02]  /*7360*/  SYNCS.PHASECHK.TRANS64.TRYWAIT P0, [R145+URZ+0x1d0], R2 ;  /* 0x0001d002910075a7 */ /* 0x000ea400080011ff */
[----:B--2---:R-:W-:Y:S05]  /*7370*/  @!P0 BRA `(.L_x_131) ;  /* 0x00000068000c8947 */ /* 0x004fea0003800000 */
.L_x_130:
[----:B------:R-:W-:Y:S05]  /*7380*/  @!P1 BRA `(.L_x_132) ;  /* 0x0000000000409947 */ /* 0x000fea0003800000 */
[----:B------:R-:W1:Y:S01]  /*7390*/  LDCU.64 UR8, c[0x4][0x78] ;  /* 0x01000f00ff0877ac */ /* 0x000e620008000a00 */
[----:B------:R-:W-:Y:S01]  /*73a0*/  MOV R3, 0x0 ;  /* 0x0000000000037802 */ /* 0x000fe20000000f00 */
[----:B------:R-:W-:Y:S02]  /*73b0*/  HFMA2 R12, -RZ, RZ, 0, 5.9604644775390625e-08 ;  /* 0x00000001ff0c7431 */ /* 0x000fe400000001ff */
[----:B------:R-:W-:Y:S02]  /*73c0*/  IMAD.MOV.U32 R8, RZ, RZ, 0x192 ;  /* 0x00000192ff087424 */ /* 0x000fe400078e00ff */
[----:B------:R-:W-:Y:S01]  /*73d0*/  IMAD.MOV.U32 R13, RZ, RZ, RZ ;  /* 0x000000ffff0d7224 */ /* 0x000fe200078e00ff */
[----:B------:R-:W4:Y:S01]  /*73e0*/  LDCU.64 UR6, c[0x4][0x80] ;  /* 0x01001000ff0677ac */ /* 0x000f220008000a00 */
[----:B--2---:R-:W2:Y:S01]  /*73f0*/  LDC.64 R2, c[0x4][R3] ;  /* 0x0100000003027b82 */ /* 0x004ea20000000a00 */
[----:B------:R-:W5:Y:S01]  /*7400*/  LDCU.64 UR4, c[0x4][0x18] ;  /* 0x01000300ff0477ac */ /* 0x000f620008000a00 */
[----:B-1----:R-:W-:Y:S01]  /*7410*/  MOV R5, UR9 ;  /* 0x0000000900057c02 */ /* 0x002fe20008000f00 */
[----:B------:R-:W-:Y:S01]  /*7420*/  IMAD.U32 R4, RZ, RZ, UR8 ;  /* 0x00000008ff047e24 */ /* 0x000fe2000f8e00ff */
[----:B----4-:R-:W-:Y:S01]  /*7430*/  MOV R7, UR7 ;  /* 0x0000000700077c02 */ /* 0x010fe20008000f00 */
[----:B------:R-:W-:Y:S01]  /*7440*/  IMAD.U32 R6, RZ, RZ, UR6 ;  /* 0x00000006ff067e24 */ /* 0x000fe2000f8e00ff */
[----:B-----5:R-:W-:Y:S01]  /*7450*/  MOV R11, UR5 ;  /* 0x00000005000b7c02 */ /* 0x020fe20008000f00 */
[----:B------:R-:W-:Y:S02]  /*7460*/  IMAD.U32 R10, RZ, RZ, UR4 ;  /* 0x00000004ff0a7e24 */ /* 0x000fe4000f8e00ff */
[----:B------:R-:W-:Y:S07]  /*7470*/  LEPC R20, `(.L_x_132) ;  /* 0x000000001014794e */ /* 0x000fee0000000000 */
[----:B--23--:R-:W-:Y:S05]  /*7480*/  CALL.ABS.NOINC R2 ;  /* 0x0000000002007343 */ /* 0x00cfea0003c00000 */
.L_x_132:
[----:B------:R-:W-:Y:S01]  /*7490*/  SHF.L.U32 R75, R80, 0x10, RZ ;  /* 0x00000010504b7819 */ /* 0x000fe200000006ff */
[----:B------:R-:W-:Y:S05]  /*74a0*/  WARPSYNC.ALL ;  /* 0x0000000000007948 */ /* 0x000fea0003800000 */
[----:B------:R-:W-:Y:S01]  /*74b0*/  R2UR UR4, R71 ;  /* 0x00000000470472ca */ /* 0x000fe200000e0000 */
[----:B------:R-:W-:Y:S01]  /*74c0*/  BSSY.RECONVERGENT B0, `(.L_x_133) ;  /* 0x0000121000007945 */ /* 0x000fe20003800200 */
[----:B------:R-:W-:Y:S02]  /*74d0*/  IADD3 R105, PT, PT, R135, UR44, RZ ;  /* 0x0000002c87697c10 */ /* 0x000fe4000fffe0ff */
[----:B------:R-:W-:Y:S02]  /*74e0*/  SHF.L.U32 R104, R151, 0x4, RZ ;  /* 0x0000000497687819 */ /* 0x000fe400000006ff */
[-C--:B------:R-:W-:Y:S02]  /*74f0*/  IADD3 R159, PT, PT, R153, R105.reuse, RZ ;  /* 0x00000069999f7210 */ /* 0x080fe40007ffe0ff */
[----:B------:R-:W-:Y:S02]  /*7500*/  IADD3 R158, PT, PT, R152, R105, RZ ;  /* 0x00000069989e7210 */ /* 0x000fe40007ffe0ff */
[----:B------:R-:W-:Y:S02]  /*7510*/  IADD3 R157, PT, PT, R105, R104, RZ ;  /* 0x00000068699d7210 */ /* 0x000fe40007ffe0ff */
[C---:B------:R-:W-:Y:S01]  /*7520*/  PRMT R73, R80.reuse, 0x8880, RZ ;  /* 0x0000888050497816 */ /* 0x040fe200000000ff */
[----:B-1----:R-:W3:Y:S01]  /*7530*/  LDTM.x64 R4, tmem[UR4] ;  /* 0x00000004000479ee */ /* 0x002ee20008340000 */
[----:B------:R-:W-:Y:S02]  /*7540*/  SHF.R.S32.HI R75, RZ, 0x18, R75 ;  /* 0x00000018ff4b7819 */ /* 0x000fe4000001144b */
[----:B------:R-:W-:Y:S02]  /*7550*/  SHF.R.S32.HI R76, RZ, 0x18, R81 ;  /* 0x00000018ff4c7819 */ /* 0x000fe40000011451 */
[----:B------:R-:W-:Y:S02]  /*7560*/  SHF.L.U32 R74, R80, 0x8, RZ ;  /* 0x00000008504a7819 */ /* 0x000fe400000006ff */
[----:B------:R-:W-:Y:S02]  /*7570*/  SHF.L.U32 R77, R81, 0x8, RZ ;  /* 0x00000008514d7819 */ /* 0x000fe400000006ff */
[----:B------:R-:W-:Y:S02]  /*7580*/  SHF.R.S32.HI R74, RZ, 0x18, R74 ;  /* 0x00000018ff4a7819 */ /* 0x000fe4000001144a */
[----:B------:R-:W-:Y:S02]  /*7590*/  SHF.R.S32.HI R77, RZ, 0x18, R77 ;  /* 0x00000018ff4d7819 */ /* 0x000fe4000001144d */
[----:B------:R-:W-:Y:S02]  /*75a0*/  ISETP.NE.AND P0, PT, R155, RZ, PT ;  /* 0x000000ff9b00720c */ /* 0x000fe40003f05270 */
[----:B------:R-:W-:Y:S02]  /*75b0*/  ISETP.NE.AND P6, PT, R106, RZ, PT ;  /* 0x000000ff6a00720c */ /* 0x000fe40003fc5270 */
[----:B------:R-:W-:Y:S01]  /*75c0*/  LEA R107, R148, UR44, 0x3 ;  /* 0x0000002c946b7c11 */ /* 0x000fe2000f8e18ff */
[C---:B---3--:R-:W-:Y:S02]  /*75d0*/  IMAD R0, R70.reuse, R4, RZ ;  /* 0x0000000446007224 */ /* 0x048fe400078e02ff */
[C---:B--2---:R-:W-:Y:S02]  /*75e0*/  IMAD R2, R70.reuse, R5, RZ ;  /* 0x0000000546027224 */ /* 0x044fe400078e02ff */
[----:B------:R-:W-:Y:S06]  /*75f0*/  IMAD R3, R70, R6, RZ ;  /* 0x0000000646037224 */ /* 0x000fec00078e02ff */
[----:B------:R-:W-:Y:S01]  /*7600*/  @P6 SHF.L.U32 R116, R147, 0x1f, RZ ;  /* 0x0000001f93746819 */ /* 0x000fe200000006ff */
[-C--:B------:R-:W-:Y:S01]  /*7610*/  IMAD R0, R73, R72.reuse, R0 ;  /* 0x0000004849007224 */ /* 0x080fe200078e0200 */
[----:B------:R-:W-:Y:S01]  /*7620*/  SHF.R.S32.HI R73, RZ, 0x18, R80 ;  /* 0x00000018ff497819 */ /* 0x000fe20000011450 */
[-C--:B------:R-:W-:Y:S01]  /*7630*/  IMAD R2, R75, R72.reuse, R2 ;  /* 0x000000484b027224 */ /* 0x080fe200078e0202 */
[C---:B------:R-:W-:Y:S01]  /*7640*/  PRMT R75, R81.reuse, 0x8880, RZ ;  /* 0x00008880514b7816 */ /* 0x040fe200000000ff */
[----:B------:R-:W-:Y:S01]  /*7650*/  IMAD R3, R74, R72, R3 ;  /* 0x000000484a037224 */ /* 0x000fe200078e0203 */
[----:B------:R-:W-:Y:S01]  /*7660*/  SHF.L.U32 R74, R81, 0x10, RZ ;  /* 0x00000010514a7819 */ /* 0x000fe200000006ff */
[C---:B------:R-:W-:Y:S02]  /*7670*/  IMAD R7, R70.reuse, R7, RZ ;  /* 0x0000000746077224 */ /* 0x040fe400078e02ff */
[C---:B------:R-:W-:Y:S01]  /*7680*/  IMAD R4, R70.reuse, R8, RZ ;  /* 0x0000000846047224 */ /* 0x040fe200078e02ff */
[----:B------:R-:W-:Y:S01]  /*7690*/  SHF.R.S32.HI R74, RZ, 0x18, R74 ;  /* 0x00000018ff4a7819 */ /* 0x000fe2000001144a */
[----:B------:R-:W-:Y:S02]  /*76a0*/  IMAD R5, R70, R9, RZ ;  /* 0x0000000946057224 */ /* 0x000fe400078e02ff */
[-C--:B------:R-:W-:Y:S01]  /*76b0*/  IMAD R7, R73, R72.reuse, R7 ;  /* 0x0000004849077224 */ /* 0x080fe200078e0207 */
[C---:B------:R-:W-:Y:S01]  /*76c0*/  PRMT R73, R82.reuse, 0x8880, RZ ;  /* 0x0000888052497816 */ /* 0x040fe200000000ff */
[----:B------:R-:W-:Y:S01]  /*76d0*/  IMAD R4, R75, R72, R4 ;  /* 0x000000484b047224 */ /* 0x000fe200078e0204 */
[----:B------:R-:W-:Y:S01]  /*76e0*/  SHF.L.U32 R75, R82, 0x8, RZ ;  /* 0x00000008524b7819 */ /* 0x000fe200000006ff */
[----:B------:R-:W-:Y:S01]  /*76f0*/  IMAD R6, R70, R10, RZ ;  /* 0x0000000a46067224 */ /* 0x000fe200078e02ff */
[----:B------:R-:W-:Y:S01]  /*7700*/  I2IP.S8.S32.SAT R89, R7, R3, RZ ;  /* 0x0000000307597239 */ /* 0x000fe200000014ff */
[----:B------:R-:W-:Y:S01]  /*7710*/  IMAD R5, R74, R72, R5 ;  /* 0x000000484a057224 */ /* 0x000fe200078e0205 */
[----:B------:R-:W-:Y:S01]  /*7720*/  SHF.L.U32 R74, R82, 0x10, RZ ;  /* 0x00000010524a7819 */ /* 0x000fe200000006ff */
[----:B------:R-:W-:Y:S01]  /*7730*/  IMAD R11, R70, R11, RZ ;  /* 0x0000000b460b7224 */ /* 0x000fe200078e02ff */
[----:B------:R-:W-:Y:S01]  /*7740*/  I2IP.S8.S32.SAT R88, R2, R0, R89 ;  /* 0x0000000002587239 */ /* 0x000fe20000001459 */
[C---:B------:R-:W-:Y:S01]  /*7750*/  IMAD R8, R70.reuse, R12, RZ ;  /* 0x0000000c46087224 */ /* 0x040fe200078e02ff */
[----:B------:R-:W-:Y:S01]  /*7760*/  SHF.R.S32.HI R74, RZ, 0x18, R74 ;  /* 0x00000018ff4a7819 */ /* 0x000fe2000001144a */
[-C--:B------:R-:W-:Y:S01]  /*7770*/  IMAD R6, R77, R72.reuse, R6 ;  /* 0x000000484d067224 */ /* 0x080fe200078e0206 */
[----:B------:R-:W-:Y:S01]  /*7780*/  SHF.R.S32.HI R75, RZ, 0x18, R75 ;  /* 0x00000018ff4b7819 */ /* 0x000fe2000001144b */
[----:B------:R-:W-:Y:S01]  /*7790*/  IMAD R9, R70, R13, RZ ;  /* 0x0000000d46097224 */ /* 0x000fe200078e02ff */
[----:B------:R-:W-:Y:S01]  /*77a0*/  SHF.L.U32 R77, R83, 0x8, RZ ;  /* 0x00000008534d7819 */ /* 0x000fe200000006ff */
[-C--:B------:R-:W-:Y:S01]  /*77b0*/  IMAD R11, R76, R72.reuse, R11 ;  /* 0x000000484c0b7224 */ /* 0x080fe200078e020b */
[----:B------:R-:W-:Y:S01]  /*77c0*/  SHF.R.S32.HI R76, RZ, 0x18, R83 ;  /* 0x00000018ff4c7819 */ /* 0x000fe20000011453 */
[----:B------:R-:W-:Y:S01]  /*77d0*/  IMAD R8, R73, R72, R8 ;  /* 0x0000004849087224 */ /* 0x000fe200078e0208 */
[----:B------:R-:W-:Y:S01]  /*77e0*/  SHF.R.S32.HI R73, RZ, 0x18, R82 ;  /* 0x00000018ff497819 */ /* 0x000fe20000011452 */
[----:B------:R-:W-:Y:S01]  /*77f0*/  IMAD R10, R70, R14, RZ ;  /* 0x0000000e460a7224 */ /* 0x000fe200078e02ff */
[----:B------:R-:W-:Y:S01]  /*7800*/  I2IP.S8.S32.SAT R90, R11, R6, RZ ;  /* 0x000000060b5a7239 */ /* 0x000fe200000014ff */
[----:B------:R-:W-:Y:S01]  /*7810*/  IMAD R9, R74, R72, R9 ;  /* 0x000000484a097224 */ /* 0x000fe200078e0209 */
[----:B------:R-:W-:Y:S01]  /*7820*/  SHF.R.S32.HI R77, RZ, 0x18, R77 ;  /* 0x00000018ff4d7819 */ /* 0x000fe2000001144d */
[----:B------:R-:W-:Y:S01]  /*7830*/  IMAD.U32 R74, R83, 0x10000, RZ ;  /* 0x00010000534a7824 */ /* 0x000fe200078e00ff */
[----:B------:R-:W-:Y:S01]  /*7840*/  I2IP.S8.S32.SAT R89, R5, R4, R90 ;  /* 0x0000000405597239 */ /* 0x000fe2000000145a */
[C---:B------:R-:W-:Y:S02]  /*7850*/  IMAD R15, R70.reuse, R15, RZ ;  /* 0x0000000f460f7224 */ /* 0x040fe400078e02ff */
[----:B------:R-:W-:Y:S01]  /*7860*/  IMAD R10, R75, R72, R10 ;  /* 0x000000484b0a7224 */ /* 0x000fe200078e020a */
[----:B------:R-:W-:Y:S01]  /*7870*/  PRMT R75, R83, 0x8880, RZ ;  /* 0x00008880534b7816 */ /* 0x000fe200000000ff */
        /* <DEDUP_REMOVED lines=11> */
[C---:B------:R-:W-:Y:S01]  /*7930*/  IMAD R19, R70.reuse, R19, RZ ;  /* 0x0000001346137224 */ /* 0x040fe200078e02ff */
[----:B------:R-:W-:Y:S01]  /*7940*/  I2IP.S8.S32.SAT R90, R9, R8, R90 ;  /* 0x00000008095a7239 */ /* 0x000fe2000000145a */
[C---:B------:R-:W-:Y:S01]  /*7950*/  IMAD R16, R70.reuse, R20, RZ ;  /* 0x0000001446107224 */ /* 0x040fe200078e02ff */
[----:B------:R-:W-:Y:S01]  /*7960*/  SHF.R.S32.HI R74, RZ, 0x18, R74 ;  /* 0x00000018ff4a7819 */ /* 0x000fe2000001144a */
[-C--:B------:R-:W-:Y:S01]  /*7970*/  IMAD R14, R77, R72.reuse, R14 ;  /* 0x000000484d0e7224 */ /* 0x080fe200078e020e */
[----:B------:R-:W-:Y:S01]  /*7980*/  SHF.R.S32.HI R75, RZ, 0x18, R75 ;  /* 0x00000018ff4b7819 */ /* 0x000fe2000001144b */
[----:B------:R-:W-:Y:S01]  /*7990*/  IMAD R17, R70, R21, RZ ;  /* 0x0000001546117224 */ /* 0x000fe200078e02ff */
[----:B------:R-:W-:Y:S01]  /*79a0*/  SHF.L.U32 R77, R85, 0x8, RZ ;  /* 0x00000008554d7819 */ /* 0x000fe200000006ff */
[----:B------:R-:W-:Y:S01]  /*79b0*/  IMAD R19, R76, R72, R19 ;  /* 0x000000484c137224 */ /* 0x000fe200078e0213 */
[----:B------:R-:W-:Y:S01]  /*79c0*/  SHF.R.S32.HI R76, RZ, 0x18, R85 ;  /* 0x00000018ff4c7819 */ /* 0x000fe20000011455 */
[----:B------:R-:W-:Y:S01]  /*79d0*/  IMAD R18, R70, R22, RZ ;  /* 0x0000001646127224 */ /* 0x000fe200078e02ff */
[----:B------:R-:W-:Y:S01]  /*79e0*/  SHF.R.S32.HI R77, RZ, 0x18, R77 ;  /* 0x00000018ff4d7819 */ /* 0x000fe2000001144d */
[----:B------:R-:W-:Y:S01]  /*79f0*/  IMAD R16, R73, R72, R16 ;  /* 0x0000004849107224 */ /* 0x000fe200078e0210 */
[----:B------:R-:W-:Y:S01]  /*7a00*/  I2IP.S8.S32.SAT R91, R19, R14, RZ ;  /* 0x0000000e135b7239 */ /* 0x000fe200000014ff */
[-C--:B------:R-:W-:Y:S01]  /*7a10*/  IMAD R17, R74, R72.reuse, R17 ;  /* 0x000000484a117224 */ /* 0x080fe200078e0211 */
[----:B------:R-:W-:Y:S01]  /*7a20*/  SHF.L.U32 R74, R85, 0x10, RZ ;  /* 0x00000010554a7819 */ /* 0x000fe200000006ff */
[C---:B------:R-:W-:Y:S01]  /*7a30*/  IMAD R23, R70.reuse, R23, RZ ;  /* 0x0000001746177224 */ /* 0x040fe200078e02ff */
[----:B------:R-:W-:Y:S01]  /*7a40*/  SHF.R.S32.HI R73, RZ, 0x18, R84 ;  /* 0x00000018ff497819 */ /* 0x000fe20000011454 */
[----:B------:R-:W-:Y:S01]  /*7a50*/  IMAD R18, R75, R72, R18 ;  /* 0x000000484b127224 */ /* 0x000fe200078e0212 */
[----:B------:R-:W-:Y:S01]  /*7a60*/  PRMT R75, R85, 0x8880, RZ ;  /* 0x00008880554b7816 */ /* 0x000fe200000000ff */
[C---:B------:R-:W-:Y:S01]  /*7a70*/  IMAD R20, R70.reuse, R24, RZ ;  /* 0x0000001846147224 */ /* 0x040fe200078e02ff */
[----:B------:R-:W-:Y:S01]  /*7a80*/  SHF.R.S32.HI R74, RZ, 0x18, R74 ;  /* 0x00000018ff4a7819 */ /* 0x000fe2000001144a */
[----:B------:R-:W-:Y:S01]  /*7a90*/  IMAD R21, R70, R25, RZ ;  /* 0x0000001946157224 */ /* 0x000fe200078e02ff */
[----:B------:R-:W-:Y:S01]  /*7aa0*/  I2IP.S8.S32.SAT R91, R13, R12, R91 ;  /* 0x0000000c0d5b7239 */ /* 0x000fe2000000145b */
[-C--:B------:R-:W-:Y:S01]  /*7ab0*/  IMAD R23, R73, R72.reuse, R23 ;  /* 0x0000004849177224 */ /* 0x080fe200078e0217 */
[C---:B------:R-:W-:Y:S01]  /*7ac0*/  PRMT R73, R86.reuse, 0x8880, RZ ;  /* 0x0000888056497816 */ /* 0x040fe200000000ff */
[-C--:B------:R-:W-:Y:S01]  /*7ad0*/  IMAD R20, R75, R72.reuse, R20 ;  /* 0x000000484b147224 */ /* 0x080fe200078e0214 */
[----:B------:R-:W-:Y:S01]  /*7ae0*/  SHF.L.U32 R75, R86, 0x8, RZ ;  /* 0x00000008564b7819 */ /* 0x000fe200000006ff */
[----:B------:R-:W-:Y:S01]  /*7af0*/  IMAD R21, R74, R72, R21 ;  /* 0x000000484a157224 */ /* 0x000fe200078e0215 */
[----:B------:R1:W-:Y:S01]  /*7b00*/  STS.128 [R135+UR44+0x8400], R88 ;  /* 0x0084005887007988 */ /* 0x0003e20008000c2c */
[----:B------:R-:W-:Y:S01]  /*7b10*/  IMAD R22, R70, R26, RZ ;  /* 0x0000001a46167224 */ /* 0x000fe200078e02ff */
[----:B------:R-:W-:Y:S01]  /*7b20*/  I2IP.S8.S32.SAT R100, R23, R18, RZ ;  /* 0x0000001217647239 */ /* 0x000fe200000014ff */
[----:B------:R-:W-:Y:S01]  /*7b30*/  IMAD.U32 R74, R86, 0x10000, RZ ;  /* 0x00010000564a7824 */ /* 0x000fe200078e00ff */
[----:B------:R-:W-:Y:S01]  /*7b40*/  SHF.R.S32.HI R75, RZ, 0x18, R75 ;  /* 0x00000018ff4b7819 */ /* 0x000fe2000001144b */
[C---:B------:R-:W-:Y:S01]  /*7b50*/  IMAD R27, R70.reuse, R27, RZ ;  /* 0x0000001b461b7224 */ /* 0x040fe200078e02ff */
[----:B------:R-:W-:Y:S01]  /*7b60*/  I2IP.S8.S32.SAT R100, R17, R16, R100 ;  /* 0x0000001011647239 */ /* 0x000fe20000001464 */
[C---:B------:R-:W-:Y:S01]  /*7b70*/  IMAD R24, R70.reuse, R28, RZ ;  /* 0x0000001c46187224 */ /* 0x040fe200078e02ff */
[----:B------:R-:W-:Y:S01]  /*7b80*/  SHF.R.S32.HI R74, RZ, 0x18, R74 ;  /* 0x00000018ff4a7819 */ /* 0x000fe2000001144a */
[-C--:B------:R-:W-:Y:S01]  /*7b90*/  IMAD R22, R77, R72.reuse, R22 ;  /* 0x000000484d167224 */ /* 0x080fe200078e0216 */
[----:B------:R-:W-:Y:S01]  /*7ba0*/  SHF.L.U32 R77, R87, 0x8, RZ ;  /* 0x00000008574d7819 */ /* 0x000fe200000006ff */
[----:B------:R-:W-:Y:S02]  /*7bb0*/  IMAD R25, R70, R29, RZ ;  /* 0x0000001d46197224 */ /* 0x000fe400078e02ff */
        /* <DEDUP_REMOVED lines=33> */
[----:B------:R-:W-:Y:S01]  /*7dd0*/  PRMT R76, R93, 0x8880, RZ ;  /* 0x000088805d4c7816 */ /* 0x000fe200000000ff */
[C---:B------:R-:W-:Y:S02]  /*7de0*/  IMAD R34, R70.reuse, R38, RZ ;  /* 0x0000002646227224 */ /* 0x040fe400078e02ff */
[----:B------:R-:W-:Y:S01]  /*7df0*/  IMAD R32, R73, R72, R32 ;  /* 0x0000004849207224 */ /* 0x000fe200078e0220 */
[----:B------:R-:W-:Y:S01]  /*7e00*/  SHF.R.S32.HI R73, RZ, 0x18, R92 ;  /* 0x00000018ff497819 */ /* 0x000fe2000001145c */
[----:B------:R-:W-:Y:S01]  /*7e10*/  IMAD R39, R70, R39, RZ ;  /* 0x0000002746277224 */ /* 0x000fe200078e02ff */
[----:B------:R-:W-:Y:S01]  /*7e20*/  I2IP.S8.S32.SAT R103, R35, R30, RZ ;  /* 0x0000001e23677239 */ /* 0x000fe200000014ff */
[-C--:B------:R-:W-:Y:S02]  /*7e30*/  IMAD R33, R74, R72.reuse, R33 ;  /* 0x000000484a217224 */ /* 0x080fe400078e0221 */
[----:B------:R-:W-:Y:S01]  /*7e40*/  IMAD R34, R75, R72, R34 ;  /* 0x000000484b227224 */ /* 0x000fe200078e0222 */
[----:B------:R-:W-:Y:S01]  /*7e50*/  I2IP.S8.S32.SAT R103, R29, R28, R103 ;  /* 0x0000001c1d677239 */ /* 0x000fe20000001467 */
[C---:B------:R-:W-:Y:S01]  /*7e60*/  IMAD.U32 R74, R93.reuse, 0x10000, RZ ;  /* 0x000100005d4a7824 */ /* 0x040fe200078e00ff */
[----:B------:R-:W-:Y:S01]  /*7e70*/  SHF.L.U32 R75, R93, 0x8, RZ ;  /* 0x000000085d4b7819 */ /* 0x000fe200000006ff */
[----:B------:R-:W-:Y:S01]  /*7e80*/  IMAD R39, R73, R72, R39 ;  /* 0x0000004849277224 */ /* 0x000fe200078e0227 */
[----:B------:R-:W-:Y:S01]  /*7e90*/  MOV R73, R76 ;  /* 0x0000004c00497202 */ /* 0x000fe20000000f00 */
[C---:B------:R-:W-:Y:S01]  /*7ea0*/  IMAD R36, R70.reuse, R40, RZ ;  /* 0x0000002846247224 */ /* 0x040fe200078e02ff */
[----:B------:R-:W-:Y:S01]  /*7eb0*/  SHF.R.S32.HI R74, RZ, 0x18, R74 ;  /* 0x00000018ff4a7819 */ /* 0x000fe2000001144a */
[C---:B------:R-:W-:Y:S01]  /*7ec0*/  IMAD R37, R70.reuse, R41, RZ ;  /* 0x0000002946257224 */ /* 0x040fe200078e02ff */
[----:B------:R-:W-:Y:S01]  /*7ed0*/  SHF.R.S32.HI R75, RZ, 0x18, R75 ;  /* 0x00000018ff4b7819 */ /* 0x000fe2000001144b */
[----:B------:R-:W-:Y:S01]  /*7ee0*/  IMAD R38, R70, R42, RZ ;  /* 0x0000002a46267224 */ /* 0x000fe200078e02ff */
[----:B------:R1:W-:Y:S01]  /*7ef0*/  STS.128 [R159+0x8400], R100 ;  /* 0x008400649f007388 */ /* 0x0003e20000000c00 */
[----:B------:R-:W-:Y:S01]  /*7f00*/  IMAD R36, R73, R72, R36 ;  /* 0x0000004849247224 */ /* 0x000fe200078e0224 */
[----:B------:R-:W-:Y:S01]  /*7f10*/  I2IP.S8.S32.SAT R108, R39, R34, RZ ;  /* 0x00000022276c7239 */ /* 0x000fe200000014ff */
[-C--:B------:R-:W-:Y:S01]  /*7f20*/  IMAD R37, R74, R72.reuse, R37 ;  /* 0x000000484a257224 */ /* 0x080fe200078e0225 */
[----:B------:R-:W-:Y:S01]  /*7f30*/  SHF.R.S32.HI R76, RZ, 0x18, R93 ;  /* 0x00000018ff4c7819 */ /* 0x000fe2000001145d */
[----:B------:R-:W-:Y:S01]  /*7f40*/  IMAD R43, R70, R43, RZ ;  /* 0x0000002b462b7224 */ /* 0x000fe200078e02ff */
[C---:B------:R-:W-:Y:S01]  /*7f50*/  SHF.L.U32 R74, R94.reuse, 0x10, RZ ;  /* 0x000000105e4a7819 */ /* 0x040fe200000006ff */
[----:B------:R-:W-:Y:S01]  /*7f60*/  IMAD R38, R75, R72, R38 ;  /* 0x000000484b267224 */ /* 0x000fe200078e0226 */
[----:B------:R-:W-:Y:S01]  /*7f70*/  PRMT R73, R94, 0x8880, RZ ;  /* 0x000088805e497816 */ /* 0x000fe200000000ff */
[----:B------:R-:W-:Y:S01]  /*7f80*/  IMAD R40, R70, R44, RZ ;  /* 0x0000002c46287224 */ /* 0x000fe200078e02ff */
[----:B------:R-:W-:Y:S01]  /*7f90*/  SHF.L.U32 R75, R94, 0x8, RZ ;  /* 0x000000085e4b7819 */ /* 0x000fe200000006ff */
[----:B------:R-:W-:Y:S01]  /*7fa0*/  IMAD R41, R70, R45, RZ ;  /* 0x0000002d46297224 */ /* 0x000fe200078e02ff */
[----:B------:R-:W-:Y:S01]  /*7fb0*/  SHF.R.S32.HI R74, RZ, 0x18, R74 ;  /* 0x00000018ff4a7819 */ /* 0x000fe2000001144a */
[----:B------:R-:W-:Y:S01]  /*7fc0*/  IMAD R43, R76, R72, R43 ;  /* 0x000000484c2b7224 */ /* 0x000fe200078e022b */
[----:B------:R-:W-:Y:S01]  /*7fd0*/  SHF.R.S32.HI R75, RZ, 0x18, R75 ;  /* 0x00000018ff4b7819 */ /* 0x000fe2000001144b */
[C---:B------:R-:W-:Y:S01]  /*7fe0*/  IMAD R42, R70.reuse, R46, RZ ;  /* 0x0000002e462a7224 */ /* 0x040fe200078e02ff */
[----:B------:R-:W-:Y:S01]  /*7ff0*/  I2IP.S8.S32.SAT R108, R33, R32, R108 ;  /* 0x00000020216c7239 */ /* 0x000fe2000000146c */
[----:B------:R-:W-:Y:S01]  /*8000*/  IMAD R40, R73, R72, R40 ;  /* 0x0000004849287224 */ /* 0x000fe200078e0228 */
[----:B------:R-:W-:Y:S01]  /*8010*/  SHF.R.S32.HI R76, RZ, 0x18, R94 ;  /* 0x00000018ff4c7819 */ /* 0x000fe2000001145e */
[----:B------:R-:W-:Y:S01]  /*8020*/  IMAD R47, R70, R47, RZ ;  /* 0x0000002f462f7224 */ /* 0x000fe200078e02ff */
[----:B------:R-:W-:Y:S01]  /*8030*/  I2IP.S8.S32.SAT R109, R43, R38, RZ ;  /* 0x000000262b6d7239 */ /* 0x000fe200000014ff */
[-C--:B------:R-:W-:Y:S01]  /*8040*/  IMAD R41, R74, R72.reuse, R41 ;  /* 0x000000484a297224 */ /* 0x080fe200078e0229 */
[----:B------:R-:W-:Y:S01]  /*8050*/  PRMT R73, R95, 0x8880, RZ ;  /* 0x000088805f497816 */ /* 0x000fe200000000ff */
[-C--:B------:R-:W-:Y:S01]  /*8060*/  IMAD R42, R75, R72.reuse, R42 ;  /* 0x000000484b2a7224 */ /* 0x080fe200078e022a */
[----:B------:R-:W-:Y:S01]  /*8070*/  SHF.L.U32 R74, R95, 0x10, RZ ;  /* 0x000000105f4a7819 */ /* 0x000fe200000006ff */
[----:B------:R-:W-:Y:S01]  /*8080*/  IMAD R47, R76, R72, R47 ;  /* 0x000000484c2f7224 */ /* 0x000fe200078e022f */
[----:B------:R-:W-:Y:S01]  /*8090*/  I2IP.S8.S32.SAT R109, R37, R36, R109 ;  /* 0x00000024256d7239 */ /* 0x000fe2000000146d */
[C---:B------:R-:W-:Y:S01]  /*80a0*/  IMAD R44, R70.reuse, R48, RZ ;  /* 0x00000030462c7224 */ /* 0x040fe200078e02ff */
[----:B------:R-:W-:Y:S01]  /*80b0*/  SHF.R.S32.HI R74, RZ, 0x18, R74 ;  /* 0x00000018ff4a7819 */ /* 0x000fe2000001144a */
[----:B------:R-:W-:Y:S01]  /*80c0*/  IMAD.SHL.U32 R76, R95, 0x100, RZ ;  /* 0x000001005f4c7824 */ /* 0x000fe200078e00ff */
[----:B------:R-:W-:Y:S01]  /*80d0*/  I2IP.S8.S32.SAT R110, R47, R42, RZ ;  /* 0x0000002a2f6e7239 */ /* 0x000fe200000014ff */
[----:B------:R-:W-:Y:S01]  /*80e0*/  IMAD R45, R70, R49, RZ ;  /* 0x00000031462d7224 */ /* 0x000fe200078e02ff */
[----:B------:R-:W-:Y:S01]  /*80f0*/  PRMT R75, R96, 0x8880, RZ ;  /* 0x00008880604b7816 */ /* 0x000fe200000000ff */
[----:B------:R-:W-:Y:S01]  /*8100*/  IMAD R44, R73, R72, R44 ;  /* 0x00000048492c7224 */ /* 0x000fe200078e022c */
[----:B------:R-:W-:Y:S01]  /*8110*/  SHF.R.S32.HI R73, RZ, 0x18, R76 ;  /* 0x00000018ff497819 */ /* 0x000fe2000001144c */
[----:B------:R-:W-:Y:S01]  /*8120*/  IMAD R46, R70, R50, RZ ;  /* 0x00000032462e7224 */ /* 0x000fe200078e02ff */
[----:B------:R-:W-:Y:S01]  /*8130*/  I2IP.S8.S32.SAT R110, R41, R40, R110 ;  /* 0x00000028296e7239 */ /* 0x000fe2000000146e */
[----:B------:R-:W-:Y:S01]  /*8140*/  IMAD R45, R74, R72, R45 ;  /* 0x000000484a2d7224 */ /* 0x000fe200078e022d */
[----:B------:R-:W-:Y:S01]  /*8150*/  SHF.R.S32.HI R74, RZ, 0x18, R95 ;  /* 0x00000018ff4a7819 */ /* 0x000fe2000001145f */
[----:B------:R-:W-:Y:S01]  /*8160*/  IMAD R51, R70, R51, RZ ;  /* 0x0000003346337224 */ /* 0x000fe200078e02ff */
[----:B------:R-:W-:Y:S01]  /*8170*/  SHF.L.U32 R76, R96, 0x8, RZ ;  /* 0x00000008604c7819 */ /* 0x000fe200000006ff */
[----:B------:R-:W-:Y:S02]  /*8180*/  IMAD R48, R70, R52, RZ ;  /* 0x0000003446307224 */ /* 0x000fe400078e02ff */
[-C--:B------:R-:W-:Y:S01]  /*8190*/  IMAD R46, R73, R72.reuse, R46 ;  /* 0x00000048492e7224 */ /* 0x080fe200078e022e */
[----:B------:R-:W-:Y:S01]  /*81a0*/  SHF.R.S32.HI R73, RZ, 0x18, R77 ;  /* 0x00000018ff497819 */ /* 0x000fe2000001144d */
[-C--:B------:R-:W-:Y:S01]  /*81b0*/  IMAD R51, R74, R72.reuse, R51 ;  /* 0x000000484a337224 */ /* 0x080fe200078e0233 */
[----:B------:R-:W-:Y:S01]  /*81c0*/  SHF.R.S32.HI R74, RZ, 0x18, R96 ;  /* 0x00000018ff4a7819 */ /* 0x000fe20000011460 */
[----:B------:R-:W-:Y:S01]  /*81d0*/  IMAD R49, R70, R53, RZ ;  /* 0x0000003546317224 */ /* 0x000fe200078e02ff */
[----:B------:R-:W-:Y:S01]  /*81e0*/  SHF.L.U32 R77, R98, 0x8, RZ ;  /* 0x00000008624d7819 */ /* 0x000fe200000006ff */
[----:B------:R-:W-:Y:S01]  /*81f0*/  IMAD R48, R75, R72, R48 ;  /* 0x000000484b307224 */ /* 0x000fe200078e0230 */
[----:B------:R-:W-:Y:S01]  /*8200*/  SHF.R.S32.HI R75, RZ, 0x18, R76 ;  /* 0x00000018ff4b7819 */ /* 0x000fe2000001144c */
[C---:B------:R-:W-:Y:S01]  /*8210*/  IMAD R50, R70.reuse, R54, RZ ;  /* 0x0000003646327224 */ /* 0x040fe200078e02ff */
[----:B------:R-:W-:Y:S01]  /*8220*/  I2IP.S8.S32.SAT R111, R51, R46, RZ ;  /* 0x0000002e336f7239 */ /* 0x000fe200000014ff */
[C---:B------:R-:W-:Y:S01]  /*8230*/  IMAD R55, R70.reuse, R55, RZ ;  /* 0x0000003746377224 */ /* 0x040fe200078e02ff */
[----:B------:R-:W-:Y:S01]  /*8240*/  SHF.L.U32 R76, R97, 0x10, RZ ;  /* 0x00000010614c7819 */ /* 0x000fe200000006ff */
[----:B------:R-:W-:Y:S01]  /*8250*/  IMAD R49, R73, R72, R49 ;  /* 0x0000004849317224 */ /* 0x000fe200078e0231 */
[----:B------:R-:W-:Y:S01]  /*8260*/  PRMT R73, R97, 0x8880, RZ ;  /* 0x0000888061497816 */ /* 0x000fe200000000ff */
[----:B------:R-:W-:Y:S01]  /*8270*/  IMAD R52, R70, R56, RZ ;  /* 0x0000003846347224 */ /* 0x000fe200078e02ff */
[----:B------:R-:W-:Y:S01]  /*8280*/  I2IP.S8.S32.SAT R111, R45, R44, R111 ;  /* 0x0000002c2d6f7239 */ /* 0x000fe2000000146f */
[-C--:B------:R-:W-:Y:S01]  /*8290*/  IMAD R50, R75, R72.reuse, R50 ;  /* 0x000000484b327224 */ /* 0x080fe200078e0232 */
[----:B------:R-:W-:Y:S01]  /*82a0*/  PRMT R75, R98, 0x8880, RZ ;  /* 0x00008880624b7816 */ /* 0x000fe200000000ff */
[-C--:B------:R-:W-:Y:S01]  /*82b0*/  IMAD R55, R74, R72.reuse, R55 ;  /* 0x000000484a377224 */ /* 0x080fe200078e0237 */
[----:B------:R-:W-:Y:S01]  /*82c0*/  SHF.R.S32.HI R74, RZ, 0x18, R76 ;  /* 0x00000018ff4a7819 */ /* 0x000fe2000001144c */
[----:B------:R-:W-:Y:S01]  /*82d0*/  IMAD R52, R73, R72, R52 ;  /* 0x0000004849347224 */ /* 0x000fe200078e0234 */
[----:B------:R-:W-:Y:S01]  /*82e0*/  SHF.L.U32 R73, R97, 0x8, RZ ;  /* 0x0000000861497819 */ /* 0x000fe200000006ff */
[C---:B------:R-:W-:Y:S01]  /*82f0*/  IMAD R53, R70.reuse, R57, RZ ;  /* 0x0000003946357224 */ /* 0x040fe200078e02ff */
[----:B------:R1:W-:Y:S01]  /*8300*/  STS.128 [R158+0x8400], R108 ;  /* 0x0084006c9e007388 */ /* 0x0003e20000000c00 */
[----:B------:R-:W-:Y:S01]  /*8310*/  IMAD R54, R70, R58, RZ ;  /* 0x0000003a46367224 */ /* 0x000fe200078e02ff */
[----:B------:R-:W-:Y:S01]  /*8320*/  SHF.R.S32.HI R73, RZ, 0x18, R73 ;  /* 0x00000018ff497819 */ /* 0x000fe20000011449 */
[----:B------:R-:W-:Y:S01]  /*8330*/  IMAD R53, R74, R72, R53 ;  /* 0x000000484a357224 */ /* 0x000fe200078e0235 */
[----:B------:R-:W-:Y:S01]  /*8340*/  SHF.L.U32 R76, R98, 0x10, RZ ;  /* 0x00000010624c7819 */ /* 0x000fe200000006ff */
[C---:B------:R-:W-:Y:S01]  /*8350*/  IMAD R59, R70.reuse, R59, RZ ;  /* 0x0000003b463b7224 */ /* 0x040fe200078e02ff */
[----:B------:R-:W-:Y:S01]  /*8360*/  SHF.R.S32.HI R74, RZ, 0x18, R97 ;  /* 0x00000018ff4a7819 */ /* 0x000fe20000011461 */
[C---:B------:R-:W-:Y:S01]  /*8370*/  IMAD R56, R70.reuse, R60, RZ ;  /* 0x0000003c46387224 */ /* 0x040fe200078e02ff */
[----:B------:R-:W-:Y:S01]  /*8380*/  I2IP.S8.S32.SAT R112, R55, R50, RZ ;  /* 0x0000003237707239 */ /* 0x000fe200000014ff */
[----:B------:R-:W-:Y:S01]  /*8390*/  IMAD R54, R73, R72, R54 ;  /* 0x0000004849367224 */ /* 0x000fe200078e0236 */
[----:B------:R-:W-:Y:S01]  /*83a0*/  SHF.R.S32.HI R76, RZ, 0x18, R76 ;  /* 0x00000018ff4c7819 */ /* 0x000fe2000001144c */
[----:B------:R-:W-:Y:S01]  /*83b0*/  IMAD R57, R70, R61, RZ ;  /* 0x0000003d46397224 */ /* 0x000fe200078e02ff */
[----:B------:R-:W-:Y:S01]  /*83c0*/  I2IP.S8.S32.SAT R112, R49, R48, R112 ;  /* 0x0000003031707239 */ /* 0x000fe20000001470 */
[----:B------:R-:W-:Y:S01]  /*83d0*/  IMAD R59, R74, R72, R59 ;  /* 0x000000484a3b7224 */ /* 0x000fe200078e023b */
[----:B------:R-:W-:Y:S01]  /*83e0*/  SHF.R.S32.HI R77, RZ, 0x18, R77 ;  /* 0x00000018ff4d7819 */ /* 0x000fe2000001144d */
[----:B------:R-:W-:Y:S01]  /*83f0*/  IMAD R58, R70, R62, RZ ;  /* 0x0000003e463a7224 */ /* 0x000fe200078e02ff */
[----:B------:R-:W-:Y:S01]  /*8400*/  SHF.R.S32.HI R73, RZ, 0x18, R98 ;  /* 0x00000018ff497819 */ /* 0x000fe20000011462 */
[----:B------:R-:W-:Y:S01]  /*8410*/  IMAD R56, R75, R72, R56 ;  /* 0x000000484b387224 */ /* 0x000fe200078e0238 */
[----:B------:R-:W-:Y:S01]  /*8420*/  I2IP.S8.S32.SAT R113, R59, R54, RZ ;  /* 0x000000363b717239 */ /* 0x000fe200000014ff */
[----:B------:R-:W-:Y:S01]  /*8430*/  IMAD R57, R76, R72, R57 ;  /* 0x000000484c397224 */ /* 0x000fe200078e0239 */
[C---:B------:R-:W-:Y:S01]  /*8440*/  PRMT R75, R99.reuse, 0x8880, RZ ;  /* 0x00008880634b7816 */ /* 0x040fe200000000ff */
[----:B------:R-:W-:Y:S01]  /*8450*/  IMAD.U32 R74, R99, 0x10000, RZ ;  /* 0x00010000634a7824 */ /* 0x000fe200078e00ff */
[----:B------:R-:W-:Y:S01]  /*8460*/  I2IP.S8.S32.SAT R113, R53, R52, R113 ;  /* 0x0000003435717239 */ /* 0x000fe20000001471 */
[C---:B------:R-:W-:Y:S01]  /*8470*/  IMAD R63, R70.reuse, R63, RZ ;  /* 0x0000003f463f7224 */ /* 0x040fe200078e02ff */
[----:B------:R-:W-:Y:S01]  /*8480*/  SHF.R.S32.HI R76, RZ, 0x18, R99 ;  /* 0x00000018ff4c7819 */ /* 0x000fe20000011463 */
[----:B------:R-:W-:Y:S01]  /*8490*/  IMAD R58, R77, R72, R58 ;  /* 0x000000484d3a7224 */ /* 0x000fe200078e023a */
[----:B------:R-:W-:Y:S01]  /*84a0*/  SHF.L.U32 R77, R99, 0x8, RZ ;  /* 0x00000008634d7819 */ /* 0x000fe200000006ff */
[C---:B------:R-:W-:Y:S01]  /*84b0*/  IMAD R60, R70.reuse, R64, RZ ;  /* 0x00000040463c7224 */ /* 0x040fe200078e02ff */
[----:B------:R-:W-:Y:S01]  /*84c0*/  SHF.R.S32.HI R74, RZ, 0x18, R74 ;  /* 0x00000018ff4a7819 */ /* 0x000fe2000001144a */
[C---:B------:R-:W-:Y:S01]  /*84d0*/  IMAD R61, R70.reuse, R65, RZ ;  /* 0x00000041463d7224 */ /* 0x040fe200078e02ff */
[----:B------:R-:W-:Y:S01]  /*84e0*/  SHF.R.S32.HI R77, RZ, 0x18, R77 ;  /* 0x00000018ff4d7819 */ /* 0x000fe2000001144d */
[-C--:B------:R-:W-:Y:S02]  /*84f0*/  IMAD R63, R73, R72.reuse, R63 ;  /* 0x00000048493f7224 */ /* 0x080fe400078e023f */
[----:B------:R-:W-:Y:S02]  /*8500*/  IMAD R60, R75, R72, R60 ;  /* 0x000000484b3c7224 */ /* 0x000fe400078e023c */
[----:B------:R-:W-:Y:S01]  /*8510*/  IMAD R62, R70, R66, RZ ;  /* 0x00000042463e7224 */ /* 0x000fe200078e02ff */
[----:B------:R-:W-:Y:S01]  /*8520*/  I2IP.S8.S32.SAT R114, R63, R58, RZ ;  /* 0x0000003a3f727239 */ /* 0x000fe200000014ff */
[----:B------:R-:W-:Y:S02]  /*8530*/  IMAD R61, R74, R72, R61 ;  /* 0x000000484a3d7224 */ /* 0x000fe400078e023d */
[----:B------:R-:W-:Y:S01]  /*8540*/  IMAD R67, R70, R67, RZ ;  /* 0x0000004346437224 */ /* 0x000fe200078e02ff */
[----:B------:R-:W-:Y:S01]  /*8550*/  I2IP.S8.S32.SAT R114, R57, R56, R114 ;  /* 0x0000003839727239 */ /* 0x000fe20000001472 */
[-C--:B------:R-:W-:Y:S02]  /*8560*/  IMAD R62, R77, R72.reuse, R62 ;  /* 0x000000484d3e7224 */ /* 0x080fe400078e023e */
[----:B------:R-:W-:Y:S05]  /*8570*/  IMAD R67, R76, R72, R67 ;  /* 0x000000484c437224 */ /* 0x000fea00078e0243 */
[----:B------:R-:W-:Y:S04]  /*8580*/  I2IP.S8.S32.SAT R115, R67, R62, RZ ;  /* 0x0000003e43737239 */ /* 0x000fe800000014ff */
[----:B------:R-:W-:Y:S05]  /*8590*/  I2IP.S8.S32.SAT R115, R61, R60, R115 ;  /* 0x0000003c3d737239 */ /* 0x000fea0000001473 */
[----:B------:R1:W-:Y:S01]  /*85a0*/  STS.128 [R157+0x8400], R112 ;  /* 0x008400709d007388 */ /* 0x0003e20000000c00 */
[----:B------:R-:W-:Y:S01]  /*85b0*/  @!PT LDS RZ, [RZ] ;  /* 0x00000000fffff984 */ /* 0x000fe20000000800 */
[----:B------:R-:W-:Y:S01]  /*85c0*/  @!PT LDS RZ, [RZ] ;  /* 0x00000000fffff984 */ /* 0x000fe20000000800 */
[----:B------:R-:W-:Y:S01]  /*85d0*/  @!PT LDS RZ, [RZ] ;  /* 0x00000000fffff984 */ /* 0x000fe20000000800 */
[----:B------:R-:W-:Y:S01]  /*85e0*/  @!PT LDS RZ, [RZ] ;  /* 0x00000000fffff984 */ /* 0x000fe20000000800 */
[----:B------:R2:W-:Y:S07]  /*85f0*/  MEMBAR.ALL.CTA ;  /* 0x0000000000007992 */ /* 0x0005ee0000008000 */
[----:B--2---:R-:W2:Y:S02]  /*8600*/  FENCE.VIEW.ASYNC.S ;  /* 0x00000000000073c6 */ /* 0x004ea40000000000 */
[----:B--2---:R-:W-:Y:S06]  /*8610*/  BAR.SYNC.DEFER_BLOCKING 0x1, 0x80 ;  /* 0x0042000000007b1d */ /* 0x004fec0000010000 */
[----:B------:R-:W-:Y:S05]  /*8620*/  @P0 BRA `(.L_x_134) ;  /* 0x0000000000280947 */ /* 0x000fea0003800000 */
[----:B------:R-:W-:Y:S01]  /*8630*/  UIADD3 UR4, UPT, UPT, UR44, 0x8400, URZ ;  /* 0x000084002c047890 */ /* 0x000fe2000fffe0ff */
[----:B------:R-:W-:Y:S05]  /*8640*/  UMOV UR51, UR36 ;  /* 0x0000002400337c82 */ /* 0x000fea0008000000 */
[----:B------:R-:W-:Y:S01]  /*8650*/  MOV R154, UR4 ;  /* 0x00000004009a7c02 */ /* 0x000fe20008000f00 */
[----:B------:R-:W-:Y:S03]  /*8660*/  UIADD3 UR4, UP0, UPT, UR62, 0x680, URZ ;  /* 0x000006803e047890 */ /* 0x000fe6000ff1e0ff */
[----:B------:R-:W-:Y:S01]  /*8670*/  R2UR UR48, R154 ;  /* 0x000000009a3072ca */ /* 0x000fe200000e0000 */
[----:B------:R-:W-:Y:S11]  /*8680*/  UIADD3.X UR5, UPT, UPT, URZ, UR63, URZ, UP0, !UPT ;  /* 0x0000003fff057290 */ /* 0x000ff600087fe4ff */
[----:B------:R-:W-:Y:S01]  /*8690*/  @!UPT UIADD3 URZ, UPT, UPT, URZ, URZ, URZ ;  /* 0x000000fffffff290 */ /* 0x000fe2000fffe0ff */
[----:B------:R2:W-:Y:S01]  /*86a0*/  UTMASTG.3D [UR48], [UR4] ;  /* 0x00000030040073b5 */ /* 0x0005e20008010000 */
[----:B------:R0:W-:Y:S01]  /*86b0*/  UTMACMDFLUSH ;  /* 0x00000000000079b7 */ /* 0x0001e20000000000 */
[----:B--2---:R-:W-:Y:S04]  /*86c0*/  DEPBAR.LE SB0, 0x1 ;  /* 0x000080400000791a */ /* 0x004fe80000000000 */
.L_x_134:
[----:B------:R-:W-:Y:S05]  /*86d0*/  BSYNC.RECONVERGENT B0 ;  /* 0x0000000000007941 */ /* 0x000fea0003800200 */
.L_x_133:
[----:B------:R-:W-:Y:S06]  /*86e0*/  BAR.SYNC.DEFER_BLOCKING 0x1, 0x80 ;  /* 0x0042000000007b1d */ /* 0x000fec0000010000 */
[----:B------:R-:W2:Y:S01]  /*86f0*/  @P6 SYNCS.PHASECHK.TRANS64.TRYWAIT P0, [R107+URZ+0x160], R116 ;  /* 0x000160746b0065a7 */ /* 0x000ea200080011ff */
[----:B------:R-:W-:Y:S01]  /*8700*/  BSSY B1, `(.L_x_135) ;  /* 0x0000023000017945 */ /* 0x000fe20003800000 */
[----:B--2---:R-:W-:Y:S03]  /*8710*/  @P6 SEL R78, RZ, 0x1, !P0 ;  /* 0x00000001ff4e6807 */ /* 0x004fe60004000000 */
[----:B------:R-:W-:Y:S05]  /*8720*/  @!P6 BRA `(.L_x_136) ;  /* 0x000000000080e947 */ /* 0x000fea0003800000 */
[----:B------:R-:W-:Y:S01]  /*8730*/  ISETP.NE.AND P1, PT, R79, RZ, PT ;  /* 0x000000ff4f00720c */ /* 0x000fe20003f25270 */
[----:B------:R-:W-:Y:S01]  /*8740*/  BSSY B0, `(.L_x_137) ;  /* 0x000000a000007945 */ /* 0x000fe20003800000 */
[----:B------:R-:W-:Y:S11]  /*8750*/  ISETP.NE.AND P0, PT, R78, RZ, PT ;  /* 0x000000ff4e00720c */ /* 0x000ff60003f05270 */
[----:B------:R-:W-:Y:S04]  /*8760*/  @P1 IMAD R5, R148, 0x2000, R105 ;  /* 0x0000200094051824 */ /* 0x000fe800078e0269 */
[--C-:B------:R-:W-:Y:S01]  /*8770*/  @P1 IMAD.IADD R4, R153, 0x1, R5.reuse ;  /* 0x0000000199041824 */ /* 0x100fe200078e0205 */
[----:B------:R-:W-:Y:S01]  /*8780*/  @P1 IADD3 R3, PT, PT, R152, R5, RZ ;  /* 0x0000000598031210 */ /* 0x000fe20007ffe0ff */
[----:B------:R-:W-:Y:S01]  /*8790*/  @P1 IMAD.IADD R2, R104, 0x1, R5 ;  /* 0x0000000168021824 */ /* 0x000fe200078e0205 */
[----:B------:R-:W-:Y:S06]  /*87a0*/  @P0 BRA `(.L_x_138) ;  /* 0x00000000000c0947 */ /* 0x000fec0003800000 */
[----:B------:R-:W-:Y:S04]  /*87b0*/  SHF.L.U32 R0, R147, 0x1f, RZ ;  /* 0x0000001f93007819 */ /* 0x000fe800000006ff */
[----:B------:R-:W2:Y:S02]  /*87c0*/  SYNCS.PHASECHK.TRANS64.TRYWAIT P0, [R107+URZ+0x160], R0 ;  /* 0x000160006b0075a7 */ /* 0x000ea400080011ff */
[----:B--2---:R-:W-:Y:S05]  /*87d0*/  @!P0 BRA `(.L_x_139) ;  /* 0x0000005400088947 */ /* 0x004fea0003800000 */
.L_x_138:
[----:B------:R-:W-:Y:S05]  /*87e0*/  BSYNC B0 ;  /* 0x0000000000007941 */ /* 0x000fea0003800000 */
.L_x_137:
[----:B------:R-:W-:Y:S01]  /*87f0*/  ISETP.NE.AND P0, PT, R79, RZ, PT ;  /* 0x000000ff4f00720c */ /* 0x000fe20003f05270 */
[----:B--2---:R-:W-:Y:S02]  /*8800*/  VIADD R107, R107, 0x180 ;  /* 0x000001806b6b7836 */ /* 0x004fe40000000000 */
[----:B------:R-:W-:Y:S02]  /*8810*/  IMAD.U32 R0, RZ, RZ, UR45 ;  /* 0x0000002dff007e24 */ /* 0x000fe4000f8e00ff */
[----:B------:R-:W-:Y:S03]  /*8820*/  VIADD R148, R148, 0x1 ;  /* 0x0000000194947836 */ /* 0x000fe60000000000 */
[----:B------:R-:W-:Y:S05]  /*8830*/  PRMT R0, R0, 0x654, R107 ;  /* 0x0000065400007816 */ /* 0x000fea000000006b */
[----:B------:R2:W3:Y:S04]  /*8840*/  @P0 LDS.128 R80, [R5+0x400] ;  /* 0x0004000005500984 */ /* 0x0004e80000000c00 */
[----:B------:R2:W4:Y:S04]  /*8850*/  @P0 LDS.128 R84, [R4+0x400] ;  /* 0x0004000004540984 */ /* 0x0005280000000c00 */
        /* <DEDUP_REMOVED lines=12> */
[----:B--234-:R-:W-:Y:S02]  /*8920*/  LOP3.LUT R147, R147, R0, RZ, 0x3c, !PT ;  /* 0x0000000093937212 */ /* 0x01cfe400078e3cff */
.L_x_136:
[----:B------:R-:W-:Y:S05]  /*8930*/  BSYNC B1 ;  /* 0x0000000000017941 */ /* 0x000fea0003800000 */
.L_x_135:
[----:B------:R-:W-:Y:S05]  /*8940*/  VIADD R0, R71, 0x40 ;  /* 0x0000004047007836 */ /* 0x000fea0000000000 */
[----:B------:R-:W-:Y:S04]  /*8950*/  SHF.R.U32.HI R0, RZ, 0x15, R0 ;  /* 0x00000015ff007819 */ /* 0x000fe80000011600 */
[----:B------:R-:W-:Y:S11]  /*8960*/  LOP3.LUT P0, RZ, R0, 0x3, R141, 0x48, !PT ;  /* 0x0000000300ff7812 */ /* 0x000ff6000780488d */
[----:B------:R-:W-:Y:S02]  /*8970*/  @!UPT UIADD3 URZ, UPT, UPT, URZ, URZ, URZ ;  /* 0x000000fffffff290 */ /* 0x000fe4000fffe0ff */
        /* <DEDUP_REMOVED lines=8> */
[----:B------:R-:W5:Y:S01]  /*8a00*/  LDCU.64 UR4, c[0x4][0x18] ;  /* 0x01000300ff0477ac */ /* 0x000f620008000a00 */
[----:B--2---:R-:W-:Y:S01]  /*8a10*/  MOV R5, UR9 ;  /* 0x0000000900057c02 */ /* 0x004fe20008000f00 */
[----:B------:R-:W-:Y:S01]  /*8a20*/  IMAD.U32 R4, RZ, RZ, UR8 ;  /* 0x00000008ff047e24 */ /* 0x000fe2000f8e00ff */
[----:B---3--:R-:W-:Y:S01]  /*8a30*/  MOV R7, UR7 ;  /* 0x0000000700077c02 */ /* 0x008fe20008000f00 */
[----:B------:R-:W-:Y:S01]  /*8a40*/  IMAD.U32 R6, RZ, RZ, UR6 ;  /* 0x00000006ff067e24 */ /* 0x000fe2000f8e00ff */
[----:B-----5:R-:W-:Y:S01]  /*8a50*/  MOV R11, UR5 ;  /* 0x00000005000b7c02 */ /* 0x020fe20008000f00 */
[----:B------:R-:W-:Y:S02]  /*8a60*/  IMAD.U32 R10, RZ, RZ, UR4 ;  /* 0x00000004ff0a7e24 */ /* 0x000fe4000f8e00ff */
[----:B------:R-:W-:Y:S07]  /*8a70*/  LEPC R20, `(.L_x_140) ;  /* 0x000000001014794e */ /* 0x000fee0000000000 */
[----:B-1--4-:R-:W-:Y:S05]  /*8a80*/  CALL.ABS.NOINC R2 ;  /* 0x0000000002007343 */ /* 0x012fea0003c00000 */
.L_x_140:
[----:B------:R-:W-:Y:S05]  /*8a90*/  WARPSYNC.ALL ;  /* 0x0000000000007948 */ /* 0x000fea0003800000 */
[----:B------:R-:W-:Y:S01]  /*8aa0*/  R2UR UR4, R71 ;  /* 0x00000000470472ca */ /* 0x000fe200000e0000 */
[----:B------:R-:W-:Y:S01]  /*8ab0*/  BSSY.RECONVERGENT B0, `(.L_x_141) ;  /* 0x000011c000007945 */ /* 0x000fe20003800200 */
[C---:B------:R-:W-:Y:S02]  /*8ac0*/  PRMT R73, R80.reuse, 0x8880, RZ ;  /* 0x0000888050497816 */ /* 0x040fe400000000ff */
[C---:B------:R-:W-:Y:S02]  /*8ad0*/  SHF.L.U32 R75, R80.reuse, 0x10, RZ ;  /* 0x00000010504b7819 */ /* 0x040fe400000006ff */
[----:B------:R-:W-:Y:S02]  /*8ae0*/  SHF.L.U32 R77, R81, 0x8, RZ ;  /* 0x00000008514d7819 */ /* 0x000fe400000006ff */
[----:B------:R-:W-:Y:S02]  /*8af0*/  SHF.R.S32.HI R75, RZ, 0x18, R75 ;  /* 0x00000018ff4b7819 */ /* 0x000fe4000001144b */
[----:B------:R-:W-:Y:S02]  /*8b00*/  SHF.R.S32.HI R77, RZ, 0x18, R77 ;  /* 0x00000018ff4d7819 */ /* 0x000fe4000001144d */
[----:B------:R-:W-:Y:S01]  /*8b10*/  SHF.R.S32.HI R76, RZ, 0x18, R81 ;  /* 0x00000018ff4c7819 */ /* 0x000fe20000011451 */
[----:B------:R-:W2:Y:S01]  /*8b20*/  LDTM.x64 R4, tmem[UR4+0x40] ;  /* 0x00004004000479ee */ /* 0x000ea20008340000 */
[----:B------:R-:W-:Y:S02]  /*8b30*/  SHF.L.U32 R74, R80, 0x8, RZ ;  /* 0x00000008504a7819 */ /* 0x000fe400000006ff */
[----:B------:R-:W-:Y:S02]  /*8b40*/  ISETP.NE.AND P0, PT, R155, RZ, PT ;  /* 0x000000ff9b00720c */ /* 0x000fe40003f05270 */
[----:B------:R-:W-:Y:S02]  /*8b50*/  SHF.R.S32.HI R74, RZ, 0x18, R74 ;  /* 0x00000018ff4a7819 */ /* 0x000fe4000001144a */
[----:B------:R-:W-:Y:S01]  /*8b60*/  ISETP.NE.AND P6, PT, R106, RZ, PT ;  /* 0x000000ff6a00720c */ /* 0x000fe20003fc5270 */
[C---:B--2---:R-:W-:Y:S02]  /*8b70*/  IMAD R0, R70.reuse, R4, RZ ;  /* 0x0000000446007224 */ /* 0x044fe400078e02ff */
[C---:B------:R-:W-:Y:S02]  /*8b80*/  IMAD R2, R70.reuse, R5, RZ ;  /* 0x0000000546027224 */ /* 0x040fe400078e02ff */
[----:B------:R-:W-:Y:S02]  /*8b90*/  IMAD R3, R70, R6, RZ ;  /* 0x0000000646037224 */ /* 0x000fe400078e02ff */
        /* <DEDUP_REMOVED lines=10> */
[----:B------:R-:W-:Y:S01]  /*8c40*/  IMAD R7, R73, R72, R7 ;  /* 0x0000004849077224 */ /* 0x000fe200078e0207 */
[----:B------:R-:W-:Y:S01]  /*8c50*/  PRMT R73, R82, 0x8880, RZ ;  /* 0x0000888052497816 */ /* 0x000fe200000000ff */
[----:B------:R-:W-:Y:S02]  /*8c60*/  IMAD R6, R70, R10, RZ ;  /* 0x0000000a46067224 */ /* 0x000fe400078e02ff */
[-C--:B------:R-:W-:Y:S01]  /*8c70*/  IMAD R4, R75, R72.reuse, R4 ;  /* 0x000000484b047224 */ /* 0x080fe200078e0204 */
[----:B------:R-:W-:Y:S01]  /*8c80*/  SHF.L.U32 R75, R82, 0x8, RZ ;  /* 0x00000008524b7819 */ /* 0x000fe200000006ff */
[-C--:B------:R-:W-:Y:S01]  /*8c90*/  IMAD R5, R74, R72.reuse, R5 ;  /* 0x000000484a057224 */ /* 0x080fe200078e0205 */
[----:B------:R-:W-:Y:S01]  /*8ca0*/  SHF.L.U32 R74, R82, 0x10, RZ ;  /* 0x00000010524a7819 */ /* 0x000fe200000006ff */
[----:B------:R-:W-:Y:S01]  /*8cb0*/  IMAD R6, R77, R72, R6 ;  /* 0x000000484d067224 */ /* 0x000fe200078e0206 */
[----:B------:R-:W-:Y:S01]  /*8cc0*/  I2IP.S8.S32.SAT R77, R7, R3, RZ ;  /* 0x00000003074d7239 */ /* 0x000fe200000014ff */
[C---:B------:R-:W-:Y:S01]  /*8cd0*/  IMAD R11, R70.reuse, R11, RZ ;  /* 0x0000000b460b7224 */ /* 0x040fe200078e02ff */
[----:B------:R-:W-:Y:S01]  /*8ce0*/  MOV R3, R73 ;  /* 0x0000004900037202 */ /* 0x000fe20000000f00 */
[----:B------:R-:W-:Y:S01]  /*8cf0*/  IMAD R8, R70, R12, RZ ;  /* 0x0000000c46087224 */ /* 0x000fe200078e02ff */
[----:B-1----:R-:W-:Y:S01]  /*8d00*/  I2IP.S8.S32.SAT R88, R2, R0, R77 ;  /* 0x0000000002587239 */ /* 0x002fe2000000144d */
[----:B------:R-:W-:Y:S01]  /*8d10*/  IMAD R9, R70, R13, RZ ;  /* 0x0000000d46097224 */ /* 0x000fe200078e02ff */
[----:B------:R-:W-:Y:S01]  /*8d20*/  SHF.R.S32.HI R73, RZ, 0x18, R74 ;  /* 0x00000018ff497819 */ /* 0x000fe2000001144a */
[----:B------:R-:W-:Y:S01]  /*8d30*/  IMAD R11, R76, R72, R11 ;  /* 0x000000484c0b7224 */ /* 0x000fe200078e020b */
[----:B------:R-:W-:Y:S01]  /*8d40*/  SHF.R.S32.HI R75, RZ, 0x18, R75 ;  /* 0x00000018ff4b7819 */ /* 0x000fe2000001144b */
[C---:B------:R-:W-:Y:S01]  /*8d50*/  IMAD R10, R70.reuse, R14, RZ ;  /* 0x0000000e460a7224 */ /* 0x040fe200078e02ff */
[----:B------:R-:W-:Y:S01]  /*8d60*/  SHF.L.U32 R2, R83, 0x10, RZ ;  /* 0x0000001053027819 */ /* 0x000fe200000006ff */
[----:B------:R-:W-:Y:S01]  /*8d70*/  IMAD R8, R3, R72, R8 ;  /* 0x0000004803087224 */ /* 0x000fe200078e0208 */
[----:B------:R-:W-:Y:S01]  /*8d80*/  I2IP.S8.S32.SAT R89, R11, R6, RZ ;  /* 0x000000060b597239 */ /* 0x000fe200000014ff */
[C---:B------:R-:W-:Y:S01]  /*8d90*/  IMAD R15, R70.reuse, R15, RZ ;  /* 0x0000000f460f7224 */ /* 0x040fe200078e02ff */
[----:B------:R-:W-:Y:S01]  /*8da0*/  PRMT R3, R83, 0x8880, RZ ;  /* 0x0000888053037816 */ /* 0x000fe200000000ff */
[----:B------:R-:W-:Y:S01]  /*8db0*/  IMAD R9, R73, R72, R9 ;  /* 0x0000004849097224 */ /* 0x000fe200078e0209 */
[----:B------:R-:W-:Y:S01]  /*8dc0*/  I2IP.S8.S32.SAT R89, R5, R4, R89 ;  /* 0x0000000405597239 */ /* 0x000fe20000001459 */
[C---:B------:R-:W-:Y:S01]  /*8dd0*/  IMAD R12, R70.reuse, R16, RZ ;  /* 0x00000010460c7224 */ /* 0x040fe200078e02ff */
[----:B------:R-:W-:Y:S01]  /*8de0*/  SHF.R.S32.HI R2, RZ, 0x18, R2 ;  /* 0x00000018ff027819 */ /* 0x000fe20000011402 */
[----:B------:R-:W-:Y:S01]  /*8df0*/  IMAD R10, R75, R72, R10 ;  /* 0x000000484b0a7224 */ /* 0x000fe200078e020a */
[----:B------:R-:W-:Y:S01]  /*8e00*/  SHF.R.S32.HI R0, RZ, 0x18, R82 ;  /* 0x00000018ff007819 */ /* 0x000fe20000011452 */
[C---:B------:R-:W-:Y:S01]  /*8e10*/  IMAD R13, R70.reuse, R17, RZ ;  /* 0x00000011460d7224 */ /* 0x040fe200078e02ff */
[----:B------:R-:W-:Y:S01]  /*8e20*/  SHF.R.S32.HI R74, RZ, 0x18, R83 ;  /* 0x00000018ff4a7819 */ /* 0x000fe20000011453 */
[----:B------:R-:W-:Y:S01]  /*8e30*/  IMAD R14, R70, R18, RZ ;  /* 0x00000012460e7224 */ /* 0x000fe200078e02ff */
[----:B------:R-:W-:Y:S01]  /*8e40*/  SHF.L.U32 R73, R83, 0x8, RZ ;  /* 0x0000000853497819 */ /* 0x000fe200000006ff */
[-C--:B------:R-:W-:Y:S01]  /*8e50*/  IMAD R15, R0, R72.reuse, R15 ;  /* 0x00000048000f7224 */ /* 0x080fe200078e020f */
[C---:B------:R-:W-:Y:S01]  /*8e60*/  SHF.L.U32 R0, R84.reuse, 0x10, RZ ;  /* 0x0000001054007819 */ /* 0x040fe200000006ff */
[-C--:B------:R-:W-:Y:S01]  /*8e70*/  IMAD R12, R3, R72.reuse, R12 ;  /* 0x00000048030c7224 */ /* 0x080fe200078e020c */
[----:B------:R-:W-:Y:S01]  /*8e80*/  PRMT R3, R84, 0x8880, RZ ;  /* 0x0000888054037816 */ /* 0x000fe200000000ff */
[----:B------:R-:W-:Y:S01]  /*8e90*/  IMAD R13, R2, R72, R13 ;  /* 0x00000048020d7224 */ /* 0x000fe200078e020d */
[----:B------:R-:W-:Y:S01]  /*8ea0*/  SHF.R.S32.HI R73, RZ, 0x18, R73 ;  /* 0x00000018ff497819 */ /* 0x000fe20000011449 */
[----:B------:R-:W-:Y:S01]  /*8eb0*/  IMAD R19, R70, R19, RZ ;  /* 0x0000001346137224 */ /* 0x000fe200078e02ff */
[----:B------:R-:W-:Y:S01]  /*8ec0*/  I2IP.S8.S32.SAT R90, R15, R10, RZ ;  /* 0x0000000a0f5a7239 */ /* 0x000fe200000014ff */
[----:B------:R-:W-:Y:S01]  /*8ed0*/  IMAD.SHL.U32 R2, R84, 0x100, RZ ;  /* 0x0000010054027824 */ /* 0x000fe200078e00ff */
[----:B------:R-:W-:Y:S01]  /*8ee0*/  SHF.R.S32.HI R0, RZ, 0x18, R0 ;  /* 0x00000018ff007819 */ /* 0x000fe20000011400 */
[C---:B------:R-:W-:Y:S01]  /*8ef0*/  IMAD R16, R70.reuse, R20, RZ ;  /* 0x0000001446107224 */ /* 0x040fe200078e02ff */
[----:B------:R-:W-:Y:S01]  /*8f00*/  I2IP.S8.S32.SAT R90, R9, R8, R90 ;  /* 0x00000008095a7239 */ /* 0x000fe2000000145a */
[-C--:B------:R-:W-:Y:S01]  /*8f10*/  IMAD R14, R73, R72.reuse, R14 ;  /* 0x00000048490e7224 */ /* 0x080fe200078e020e */
[----:B------:R-:W-:Y:S01]  /*8f20*/  SHF.R.S32.HI R73, RZ, 0x18, R2 ;  /* 0x00000018ff497819 */ /* 0x000fe20000011402 */
[----:B------:R-:W-:Y:S01]  /*8f30*/  IMAD R17, R70, R21, RZ ;  /* 0x0000001546117224 */ /* 0x000fe200078e02ff */
[----:B------:R-:W-:Y:S01]  /*8f40*/  SHF.L.U32 R2, R85, 0x8, RZ ;  /* 0x0000000855027819 */ /* 0x000fe200000006ff */
[----:B------:R-:W-:Y:S01]  /*8f50*/  IMAD R19, R74, R72, R19 ;  /* 0x000000484a137224 */ /* 0x000fe200078e0213 */
[----:B------:R-:W-:Y:S01]  /*8f60*/  SHF.R.S32.HI R74, RZ, 0x18, R94 ;  /* 0x00000018ff4a7819 */ /* 0x000fe2000001145e */
[----:B------:R-:W-:Y:S01]  /*8f70*/  IMAD R18, R70, R22, RZ ;  /* 0x0000001646127224 */ /* 0x000fe200078e02ff */
[----:B------:R-:W-:Y:S01]  /*8f80*/  SHF.L.U32 R75, R98, 0x8, RZ ;  /* 0x00000008624b7819 */ /* 0x000fe200000006ff */
[----:B------:R-:W-:Y:S01]  /*8f90*/  IMAD R16, R3, R72, R16 ;  /* 0x0000004803107224 */ /* 0x000fe200078e0210 */
[----:B------:R-:W-:Y:S01]  /*8fa0*/  I2IP.S8.S32.SAT R91, R19, R14, RZ ;  /* 0x0000000e135b7239 */ /* 0x000fe200000014ff */
[----:B------:R-:W-:Y:S01]  /*8fb0*/  IMAD R17, R0, R72, R17 ;  /* 0x0000004800117224 */ /* 0x000fe200078e0211 */
[----:B------:R-:W-:Y:S01]  /*8fc0*/  SHF.R.S32.HI R0, RZ, 0x18, R84 ;  /* 0x00000018ff007819 */ /* 0x000fe20000011454 */
[C---:B------:R-:W-:Y:S01]  /*8fd0*/  IMAD R23, R70.reuse, R23, RZ ;  /* 0x0000001746177224 */ /* 0x040fe200078e02ff */
[----:B------:R-:W-:Y:S01]  /*8fe0*/  I2IP.S8.S32.SAT R91, R13, R12, R91 ;  /* 0x0000000c0d5b7239 */ /* 0x000fe2000000145b */
[----:B------:R-:W-:Y:S01]  /*8ff0*/  IMAD R18, R73, R72, R18 ;  /* 0x0000004849127224 */ /* 0x000fe200078e0212 */
[C---:B------:R-:W-:Y:S01]  /*9000*/  SHF.L.U32 R73, R85.reuse, 0x10, RZ ;  /* 0x0000001055497819 */ /* 0x040fe200000006ff */
[----:B------:R-:W-:Y:S01]  /*9010*/  IMAD R20, R70, R24, RZ ;  /* 0x0000001846147224 */ /* 0x000fe200078e02ff */
[----:B------:R-:W-:Y:S01]  /*9020*/  PRMT R3, R85, 0x8880, RZ ;  /* 0x0000888055037816 */ /* 0x000fe200000000ff */
[----:B------:R-:W-:Y:S01]  /*9030*/  IMAD R23, R0, R72, R23 ;  /* 0x0000004800177224 */ /* 0x000fe200078e0217 */
[----:B------:R-:W-:Y:S01]  /*9040*/  SHF.R.S32.HI R0, RZ, 0x18, R73 ;  /* 0x00000018ff007819 */ /* 0x000fe20000011449 */
[C---:B------:R-:W-:Y:S01]  /*9050*/  IMAD R21, R70.reuse, R25, RZ ;  /* 0x0000001946157224 */ /* 0x040fe200078e02ff */
[----:B------:R-:W-:Y:S01]  /*9060*/  SHF.R.S32.HI R73, RZ, 0x18, R2 ;  /* 0x00000018ff497819 */ /* 0x000fe20000011402 */
[C---:B------:R-:W-:Y:S01]  /*9070*/  IMAD R22, R70.reuse, R26, RZ ;  /* 0x0000001a46167224 */ /* 0x040fe200078e02ff */
[----:B------:R1:W-:Y:S01]  /*9080*/  STS.128 [R135+UR44+0xa400], R88 ;  /* 0x00a4005887007988 */ /* 0x0003e20008000c2c */
[----:B------:R-:W-:Y:S01]  /*9090*/  IMAD R20, R3, R72, R20 ;  /* 0x0000004803147224 */ /* 0x000fe200078e0214 */
[----:B------:R-:W-:Y:S01]  /*90a0*/  SHF.R.S32.HI R2, RZ, 0x18, R85 ;  /* 0x00000018ff027819 */ /* 0x000fe20000011455 */
[----:B------:R-:W-:Y:S01]  /*90b0*/  IMAD R27, R70, R27, RZ ;  /* 0x0000001b461b7224 */ /* 0x000fe200078e02ff */
[----:B------:R-:W-:Y:S01]  /*90c0*/  I2IP.S8.S32.SAT R100, R23, R18, RZ ;  /* 0x0000001217647239 */ /* 0x000fe200000014ff */
[-C--:B------:R-:W-:Y:S01]  /*90d0*/  IMAD R21, R0, R72.reuse, R21 ;  /* 0x0000004800157224 */ /* 0x080fe200078e0215 */
[C---:B------:R-:W-:Y:S01]  /*90e0*/  PRMT R3, R86.reuse, 0x8880, RZ ;  /* 0x0000888056037816 */ /* 0x040fe200000000ff */
[-C--:B------:R-:W-:Y:S01]  /*90f0*/  IMAD R22, R73, R72.reuse, R22 ;  /* 0x0000004849167224 */ /* 0x080fe200078e0216 */
[----:B------:R-:W-:Y:S01]  /*9100*/  SHF.L.U32 R0, R86, 0x10, RZ ;  /* 0x0000001056007819 */ /* 0x000fe200000006ff */
[----:B------:R-:W-:Y:S01]  /*9110*/  IMAD R27, R2, R72, R27 ;  /* 0x00000048021b7224 */ /* 0x000fe200078e021b */
[----:B------:R-:W-:Y:S01]  /*9120*/  SHF.L.U32 R2, R86, 0x8, RZ ;  /* 0x0000000856027819 */ /* 0x000fe200000006ff */
[C---:B------:R-:W-:Y:S01]  /*9130*/  IMAD R24, R70.reuse, R28, RZ ;  /* 0x0000001c46187224 */ /* 0x040fe200078e02ff */
[----:B------:R-:W-:Y:S01]  /*9140*/  SHF.R.S32.HI R0, RZ, 0x18, R0 ;  /* 0x00000018ff007819 */ /* 0x000fe20000011400 */
[C---:B------:R-:W-:Y:S01]  /*9150*/  IMAD R25, R70.reuse, R29, RZ ;  /* 0x0000001d46197224 */ /* 0x040fe200078e02ff */
        /* <DEDUP_REMOVED lines=10> */
[C---:B------:R-:W-:Y:S01]  /*9200*/  SHF.L.U32 R0, R87.reuse, 0x10, RZ ;  /* 0x0000001057007819 */ /* 0x040fe200000006ff */
        /* <DEDUP_REMOVED lines=13> */
[C---:B------:R-:W-:Y:S01]  /*92e0*/  PRMT R3, R92.reuse, 0x8880, RZ ;  /* 0x000088805c037816 */ /* 0x040fe200000000ff */
[----:B------:R-:W-:Y:S01]  /*92f0*/  IMAD R30, R73, R72, R30 ;  /* 0x00000048491e7224 */ /* 0x000fe200078e021e */
[----:B------:R-:W-:Y:S01]  /*9300*/  I2IP.S8.S32.SAT R102, R25, R24, R102 ;  /* 0x0000001819667239 */ /* 0x000fe20000001466 */
[----:B------:R-:W-:Y:S01]  /*9310*/  IMAD.U32 R0, R92, 0x10000, RZ ;  /* 0x000100005c007824 */ /* 0x000fe200078e00ff */
[----:B------:R-:W-:Y:S01]  /*9320*/  SHF.R.S32.HI R75, RZ, 0x18, R75 ;  /* 0x00000018ff4b7819 */ /* 0x000fe2000001144b */
[----:B------:R-:W-:Y:S01]  /*9330*/  IMAD R35, R2, R72, R35 ;  /* 0x0000004802237224 */ /* 0x000fe200078e0223 */
[----:B------:R-:W-:Y:S01]  /*9340*/  SHF.L.U32 R2, R92, 0x8, RZ ;  /* 0x000000085c027819 */ /* 0x000fe200000006ff */
[C---:B------:R-:W-:Y:S01]  /*9350*/  IMAD R32, R70.reuse, R36, RZ ;  /* 0x0000002446207224 */ /* 0x040fe200078e02ff */
[----:B------:R-:W-:Y:S01]  /*9360*/  SHF.R.S32.HI R0, RZ, 0x18, R0 ;  /* 0x00000018ff007819 */ /* 0x000fe20000011400 */
[C---:B------:R-:W-:Y:S01]  /*9370*/  IMAD R33, R70.reuse, R37, RZ ;  /* 0x0000002546217224 */ /* 0x040fe200078e02ff */
[----:B------:R-:W-:Y:S01]  /*9380*/  SHF.R.S32.HI R73, RZ, 0x18, R2 ;  /* 0x00000018ff497819 */ /* 0x000fe20000011402 */
[----:B------:R-:W-:Y:S01]  /*9390*/  IMAD R34, R70, R38, RZ ;  /* 0x0000002646227224 */ /* 0x000fe200078e02ff */
[----:B------:R-:W-:Y:S01]  /*93a0*/  I2IP.S8.S32.SAT R103, R35, R30, RZ ;  /* 0x0000001e23677239 */ /* 0x000fe200000014ff */
[-C--:B------:R-:W-:Y:S01]  /*93b0*/  IMAD R32, R3, R72.reuse, R32 ;  /* 0x0000004803207224 */ /* 0x080fe200078e0220 */
[----:B------:R-:W-:Y:S01]  /*93c0*/  PRMT R3, R93, 0x8880, RZ ;  /* 0x000088805d037816 */ /* 0x000fe200000000ff */
[----:B------:R-:W-:Y:S01]  /*93d0*/  IMAD R33, R0, R72, R33 ;  /* 0x0000004800217224 */ /* 0x000fe200078e0221 */
[----:B------:R-:W-:Y:S01]  /*93e0*/  SHF.R.S32.HI R0, RZ, 0x18, R92 ;  /* 0x00000018ff007819 */ /* 0x000fe2000001145c */
[C---:B------:R-:W-:Y:S01]  /*93f0*/  IMAD R39, R70.reuse, R39, RZ ;  /* 0x0000002746277224 */ /* 0x040fe200078e02ff */
[----:B------:R-:W-:Y:S01]  /*9400*/  I2IP.S8.S32.SAT R103, R29, R28, R103 ;  /* 0x0000001c1d677239 */ /* 0x000fe20000001467 */
[----:B------:R-:W-:Y:S01]  /*9410*/  IMAD R34, R73, R72, R34 ;  /* 0x0000004849227224 */ /* 0x000fe200078e0222 */
[C---:B------:R-:W-:Y:S01]  /*9420*/  SHF.L.U32 R73, R93.reuse, 0x10, RZ ;  /* 0x000000105d497819 */ /* 0x040fe200000006ff */
[----:B------:R-:W-:Y:S01]  /*9430*/  IMAD R36, R70, R40, RZ ;  /* 0x0000002846247224 */ /* 0x000fe200078e02ff */
[----:B------:R-:W-:Y:S01]  /*9440*/  SHF.L.U32 R2, R93, 0x8, RZ ;  /* 0x000000085d027819 */ /* 0x000fe200000006ff */
[----:B------:R-:W-:Y:S01]  /*9450*/  IMAD R39, R0, R72, R39 ;  /* 0x0000004800277224 */ /* 0x000fe200078e0227 */
        /* <DEDUP_REMOVED lines=8> */
[----:B------:R-:W-:Y:S01]  /*94e0*/  SHF.L.U32 R2, R94, 0x10, RZ ;  /* 0x000000105e027819 */ /* 0x000fe200000006ff */
[----:B------:R-:W-:Y:S01]  /*94f0*/  IMAD R43, R70, R43, RZ ;  /* 0x0000002b462b7224 */ /* 0x000fe200078e02ff */
[----:B------:R-:W-:Y:S01]  /*9500*/  SHF.R.S32.HI R0, RZ, 0x18, R93 ;  /* 0x00000018ff007819 */ /* 0x000fe2000001145d */
        /* <DEDUP_REMOVED lines=11> */
[----:B------:R-:W-:Y:S01]  /*95c0*/  SHF.L.U32 R0, R95, 0x10, RZ ;  /* 0x000000105f007819 */ /* 0x000fe200000006ff */
[----:B------:R-:W-:Y:S01]  /*95d0*/  IMAD R47, R70, R47, RZ ;  /* 0x0000002f462f7224 */ /* 0x000fe200078e02ff */
[----:B------:R-:W-:Y:S01]  /*95e0*/  I2IP.S8.S32.SAT R109, R43, R38, RZ ;  /* 0x000000262b6d7239 */ /* 0x000fe200000014ff */
[----:B------:R-:W-:Y:S01]  /*95f0*/  IMAD R41, R2, R72, R41 ;  /* 0x0000004802297224 */ /* 0x000fe200078e0229 */
[C---:B------:R-:W-:Y:S01]  /*9600*/  PRMT R3, R95.reuse, 0x8880, RZ ;  /* 0x000088805f037816 */ /* 0x040fe200000000ff */
[C---:B------:R-:W-:Y:S01]  /*9610*/  IMAD R44, R70.reuse, R48, RZ ;  /* 0x00000030462c7224 */ /* 0x040fe200078e02ff */
[----:B------:R-:W-:Y:S01]  /*9620*/  SHF.L.U32 R2, R95, 0x8, RZ ;  /* 0x000000085f027819 */ /* 0x000fe200000006ff */
[----:B------:R-:W-:Y:S01]  /*9630*/  IMAD R42, R73, R72, R42 ;  /* 0x00000048492a7224 */ /* 0x000fe200078e022a */
[----:B------:R-:W-:Y:S01]  /*9640*/  SHF.R.S32.HI R0, RZ, 0x18, R0 ;  /* 0x00000018ff007819 */ /* 0x000fe20000011400 */
[----:B------:R-:W-:Y:S01]  /*9650*/  IMAD R45, R70, R49, RZ ;  /* 0x00000031462d7224 */ /* 0x000fe200078e02ff */
[----:B------:R-:W-:Y:S01]  /*9660*/  I2IP.S8.S32.SAT R109, R37, R36, R109 ;  /* 0x00000024256d7239 */ /* 0x000fe2000000146d */
[----:B------:R-:W-:Y:S01]  /*9670*/  IMAD R47, R74, R72, R47 ;  /* 0x000000484a2f7224 */ /* 0x000fe200078e022f */
[----:B------:R-:W-:Y:S01]  /*9680*/  SHF.R.S32.HI R73, RZ, 0x18, R2 ;  /* 0x00000018ff497819 */ /* 0x000fe20000011402 */
[C---:B------:R-:W-:Y:S01]  /*9690*/  IMAD R46, R70.reuse, R50, RZ ;  /* 0x00000032462e7224 */ /* 0x040fe200078e02ff */
[----:B------:R-:W-:Y:S01]  /*96a0*/  SHF.R.S32.HI R2, RZ, 0x18, R95 ;  /* 0x00000018ff027819 */ /* 0x000fe2000001145f */
[----:B------:R-:W-:Y:S01]  /*96b0*/  IMAD R44, R3, R72, R44 ;  /* 0x00000048032c7224 */ /* 0x000fe200078e022c */
[----:B------:R-:W-:Y:S01]  /*96c0*/  I2IP.S8.S32.SAT R110, R47, R42, RZ ;  /* 0x0000002a2f6e7239 */ /* 0x000fe200000014ff */
[----:B------:R-:W-:Y:S01]  /*96d0*/  IMAD R51, R70, R51, RZ ;  /* 0x0000003346337224 */ /* 0x000fe200078e02ff */
[----:B------:R-:W-:Y:S01]  /*96e0*/  PRMT R3, R96, 0x8880, RZ ;  /* 0x0000888060037816 */ /* 0x000fe200000000ff */
[----:B------:R-:W-:Y:S01]  /*96f0*/  IMAD R45, R0, R72, R45 ;  /* 0x00000048002d7224 */ /* 0x000fe200078e022d */
[----:B------:R-:W-:Y:S01]  /*9700*/  I2IP.S8.S32.SAT R110, R41, R40, R110 ;  /* 0x00000028296e7239 */ /* 0x000fe2000000146e */
[----:B------:R-:W-:Y:S01]  /*9710*/  IMAD R48, R70, R52, RZ ;  /* 0x0000003446307224 */ /* 0x000fe200078e02ff */
[----:B------:R-:W-:Y:S01]  /*9720*/  SHF.L.U32 R74, R97, 0x10, RZ ;  /* 0x00000010614a7819 */ /* 0x000fe200000006ff */
[-C--:B------:R-:W-:Y:S01]  /*9730*/  IMAD R46, R73, R72.reuse, R46 ;  /* 0x00000048492e7224 */ /* 0x080fe200078e022e */
[----:B------:R-:W-:Y:S01]  /*9740*/  PRMT R73, R97, 0x8880, RZ ;  /* 0x0000888061497816 */ /* 0x000fe200000000ff */
[-C--:B------:R-:W-:Y:S01]  /*9750*/  IMAD R51, R2, R72.reuse, R51 ;  /* 0x0000004802337224 */ /* 0x080fe200078e0233 */
[----:B------:R-:W-:Y:S01]  /*9760*/  SHF.R.S32.HI R74, RZ, 0x18, R74 ;  /* 0x00000018ff4a7819 */ /* 0x000fe2000001144a */
[C---:B------:R-:W-:Y:S01]  /*9770*/  IMAD.U32 R0, R96.reuse, 0x10000, RZ ;  /* 0x0001000060007824 */ /* 0x040fe200078e00ff */
        /* <DEDUP_REMOVED lines=10> */
[----:B------:R-:W-:Y:S01]  /*9820*/  SHF.R.S32.HI R0, RZ, 0x18, R97 ;  /* 0x00000018ff007819 */ /* 0x000fe20000011461 */
[----:B------:R-:W-:Y:S01]  /*9830*/  IMAD R50, R3, R72, R50 ;  /* 0x0000004803327224 */ /* 0x000fe200078e0232 */
[----:B------:R-:W-:Y:S01]  /*9840*/  SHF.L.U32 R3, R97, 0x8, RZ ;  /* 0x0000000861037819 */ /* 0x000fe200000006ff */
[C---:B------:R-:W-:Y:S01]  /*9850*/  IMAD R52, R70.reuse, R56, RZ ;  /* 0x0000003846347224 */ /* 0x040fe200078e02ff */
[----:B------:R-:W-:Y:S01]  /*9860*/  I2IP.S8.S32.SAT R111, R45, R44, R111 ;  /* 0x0000002c2d6f7239 */ /* 0x000fe2000000146f */
[----:B------:R-:W-:Y:S01]  /*9870*/  IMAD R53, R70, R57, RZ ;  /* 0x0000003946357224 */ /* 0x000fe200078e02ff */
[----:B------:R-:W-:Y:S01]  /*9880*/  SHF.R.S32.HI R3, RZ, 0x18, R3 ;  /* 0x00000018ff037819 */ /* 0x000fe20000011403 */
[----:B------:R-:W-:Y:S01]  /*9890*/  IMAD R55, R2, R72, R55 ;  /* 0x0000004802377224 */ /* 0x000fe200078e0237 */
[----:B------:R-:W-:Y:S01]  /*98a0*/  SHF.L.U32 R2, R98, 0x10, RZ ;  /* 0x0000001062027819 */ /* 0x000fe200000006ff */
[C---:B------:R-:W-:Y:S01]  /*98b0*/  IMAD R54, R70.reuse, R58, RZ ;  /* 0x0000003a46367224 */ /* 0x040fe200078e02ff */
[----:B------:R1:W-:Y:S01]  /*98c0*/  STS.128 [R158+0xa400], R108 ;  /* 0x00a4006c9e007388 */ /* 0x0003e20000000c00 */
[----:B------:R-:W-:Y:S01]  /*98d0*/  IMAD R52, R73, R72, R52 ;  /* 0x0000004849347224 */ /* 0x000fe200078e0234 */
[----:B------:R-:W-:Y:S01]  /*98e0*/  I2IP.S8.S32.SAT R112, R55, R50, RZ ;  /* 0x0000003237707239 */ /* 0x000fe200000014ff */
[----:B------:R-:W-:Y:S01]  /*98f0*/  IMAD R59, R70, R59, RZ ;  /* 0x0000003b463b7224 */ /* 0x000fe200078e02ff */
[----:B------:R-:W-:Y:S01]  /*9900*/  PRMT R73, R98, 0x8880, RZ ;  /* 0x0000888062497816 */ /* 0x000fe200000000ff */
[----:B------:R-:W-:Y:S01]  /*9910*/  IMAD R53, R74, R72, R53 ;  /* 0x000000484a357224 */ /* 0x000fe200078e0235 */
[----:B------:R-:W-:Y:S01]  /*9920*/  I2IP.S8.S32.SAT R112, R49, R48, R112 ;  /* 0x0000003031707239 */ /* 0x000fe20000001470 */
[C---:B------:R-:W-:Y:S01]  /*9930*/  IMAD R56, R70.reuse, R60, RZ ;  /* 0x0000003c46387224 */ /* 0x040fe200078e02ff */
[----:B------:R-:W-:Y:S01]  /*9940*/  SHF.R.S32.HI R2, RZ, 0x18, R2 ;  /* 0x00000018ff027819 */ /* 0x000fe20000011402 */
[-C--:B------:R-:W-:Y:S01]  /*9950*/  IMAD R54, R3, R72.reuse, R54 ;  /* 0x0000004803367224 */ /* 0x080fe200078e0236 */
[----:B------:R-:W-:Y:S01]  /*9960*/  PRMT R3, R99, 0x8880, RZ ;  /* 0x0000888063037816 */ /* 0x000fe200000000ff */
[----:B------:R-:W-:Y:S01]  /*9970*/  IMAD R57, R70, R61, RZ ;  /* 0x0000003d46397224 */ /* 0x000fe200078e02ff */
[----:B------:R-:W-:Y:S01]  /*9980*/  SHF.R.S32.HI R74, RZ, 0x18, R99 ;  /* 0x00000018ff4a7819 */ /* 0x000fe20000011463 */
[-C--:B------:R-:W-:Y:S01]  /*9990*/  IMAD R59, R0, R72.reuse, R59 ;  /* 0x00000048003b7224 */ /* 0x080fe200078e023b */
[----:B------:R-:W-:Y:S01]  /*99a0*/  SHF.R.S32.HI R0, RZ, 0x18, R98 ;  /* 0x00000018ff007819 */ /* 0x000fe20000011462 */
[----:B------:R-:W-:Y:S01]  /*99b0*/  IMAD R56, R73, R72, R56 ;  /* 0x0000004849387224 */ /* 0x000fe200078e0238 */
[----:B------:R-:W-:Y:S01]  /*99c0*/  SHF.L.U32 R73, R99, 0x8, RZ ;  /* 0x0000000863497819 */ /* 0x000fe200000006ff */
[----:B------:R-:W-:Y:S01]  /*99d0*/  IMAD R58, R70, R62, RZ ;  /* 0x0000003e463a7224 */ /* 0x000fe200078e02ff */
[----:B------:R-:W-:Y:S01]  /*99e0*/  I2IP.S8.S32.SAT R113, R59, R54, RZ ;  /* 0x000000363b717239 */ /* 0x000fe200000014ff */
[----:B------:R-:W-:Y:S01]  /*99f0*/  IMAD R57, R2, R72, R57 ;  /* 0x0000004802397224 */ /* 0x000fe200078e0239 */
[----:B------:R-:W-:Y:S01]  /*9a00*/  SHF.L.U32 R2, R99, 0x10, RZ ;  /* 0x0000001063027819 */ /* 0x000fe200000006ff */
[C---:B------:R-:W-:Y:S01]  /*9a10*/  IMAD R63, R70.reuse, R63, RZ ;  /* 0x0000003f463f7224 */ /* 0x040fe200078e02ff */
[----:B------:R-:W-:Y:S01]  /*9a20*/  SHF.R.S32.HI R73, RZ, 0x18, R73 ;  /* 0x00000018ff497819 */ /* 0x000fe20000011449 */
[C---:B------:R-:W-:Y:S01]  /*9a30*/  IMAD R60, R70.reuse, R64, RZ ;  /* 0x00000040463c7224 */ /* 0x040fe200078e02ff */
[----:B------:R-:W-:Y:S01]  /*9a40*/  SHF.R.S32.HI R2, RZ, 0x18, R2 ;  /* 0x00000018ff027819 */ /* 0x000fe20000011402 */
[----:B------:R-:W-:Y:S01]  /*9a50*/  IMAD R58, R75, R72, R58 ;  /* 0x000000484b3a7224 */ /* 0x000fe200078e023a */
[----:B------:R-:W-:Y:S01]  /*9a60*/  I2IP.S8.S32.SAT R113, R53, R52, R113 ;  /* 0x0000003435717239 */ /* 0x000fe20000001471 */
[----:B------:R-:W-:Y:S02]  /*9a70*/  IMAD R61, R70, R65, RZ ;  /* 0x00000041463d7224 */ /* 0x000fe400078e02ff */
[-C--:B------:R-:W-:Y:S02]  /*9a80*/  IMAD R63, R0, R72.reuse, R63 ;  /* 0x00000048003f7224 */ /* 0x080fe400078e023f */
[----:B------:R-:W-:Y:S01]  /*9a90*/  IMAD R60, R3, R72, R60 ;  /* 0x00000048033c7224 */ /* 0x000fe200078e023c */
[----:B------:R-:W-:Y:S01]  /*9aa0*/  @P6 SHF.L.U32 R3, R147, 0x1f, RZ ;  /* 0x0000001f93036819 */ /* 0x000fe200000006ff */
        /* <DEDUP_REMOVED lines=8> */
[----:B------:R-:W-:Y:S02]  /*9b30*/  I2IP.S8.S32.SAT R115, R61, R60, R0 ;  /* 0x0000003c3d737239 */ /* 0x000fe40000001400 */
[----:B------:R-:W-:Y:S03]  /*9b40*/  LEA R0, R148, UR44, 0x3 ;  /* 0x0000002c94007c11 */ /* 0x000fe6000f8e18ff */
        /* <DEDUP_REMOVED lines=9> */
[----:B------:R-:W-:Y:S02]  /*9be0*/  UIADD3 UR4, UP0, UPT, UR62, 0x680, URZ ;  /* 0x000006803e047890 */ /* 0x000fe4000ff1e0ff */
[----:B------:R-:W-:Y:S02]  /*9bf0*/  UIADD3 UR9, UPT, UPT, UR49, 0x40, URZ ;  /* 0x0000004031097890 */ /* 0x000fe4000fffe0ff */
[----:B------:R-:W-:Y:S02]  /*9c00*/  UIADD3 UR8, UPT, UPT, UR44, 0xa400, URZ ;  /* 0x0000a4002c087890 */ /* 0x000fe4000fffe0ff */
[----:B------:R-:W-:Y:S01]  /*9c10*/  UIADD3.X UR5, UPT, UPT, URZ, UR63, URZ, UP0, !UPT ;  /* 0x0000003fff057290 */ /* 0x000fe200087fe4ff */
[----:B------:R-:W-:Y:S01]  /*9c20*/  UMOV UR10, UR50 ;  /* 0x00000032000a7c82 */ /* 0x000fe20008000000 */
[----:B------:R-:W-:Y:S07]  /*9c30*/  UMOV UR11, UR36 ;  /* 0x00000024000b7c82 */ /* 0x000fee0008000000 */
[----:B------:R2:W-:Y:S01]  /*9c40*/  UTMASTG.3D [UR8], [UR4] ;  /* 0x00000008040073b5 */ /* 0x0005e20008010000 */
[----:B------:R0:W-:Y:S01]  /*9c50*/  UTMACMDFLUSH ;  /* 0x00000000000079b7 */ /* 0x0001e20000000000 */
[----:B--2---:R-:W-:Y:S04]  /*9c60*/  DEPBAR.LE SB0, 0x1 ;  /* 0x000080400000791a */ /* 0x004fe80000000000 */
.L_x_142:
[----:B------:R-:W-:Y:S05]  /*9c70*/  BSYNC.RECONVERGENT B0 ;  /* 0x0000000000007941 */ /* 0x000fea0003800200 */
.L_x_141:
        /* <DEDUP_REMOVED lines=16> */
.L_x_146:
[----:B------:R-:W-:Y:S05]  /*9d80*/  BSYNC B0 ;  /* 0x0000000000007941 */ /* 0x000fea0003800000 */
.L_x_145:
        /* <DEDUP_REMOVED lines=20> */
.L_x_144:
[----:B------:R-:W-:Y:S05]  /*9ed0*/  BSYNC B1 ;  /* 0x0000000000017941 */ /* 0x000fea0003800000 */
.L_x_143:
        /* <DEDUP_REMOVED lines=21> */
.L_x_148:
        /* <DEDUP_REMOVED lines=8> */
[----:B------:R-:W-:Y:S01]  /*a0b0*/  ISETP.NE.AND P0, PT, R155, RZ, PT ;  /* 0x000000ff9b00720c */ /* 0x000fe20003f05270 */
[----:B------:R-:W2:Y:S01]  /*a0c0*/  LDTM.x64 R4, tmem[UR4+0x80] ;  /* 0x00008004000479ee */ /* 0x000ea20008340000 */
[----:B------:R-:W-:Y:S01]  /*a0d0*/  ISETP.NE.AND P6, PT, R106, RZ, PT ;  /* 0x000000ff6a00720c */ /* 0x000fe20003fc5270 */
[C---:B--2---:R-:W-:Y:S02]  /*a0e0*/  IMAD R0, R70.reuse, R4, RZ ;  /* 0x0000000446007224 */ /* 0x044fe400078e02ff */
[C---:B------:R-:W-:Y:S02]  /*a0f0*/  IMAD R3, R70.reuse, R6, RZ ;  /* 0x0000000646037224 */ /* 0x040fe400078e02ff */
[C---:B------:R-:W-:Y:S02]  /*a100*/  IMAD R4, R70.reuse, R8, RZ ;  /* 0x0000000846047224 */ /* 0x040fe400078e02ff */
[C---:B------:R-:W-:Y:S02]  /*a110*/  IMAD R6, R70.reuse, R10, RZ ;  /* 0x0000000a46067224 */ /* 0x040fe400078e02ff */
[C---:B------:R-:W-:Y:S02]  /*a120*/  IMAD R2, R70.reuse, R5, RZ ;  /* 0x0000000546027224 */ /* 0x040fe400078e02ff */
[C---:B------:R-:W-:Y:S02]  /*a130*/  IMAD R8, R70.reuse, R12, RZ ;  /* 0x0000000c46087224 */ /* 0x040fe400078e02ff */
[C---:B------:R-:W-:Y:S02]  /*a140*/  IMAD R10, R70.reuse, R14, RZ ;  /* 0x0000000e460a7224 */ /* 0x040fe400078e02ff */
[C---:B------:R-:W-:Y:S02]  /*a150*/  IMAD R5, R70.reuse, R9, RZ ;  /* 0x0000000946057224 */ /* 0x040fe400078e02ff */
[----:B------:R-:W-:Y:S01]  /*a160*/  IMAD R0, R73, R72, R0 ;  /* 0x0000004849007224 */ /* 0x000fe200078e0200 */
[----:B------:R-:W-:Y:S01]  /*a170*/  SHF.L.U32 R73, R81, 0x8, RZ ;  /* 0x0000000851497819 */ /* 0x000fe200000006ff */
[C---:B------:R-:W-:Y:S02]  /*a180*/  IMAD R12, R70.reuse, R16, RZ ;  /* 0x00000010460c7224 */ /* 0x040fe400078e02ff */
[C---:B------:R-:W-:Y:S01]  /*a190*/  IMAD R14, R70.reuse, R18, RZ ;  /* 0x00000012460e7224 */ /* 0x040fe200078e02ff */
[----:B------:R-:W-:Y:S01]  /*a1a0*/  SHF.R.S32.HI R73, RZ, 0x18, R73 ;  /* 0x00000018ff497819 */ /* 0x000fe20000011449 */
[C---:B------:R-:W-:Y:S02]  /*a1b0*/  IMAD R9, R70.reuse, R13, RZ ;  /* 0x0000000d46097224 */ /* 0x040fe400078e02ff */
[C---:B------:R-:W-:Y:S02]  /*a1c0*/  IMAD R16, R70.reuse, R20, RZ ;  /* 0x0000001446107224 */ /* 0x040fe400078e02ff */
[C---:B------:R-:W-:Y:S02]  /*a1d0*/  IMAD R18, R70.reuse, R22, RZ ;  /* 0x0000001646127224 */ /* 0x040fe400078e02ff */
[C---:B------:R-:W-:Y:S02]  /*a1e0*/  IMAD R13, R70.reuse, R17, RZ ;  /* 0x00000011460d7224 */ /* 0x040fe400078e02ff */
[C---:B------:R-:W-:Y:S02]  /*a1f0*/  IMAD R20, R70.reuse, R24, RZ ;  /* 0x0000001846147224 */ /* 0x040fe400078e02ff */
[C---:B------:R-:W-:Y:S02]  /*a200*/  IMAD R22, R70.reuse, R26, RZ ;  /* 0x0000001a46167224 */ /* 0x040fe400078e02ff */
[----:B------:R-:W-:Y:S02]  /*a210*/  IMAD R2, R75, R72, R2 ;  /* 0x000000484b027224 */ /* 0x000fe400078e0202 */
[C---:B------:R-:W-:Y:S02]  /*a220*/  IMAD R17, R70.reuse, R21, RZ ;  /* 0x0000001546117224 */ /* 0x040fe400078e02ff */
        /* <DEDUP_REMOVED lines=18> */
[C---:B------:R-:W-:Y:S01]  /*a350*/  IMAD R60, R70.reuse, R64, RZ ;  /* 0x00000040463c7224 */ /* 0x040fe200078e02ff */
[----:B------:R-:W-:Y:S01]  /*a360*/  SHF.R.S32.HI R64, RZ, 0x18, R80 ;  /* 0x00000018ff407819 */ /* 0x000fe20000011450 */
[C---:B------:R-:W-:Y:S02]  /*a370*/  IMAD R26, R70.reuse, R30, RZ ;  /* 0x0000001e461a7224 */ /* 0x040fe400078e02ff */
[C---:B------:R-:W-:Y:S02]  /*a380*/  IMAD R30, R70.reuse, R34, RZ ;  /* 0x00000022461e7224 */ /* 0x040fe400078e02ff */
[C---:B------:R-:W-:Y:S02]  /*a390*/  IMAD R57, R70.reuse, R61, RZ ;  /* 0x0000003d46397224 */ /* 0x040fe400078e02ff */
[C---:B------:R-:W-:Y:S01]  /*a3a0*/  IMAD R61, R70.reuse, R65, RZ ;  /* 0x00000041463d7224 */ /* 0x040fe200078e02ff */
[C---:B------:R-:W-:Y:S01]  /*a3b0*/  PRMT R65, R81.reuse, 0x8880, RZ ;  /* 0x0000888051417816 */ /* 0x040fe200000000ff */
[C---:B------:R-:W-:Y:S02]  /*a3c0*/  IMAD R34, R70.reuse, R38, RZ ;  /* 0x0000002646227224 */ /* 0x040fe400078e02ff */
[----:B------:R-:W-:Y:S02]  /*a3d0*/  IMAD R38, R70, R42, RZ ;  /* 0x0000002a46267224 */ /* 0x000fe400078e02ff */
[----:B------:R-:W-:Y:S01]  /*a3e0*/  IMAD R3, R74, R72, R3 ;  /* 0x000000484a037224 */ /* 0x000fe200078e0203 */
[----:B------:R-:W-:Y:S01]  /*a3f0*/  SHF.R.S32.HI R74, RZ, 0x18, R81 ;  /* 0x00000018ff4a7819 */ /* 0x000fe20000011451 */
[C---:B------:R-:W-:Y:S02]  /*a400*/  IMAD R42, R70.reuse, R46, RZ ;  /* 0x0000002e462a7224 */ /* 0x040fe400078e02ff */
[C---:B------:R-:W-:Y:S02]  /*a410*/  IMAD R46, R70.reuse, R50, RZ ;  /* 0x00000032462e7224 */ /* 0x040fe400078e02ff */
[C---:B------:R-:W-:Y:S02]  /*a420*/  IMAD R51, R70.reuse, R51, RZ ;  /* 0x0000003346337224 */ /* 0x040fe400078e02ff */
[C---:B------:R-:W-:Y:S02]  /*a430*/  IMAD R50, R70.reuse, R54, RZ ;  /* 0x0000003646327224 */ /* 0x040fe400078e02ff */
[C---:B------:R-:W-:Y:S02]  /*a440*/  IMAD R54, R70.reuse, R58, RZ ;  /* 0x0000003a46367224 */ /* 0x040fe400078e02ff */
[C---:B------:R-:W-:Y:S02]  /*a450*/  IMAD R58, R70.reuse, R62, RZ ;  /* 0x0000003e463a7224 */ /* 0x040fe400078e02ff */
[C---:B------:R-:W-:Y:S01]  /*a460*/  IMAD R62, R70.reuse, R66, RZ ;  /* 0x00000042463e7224 */ /* 0x040fe200078e02ff */
[----:B------:R-:W-:Y:S01]  /*a470*/  SHF.L.U32 R66, R81, 0x10, RZ ;  /* 0x0000001051427819 */ /* 0x000fe200000006ff */
[C---:B------:R-:W-:Y:S02]  /*a480*/  IMAD R7, R70.reuse, R7, RZ ;  /* 0x0000000746077224 */ /* 0x040fe400078e02ff */
[----:B------:R-:W-:Y:S01]  /*a490*/  IMAD R11, R70, R11, RZ ;  /* 0x0000000b460b7224 */ /* 0x000fe200078e02ff */
[----:B------:R-:W-:Y:S01]  /*a4a0*/  SHF.R.S32.HI R66, RZ, 0x18, R66 ;  /* 0x00000018ff427819 */ /* 0x000fe20000011442 */
[-C--:B------:R-:W-:Y:S01]  /*a4b0*/  IMAD R7, R64, R72.reuse, R7 ;  /* 0x0000004840077224 */ /* 0x080fe200078e0207 */
[C---:B------:R-:W-:Y:S01]  /*a4c0*/  PRMT R64, R82.reuse, 0x8880, RZ ;  /* 0x0000888052407816 */ /* 0x040fe200000000ff */
[-C--:B------:R-:W-:Y:S01]  /*a4d0*/  IMAD R4, R65, R72.reuse, R4 ;  /* 0x0000004841047224 */ /* 0x080fe200078e0204 */
[----:B------:R-:W-:Y:S01]  /*a4e0*/  SHF.L.U32 R65, R82, 0x10, RZ ;  /* 0x0000001052417819 */ /* 0x000fe200000006ff */
[-C--:B------:R-:W-:Y:S02]  /*a4f0*/  IMAD R5, R66, R72.reuse, R5 ;  /* 0x0000004842057224 */ /* 0x080fe400078e0205 */
[-C--:B------:R-:W-:Y:S01]  /*a500*/  IMAD R6, R73, R72.reuse, R6 ;  /* 0x0000004849067224 */ /* 0x080fe200078e0206 */
[----:B------:R-:W-:Y:S01]  /*a510*/  I2IP.S8.S32.SAT R73, R7, R3, RZ ;  /* 0x0000000307497239 */ /* 0x000fe200000014ff */
[----:B------:R-:W-:Y:S01]  /*a520*/  IMAD R11, R74, R72, R11 ;  /* 0x000000484a0b7224 */ /* 0x000fe200078e020b */
[----:B------:R-:W-:Y:S01]  /*a530*/  SHF.L.U32 R7, R82, 0x8, RZ ;  /* 0x0000000852077819 */ /* 0x000fe200000006ff */
[C---:B------:R-:W-:Y:S01]  /*a540*/  IMAD R15, R70.reuse, R15, RZ ;  /* 0x0000000f460f7224 */ /* 0x040fe200078e02ff */
[----:B------:R-:W-:Y:S01]  /*a550*/  MOV R3, R64 ;  /* 0x0000004000037202 */ /* 0x000fe20000000f00 */
[C---:B------:R-:W-:Y:S01]  /*a560*/  IMAD R19, R70.reuse, R19, RZ ;  /* 0x0000001346137224 */ /* 0x040fe200078e02ff */
[----:B------:R-:W-:Y:S01]  /*a570*/  I2IP.S8.S32.SAT R11, R11, R6, RZ ;  /* 0x000000060b0b7239 */ /* 0x000fe200000014ff */
[C---:B------:R-:W-:Y:S01]  /*a580*/  IMAD R23, R70.reuse, R23, RZ ;  /* 0x0000001746177224 */ /* 0x040fe200078e02ff */
[----:B------:R-:W-:Y:S01]  /*a590*/  SHF.R.S32.HI R6, RZ, 0x18, R65 ;  /* 0x00000018ff067819 */ /* 0x000fe20000011441 */
[----:B------:R-:W-:Y:S01]  /*a5a0*/  IMAD R8, R3, R72, R8 ;  /* 0x0000004803087224 */ /* 0x000fe200078e0208 */
[----:B------:R-:W-:Y:S01]  /*a5b0*/  SHF.R.S32.HI R7, RZ, 0x18, R7 ;  /* 0x00000018ff077819 */ /* 0x000fe20000011407 */
[----:B------:R-:W-:Y:S01]  /*a5c0*/  IMAD R27, R70, R27, RZ ;  /* 0x0000001b461b7224 */ /* 0x000fe200078e02ff */
[----:B-1----:R-:W-:Y:S01]  /*a5d0*/  I2IP.S8.S32.SAT R88, R2, R0, R73 ;  /* 0x0000000002587239 */ /* 0x002fe20000001449 */
[-C--:B------:R-:W-:Y:S01]  /*a5e0*/  IMAD R9, R6, R72.reuse, R9 ;  /* 0x0000004806097224 */ /* 0x080fe200078e0209 */
[----:B------:R-:W-:Y:S01]  /*a5f0*/  SHF.L.U32 R2, R83, 0x10, RZ ;  /* 0x0000001053027819 */ /* 0x000fe200000006ff */
[----:B------:R-:W-:Y:S01]  /*a600*/  IMAD R10, R7, R72, R10 ;  /* 0x00000048070a7224 */ /* 0x000fe200078e020a */
[----:B------:R-:W-:Y:S01]  /*a610*/  SHF.R.S32.HI R0, RZ, 0x18, R82 ;  /* 0x00000018ff007819 */ /* 0x000fe20000011452 */
[C---:B------:R-:W-:Y:S01]  /*a620*/  IMAD R31, R70.reuse, R31, RZ ;  /* 0x0000001f461f7224 */ /* 0x040fe200078e02ff */
[----:B------:R-:W-:Y:S01]  /*a630*/  I2IP.S8.S32.SAT R89, R5, R4, R11 ;  /* 0x0000000405597239 */ /* 0x000fe2000000140b */
[----:B------:R-:W-:Y:S01]  /*a640*/  IMAD R35, R70, R35, RZ ;  /* 0x0000002346237224 */ /* 0x000fe200078e02ff */
[C---:B------:R-:W-:Y:S01]  /*a650*/  PRMT R3, R83.reuse, 0x8880, RZ ;  /* 0x0000888053037816 */ /* 0x040fe200000000ff */
[-C--:B------:R-:W-:Y:S01]  /*a660*/  IMAD R15, R0, R72.reuse, R15 ;  /* 0x00000048000f7224 */ /* 0x080fe200078e020f */
[----:B------:R-:W-:Y:S01]  /*a670*/  SHF.L.U32 R5, R83, 0x8, RZ ;  /* 0x0000000853057819 */ /* 0x000fe200000006ff */
[C---:B------:R-:W-:Y:S01]  /*a680*/  IMAD R39, R70.reuse, R39, RZ ;  /* 0x0000002746277224 */ /* 0x040fe200078e02ff */
[----:B------:R-:W-:Y:S01]  /*a690*/  SHF.R.S32.HI R2, RZ, 0x18, R2 ;  /* 0x00000018ff027819 */ /* 0x000fe20000011402 */
[-C--:B------:R-:W-:Y:S01]  /*a6a0*/  IMAD R12, R3, R72.reuse, R12 ;  /* 0x00000048030c7224 */ /* 0x080fe200078e020c */
[----:B------:R-:W-:Y:S01]  /*a6b0*/  SHF.R.S32.HI R5, RZ, 0x18, R5 ;  /* 0x00000018ff057819 */ /* 0x000fe20000011405 */
[----:B------:R-:W-:Y:S01]  /*a6c0*/  IMAD R43, R70, R43, RZ ;  /* 0x0000002b462b7224 */ /* 0x000fe200078e02ff */
[----:B------:R-:W-:Y:S01]  /*a6d0*/  SHF.R.S32.HI R4, RZ, 0x18, R83 ;  /* 0x00000018ff047819 */ /* 0x000fe20000011453 */
[-C--:B------:R-:W-:Y:S01]  /*a6e0*/  IMAD R13, R2, R72.reuse, R13 ;  /* 0x00000048020d7224 */ /* 0x080fe200078e020d */
[C---:B------:R-:W-:Y:S01]  /*a6f0*/  SHF.L.U32 R0, R84.reuse, 0x10, RZ ;  /* 0x0000001054007819 */ /* 0x040fe200000006ff */
[-C--:B------:R-:W-:Y:S01]  /*a700*/  IMAD R14, R5, R72.reuse, R14 ;  /* 0x00000048050e7224 */ /* 0x080fe200078e020e */
[C---:B------:R-:W-:Y:S01]  /*a710*/  PRMT R3, R84.reuse, 0x8880, RZ ;  /* 0x0000888054037816 */ /* 0x040fe200000000ff */
[----:B------:R-:W-:Y:S01]  /*a720*/  IMAD.SHL.U32 R2, R84, 0x100, RZ ;  /* 0x0000010054027824 */ /* 0x000fe200078e00ff */
[----:B------:R-:W-:Y:S01]  /*a730*/  SHF.R.S32.HI R0, RZ, 0x18, R0 ;  /* 0x00000018ff007819 */ /* 0x000fe20000011400 */
[-C--:B------:R-:W-:Y:S01]  /*a740*/  IMAD R19, R4, R72.reuse, R19 ;  /* 0x0000004804137224 */ /* 0x080fe200078e0213 */
[----:B------:R-:W-:Y:S01]  /*a750*/  SHF.L.U32 R4, R85, 0x10, RZ ;  /* 0x0000001055047819 */ /* 0x000fe200000006ff */
[-C--:B------:R-:W-:Y:S01]  /*a760*/  IMAD R16, R3, R72.reuse, R16 ;  /* 0x0000004803107224 */ /* 0x080fe200078e0210 */
[----:B------:R-:W-:Y:S01]  /*a770*/  SHF.R.S32.HI R5, RZ, 0x18, R2 ;  /* 0x00000018ff057819 */ /* 0x000fe20000011402 */
[-C--:B------:R-:W-:Y:S01]  /*a780*/  IMAD R17, R0, R72.reuse, R17 ;  /* 0x0000004800117224 */ /* 0x080fe200078e0211 */
[----:B------:R-:W-:Y:S01]  /*a790*/  SHF.R.S32.HI R0, RZ, 0x18, R84 ;  /* 0x00000018ff007819 */ /* 0x000fe20000011454 */
[----:B------:R-:W-:Y:S01]  /*a7a0*/  IMAD R47, R70, R47, RZ ;  /* 0x0000002f462f7224 */ /* 0x000fe200078e02ff */
[----:B------:R-:W-:Y:S01]  /*a7b0*/  PRMT R3, R85, 0x8880, RZ ;  /* 0x0000888055037816 */ /* 0x000fe200000000ff */
[-C--:B------:R-:W-:Y:S01]  /*a7c0*/  IMAD R18, R5, R72.reuse, R18 ;  /* 0x0000004805127224 */ /* 0x080fe200078e0212 */
[----:B------:R-:W-:Y:S01]  /*a7d0*/  SHF.L.U32 R2, R85, 0x8, RZ ;  /* 0x0000000855027819 */ /* 0x000fe200000006ff */
[-C--:B------:R-:W-:Y:S01]  /*a7e0*/  IMAD R23, R0, R72.reuse, R23 ;  /* 0x0000004800177224 */ /* 0x080fe200078e0217 */
        /* <DEDUP_REMOVED lines=8> */
[----:B------:R-:W-:Y:S01]  /*a870*/  PRMT R3, R86, 0x8880, RZ ;  /* 0x0000888056037816 */ /* 0x000fe200000000ff */
        /* <DEDUP_REMOVED lines=9> */
[----:B------:R-:W-:Y:S01]  /*a910*/  SHF.L.U32 R0, R87, 0x10, RZ ;  /* 0x0000001057007819 */ /* 0x000fe200000006ff */
[-C--:B------:R-:W-:Y:S01]  /*a920*/  IMAD R26, R5, R72.reuse, R26 ;  /* 0x00000048051a7224 */ /* 0x080fe200078e021a */
[C---:B------:R-:W-:Y:S01]  /*a930*/  PRMT R3, R87.reuse, 0x8880, RZ ;  /* 0x0000888057037816 */ /* 0x040fe200000000ff */
[-C--:B------:R-:W-:Y:S01]  /*a940*/  IMAD R31, R2, R72.reuse, R31 ;  /* 0x00000048021f7224 */ /* 0x080fe200078e021f */
[----:B------:R-:W-:Y:S01]  /*a950*/  SHF.L.U32 R2, R87, 0x8, RZ ;  /* 0x0000000857027819 */ /* 0x000fe200000006ff */
[----:B------:R-:W-:Y:S01]  /*a960*/  IMAD R67, R70, R67, RZ ;  /* 0x0000004346437224 */ /* 0x000fe200078e02ff */
[----:B------:R-:W-:Y:S01]  /*a970*/  SHF.R.S32.HI R0, RZ, 0x18, R0 ;  /* 0x00000018ff007819 */ /* 0x000fe20000011400 */
[-C--:B------:R-:W-:Y:S01]  /*a980*/  IMAD R28, R3, R72.reuse, R28 ;  /* 0x00000048031c7224 */ /* 0x080fe200078e021c */
[----:B------:R-:W-:Y:S02]  /*a990*/  SHF.R.S32.HI R5, RZ, 0x18, R2 ;  /* 0x00000018ff057819 */ /* 0x000fe40000011402 */
[----:B------:R-:W-:Y:S01]  /*a9a0*/  SHF.R.S32.HI R2, RZ, 0x18, R87 ;  /* 0x00000018ff027819 */ /* 0x000fe20000011457 */
[-C--:B------:R-:W-:Y:S01]  /*a9b0*/  IMAD R29, R0, R72.reuse, R29 ;  /* 0x00000048001d7224 */ /* 0x080fe200078e021d */
[C---:B------:R-:W-:Y:S01]  /*a9c0*/  PRMT R3, R92.reuse, 0x8880, RZ ;  /* 0x000088805c037816 */ /* 0x040fe200000000ff */
[----:B------:R-:W-:Y:S01]  /*a9d0*/  IMAD.U32 R0, R92, 0x10000, RZ ;  /* 0x000100005c007824 */ /* 0x000fe200078e00ff */
[----:B------:R-:W-:Y:S01]  /*a9e0*/  SHF.L.U32 R4, R93, 0x10, RZ ;  /* 0x000000105d047819 */ /* 0x000fe200000006ff */
[----:B------:R-:W-:Y:S01]  /*a9f0*/  IMAD R30, R5, R72, R30 ;  /* 0x00000048051e7224 */ /* 0x000fe200078e021e */
[----:B------:R-:W-:Y:S01]  /*aa00*/  I2IP.S8.S32.SAT R10, R15, R10, RZ ;  /* 0x0000000a0f0a7239 */ /* 0x000fe200000014ff */
[-C--:B------:R-:W-:Y:S01]  /*aa10*/  IMAD R35, R2, R72.reuse, R35 ;  /* 0x0000004802237224 */ /* 0x080fe200078e0223 */
[----:B------:R-:W-:Y:S01]  /*aa20*/  SHF.L.U32 R2, R92, 0x8, RZ ;  /* 0x000000085c027819 */ /* 0x000fe200000006ff */
[-C--:B------:R-:W-:Y:S01]  /*aa30*/  IMAD R32, R3, R72.reuse, R32 ;  /* 0x0000004803207224 */ /* 0x080fe200078e0220 */
[----:B------:R-:W-:Y:S02]  /*aa40*/  SHF.R.S32.HI R0, RZ, 0x18, R0 ;  /* 0x00000018ff007819 */ /* 0x000fe40000011400 */
[----:B------:R-:W-:Y:S02]  /*aa50*/  SHF.R.S32.HI R5, RZ, 0x18, R2 ;  /* 0x00000018ff057819 */ /* 0x000fe40000011402 */
[----:B------:R-:W-:Y:S01]  /*aa60*/  PRMT R3, R93, 0x8880, RZ ;  /* 0x000088805d037816 */ /* 0x000fe200000000ff */
[-C--:B------:R-:W-:Y:S01]  /*aa70*/  IMAD R33, R0, R72.reuse, R33 ;  /* 0x0000004800217224 */ /* 0x080fe200078e0221 */
[----:B------:R-:W-:Y:S01]  /*aa80*/  SHF.R.S32.HI R0, RZ, 0x18, R92 ;  /* 0x00000018ff007819 */ /* 0x000fe2000001145c */
[----:B------:R-:W-:Y:S01]  /*aa90*/  IMAD R34, R5, R72, R34 ;  /* 0x0000004805227224 */ /* 0x000fe200078e0222 */
[----:B------:R-:W-:Y:S02]  /*aaa0*/  SHF.L.U32 R2, R93, 0x8, RZ ;  /* 0x000000085d027819 */ /* 0x000fe400000006ff */
[----:B------:R-:W-:Y:S01]  /*aab0*/  I2IP.S8.S32.SAT R14, R19, R14, RZ ;  /* 0x0000000e130e7239 */ /* 0x000fe200000014ff */
[-C--:B------:R-:W-:Y:S01]  /*aac0*/  IMAD R39, R0, R72.reuse, R39 ;  /* 0x0000004800277224 */ /* 0x080fe200078e0227 */
[----:B------:R-:W-:Y:S01]  /*aad0*/  SHF.R.S32.HI R0, RZ, 0x18, R4 ;  /* 0x00000018ff007819 */ /* 0x000fe20000011404 */
[-C--:B------:R-:W-:Y:S01]  /*aae0*/  IMAD R36, R3, R72.reuse, R36 ;  /* 0x0000004803247224 */ /* 0x080fe200078e0224 */
[----:B------:R-:W-:Y:S02]  /*aaf0*/  SHF.R.S32.HI R5, RZ, 0x18, R2 ;  /* 0x00000018ff057819 */ /* 0x000fe40000011402 */
[----:B------:R-:W-:Y:S01]  /*ab00*/  SHF.L.U32 R2, R94, 0x10, RZ ;  /* 0x000000105e027819 */ /* 0x000fe200000006ff */
[-C--:B------:R-:W-:Y:S01]  /*ab10*/  IMAD R37, R0, R72.reuse, R37 ;  /* 0x0000004800257224 */ /* 0x080fe200078e0225 */
[----:B------:R-:W-:Y:S01]  /*ab20*/  SHF.R.S32.HI R0, RZ, 0x18, R93 ;  /* 0x00000018ff007819 */ /* 0x000fe2000001145d */
[-C--:B------:R-:W-:Y:S01]  /*ab30*/  IMAD R38, R5, R72.reuse, R38 ;  /* 0x0000004805267224 */ /* 0x080fe200078e0226 */
[C---:B------:R-:W-:Y:S02]  /*ab40*/  PRMT R3, R94.reuse, 0x8880, RZ ;  /* 0x000088805e037816 */ /* 0x040fe400000000ff */
[----:B------:R-:W-:Y:S01]  /*ab50*/  SHF.L.U32 R5, R94, 0x8, RZ ;  /* 0x000000085e057819 */ /* 0x000fe200000006ff */
[-C--:B------:R-:W-:Y:S01]  /*ab60*/  IMAD R43, R0, R72.reuse, R43 ;  /* 0x00000048002b7224 */ /* 0x080fe200078e022b */
[----:B------:R-:W-:Y:S01]  /*ab70*/  SHF.R.S32.HI R2, RZ, 0x18, R2 ;  /* 0x00000018ff027819 */ /* 0x000fe20000011402 */
[-C--:B------:R-:W-:Y:S01]  /*ab80*/  IMAD R40, R3, R72.reuse, R40 ;  /* 0x0000004803287224 */ /* 0x080fe200078e0228 */
[----:B------:R-:W-:Y:S02]  /*ab90*/  SHF.R.S32.HI R5, RZ, 0x18, R5 ;  /* 0x00000018ff057819 */ /* 0x000fe40000011405 */
[----:B------:R-:W-:Y:S01]  /*aba0*/  SHF.R.S32.HI R4, RZ, 0x18, R94 ;  /* 0x00000018ff047819 */ /* 0x000fe2000001145e */
[-C--:B------:R-:W-:Y:S01]  /*abb0*/  IMAD R41, R2, R72.reuse, R41 ;  /* 0x0000004802297224 */ /* 0x080fe200078e0229 */
[----:B------:R-:W-:Y:S01]  /*abc0*/  SHF.L.U32 R0, R95, 0x10, RZ ;  /* 0x000000105f007819 */ /* 0x000fe200000006ff */
[-C--:B------:R-:W-:Y:S01]  /*abd0*/  IMAD R42, R5, R72.reuse, R42 ;  /* 0x00000048052a7224 */ /* 0x080fe200078e022a */
[C---:B------:R-:W-:Y:S01]  /*abe0*/  PRMT R3, R95.reuse, 0x8880, RZ ;  /* 0x000088805f037816 */ /* 0x040fe200000000ff */
[-C--:B------:R-:W-:Y:S01]  /*abf0*/  IMAD R47, R4, R72.reuse, R47 ;  /* 0x00000048042f7224 */ /* 0x080fe200078e022f */
[----:B------:R-:W-:Y:S02]  /*ac00*/  SHF.L.U32 R2, R95, 0x8, RZ ;  /* 0x000000085f027819 */ /* 0x000fe400000006ff */
[----:B------:R-:W-:Y:S01]  /*ac10*/  SHF.R.S32.HI R0, RZ, 0x18, R0 ;  /* 0x00000018ff007819 */ /* 0x000fe20000011400 */
[-C--:B------:R-:W-:Y:S01]  /*ac20*/  IMAD R44, R3, R72.reuse, R44 ;  /* 0x00000048032c7224 */ /* 0x080fe200078e022c */
[----:B------:R-:W-:Y:S02]  /*ac30*/  SHF.R.S32.HI R5, RZ, 0x18, R2 ;  /* 0x00000018ff057819 */ /* 0x000fe40000011402 */
[----:B------:R-:W-:Y:S01]  /*ac40*/  SHF.R.S32.HI R2, RZ, 0x18, R95 ;  /* 0x00000018ff027819 */ /* 0x000fe2000001145f */
[-C--:B------:R-:W-:Y:S01]  /*ac50*/  IMAD R45, R0, R72.reuse, R45 ;  /* 0x00000048002d7224 */ /* 0x080fe200078e022d */
[----:B------:R-:W-:Y:S01]  /*ac60*/  PRMT R3, R96, 0x8880, RZ ;  /* 0x0000888060037816 */ /* 0x000fe200000000ff */
[-C--:B------:R-:W-:Y:S01]  /*ac70*/  IMAD R46, R5, R72.reuse, R46 ;  /* 0x00000048052e7224 */ /* 0x080fe200078e022e */
[C---:B------:R-:W-:Y:S01]  /*ac80*/  SHF.L.U32 R4, R97.reuse, 0x10, RZ ;  /* 0x0000001061047819 */ /* 0x040fe200000006ff */
[-C--:B------:R-:W-:Y:S01]  /*ac90*/  IMAD R51, R2, R72.reuse, R51 ;  /* 0x0000004802337224 */ /* 0x080fe200078e0233 */
[----:B------:R-:W-:Y:S01]  /*aca0*/  SHF.R.S32.HI R2, RZ, 0x18, R96 ;  /* 0x00000018ff027819 */ /* 0x000fe20000011460 */
[C---:B------:R-:W-:Y:S01]  /*acb0*/  IMAD.U32 R0, R96.reuse, 0x10000, RZ ;  /* 0x0001000060007824 */ /* 0x040fe200078e00ff */
[----:B------:R-:W-:Y:S01]  /*acc0*/  PRMT R5, R97, 0x8880, RZ ;  /* 0x0000888061057816 */ /* 0x000fe200000000ff */
[-C--:B------:R-:W-:Y:S01]  /*acd0*/  IMAD R48, R3, R72.reuse, R48 ;  /* 0x0000004803307224 */ /* 0x080fe200078e0230 */
[----:B------:R-:W-:Y:S02]  /*ace0*/  SHF.L.U32 R3, R96, 0x8, RZ ;  /* 0x0000000860037819 */ /* 0x000fe400000006ff */
[----:B------:R-:W-:Y:S02]  /*acf0*/  SHF.R.S32.HI R0, RZ, 0x18, R0 ;  /* 0x00000018ff007819 */ /* 0x000fe40000011400 */
[----:B------:R-:W-:Y:S02]  /*ad00*/  SHF.R.S32.HI R3, RZ, 0x18, R3 ;  /* 0x00000018ff037819 */ /* 0x000fe40000011403 */
[----:B------:R-:W-:Y:S01]  /*ad10*/  SHF.R.S32.HI R4, RZ, 0x18, R4 ;  /* 0x00000018ff047819 */ /* 0x000fe20000011404 */
[-C--:B------:R-:W-:Y:S01]  /*ad20*/  IMAD R49, R0, R72.reuse, R49 ;  /* 0x0000004800317224 */ /* 0x080fe200078e0231 */
[----:B------:R-:W-:Y:S01]  /*ad30*/  SHF.R.S32.HI R0, RZ, 0x18, R97 ;  /* 0x00000018ff007819 */ /* 0x000fe20000011461 */
[-C--:B------:R-:W-:Y:S01]  /*ad40*/  IMAD R50, R3, R72.reuse, R50 ;  /* 0x0000004803327224 */ /* 0x080fe200078e0232 */
[----:B------:R-:W-:Y:S01]  /*ad50*/  SHF.L.U32 R3, R97, 0x8, RZ ;  /* 0x0000000861037819 */ /* 0x000fe200000006ff */
[-C--:B------:R-:W-:Y:S01]  /*ad60*/  IMAD R55, R2, R72.reuse, R55 ;  /* 0x0000004802377224 */ /* 0x080fe200078e0237 */
        /* <DEDUP_REMOVED lines=8> */
[----:B------:R-:W-:Y:S01]  /*adf0*/  IMAD R59, R0, R72, R59 ;  /* 0x00000048003b7224 */ /* 0x000fe200078e023b */
[----:B------:R-:W-:Y:S01]  /*ae00*/  I2IP.S8.S32.SAT R18, R23, R18, RZ ;  /* 0x0000001217127239 */ /* 0x000fe200000014ff */
[----:B------:R-:W-:Y:S01]  /*ae10*/  IMAD R56, R5, R72, R56 ;  /* 0x0000004805387224 */ /* 0x000fe200078e0238 */
[----:B------:R-:W-:Y:S01]  /*ae20*/  I2IP.S8.S32.SAT R90, R9, R8, R10 ;  /* 0x00000008095a7239 */ /* 0x000fe2000000140a */
[----:B------:R-:W-:Y:S01]  /*ae30*/  IMAD R57, R2, R72, R57 ;  /* 0x0000004802397224 */ /* 0x000fe200078e0239 */
[----:B------:R-:W-:Y:S02]  /*ae40*/  I2IP.S8.S32.SAT R91, R13, R12, R14 ;  /* 0x0000000c0d5b7239 */ /* 0x000fe4000000140e */
[----:B------:R-:W-:Y:S02]  /*ae50*/  SHF.R.S32.HI R7, RZ, 0x18, R7 ;  /* 0x00000018ff077819 */ /* 0x000fe40000011407 */
[----:B------:R-:W-:Y:S01]  /*ae60*/  SHF.L.U32 R2, R99, 0x10, RZ ;  /* 0x0000001063027819 */ /* 0x000fe200000006ff */
[----:B------:R1:W-:Y:S01]  /*ae70*/  STS.128 [R135+UR44+0x8400], R88 ;  /* 0x0084005887007988 */ /* 0x0003e20008000c2c */
[----:B------:R-:W-:Y:S01]  /*ae80*/  SHF.R.S32.HI R0, RZ, 0x18, R98 ;  /* 0x00000018ff007819 */ /* 0x000fe20000011462 */
[----:B------:R-:W-:Y:S01]  /*ae90*/  IMAD R58, R7, R72, R58 ;  /* 0x00000048073a7224 */ /* 0x000fe200078e023a */
[----:B------:R-:W-:Y:S02]  /*aea0*/  I2IP.S8.S32.SAT R16, R17, R16, R18 ;  /* 0x0000001011107239 */ /* 0x000fe40000001412 */
[----:B------:R-:W-:Y:S01]  /*aeb0*/  I2IP.S8.S32.SAT R17, R27, R22, RZ ;  /* 0x000000161b117239 */ /* 0x000fe200000014ff */
[----:B------:R-:W-:Y:S01]  /*aec0*/  IMAD R63, R0, R72, R63 ;  /* 0x00000048003f7224 */ /* 0x000fe200078e023f */
[----:B------:R-:W-:Y:S02]  /*aed0*/  I2IP.S8.S32.SAT R18, R31, R26, RZ ;  /* 0x0000001a1f127239 */ /* 0x000fe400000014ff */
[----:B------:R-:W-:Y:S02]  /*aee0*/  I2IP.S8.S32.SAT R19, R35, R30, RZ ;  /* 0x0000001e23137239 */ /* 0x000fe400000014ff */
[C---:B------:R-:W-:Y:S02]  /*aef0*/  PRMT R3, R99.reuse, 0x8880, RZ ;  /* 0x0000888063037816 */ /* 0x040fe400000000ff */
[----:B------:R-:W-:Y:S02]  /*af00*/  SHF.L.U32 R5, R99, 0x8, RZ ;  /* 0x0000000863057819 */ /* 0x000fe400000006ff */
[----:B------:R-:W-:Y:S01]  /*af10*/  SHF.R.S32.HI R2, RZ, 0x18, R2 ;  /* 0x00000018ff027819 */ /* 0x000fe20000011402 */
[----:B------:R-:W-:Y:S01]  /*af20*/  IMAD R60, R3, R72, R60 ;  /* 0x00000048033c7224 */ /* 0x000fe200078e023c */
[----:B------:R-:W-:Y:S02]  /*af30*/  I2IP.S8.S32.SAT R17, R21, R20, R17 ;  /* 0x0000001415117239 */ /* 0x000fe40000001411 */
[----:B------:R-:W-:Y:S01]  /*af40*/  I2IP.S8.S32.SAT R18, R25, R24, R18 ;  /* 0x0000001819127239 */ /* 0x000fe20000001412 */
[----:B------:R-:W-:Y:S01]  /*af50*/  IMAD R61, R2, R72, R61 ;  /* 0x00000048023d7224 */ /* 0x000fe200078e023d */
[----:B------:R-:W-:Y:S02]  /*af60*/  I2IP.S8.S32.SAT R19, R29, R28, R19 ;  /* 0x0000001c1d137239 */ /* 0x000fe40000001413 */
[----:B------:R-:W-:Y:S02]  /*af70*/  SHF.R.S32.HI R5, RZ, 0x18, R5 ;  /* 0x00000018ff057819 */ /* 0x000fe40000011405 */
[----:B------:R-:W-:Y:S01]  /*af80*/  SHF.R.S32.HI R4, RZ, 0x18, R99 ;  /* 0x00000018ff047819 */ /* 0x000fe20000011463 */
[----:B------:R1:W-:Y:S01]  /*af90*/  STS.128 [R159+0x8400], R16 ;  /* 0x008400109f007388 */ /* 0x0003e20000000c00 */
[----:B------:R-:W-:Y:S01]  /*afa0*/  I2IP.S8.S32.SAT R34, R39, R34, RZ ;  /* 0x0000002227227239 */ /* 0x000fe200000014ff */
[----:B------:R-:W-:Y:S01]  /*afb0*/  IMAD R62, R5, R72, R62 ;  /* 0x00000048053e7224 */ /* 0x000fe200078e023e */
[----:B------:R-:W-:Y:S01]  /*afc0*/  I2IP.S8.S32.SAT R38, R43, R38, RZ ;  /* 0x000000262b267239 */ /* 0x000fe200000014ff */
[----:B------:R-:W-:Y:S01]  /*afd0*/  IMAD R67, R4, R72, R67 ;  /* 0x0000004804437224 */ /* 0x000fe200078e0243 */
[----:B------:R-:W-:Y:S02]  /*afe0*/  I2IP.S8.S32.SAT R42, R47, R42, RZ ;  /* 0x0000002a2f2a7239 */ /* 0x000fe400000014ff */
[----:B------:R-:W-:Y:S02]  /*aff0*/  I2IP.S8.S32.SAT R35, R51, R46, RZ ;  /* 0x0000002e33237239 */ /* 0x000fe400000014ff */
[----:B------:R-:W-:Y:S02]  /*b000*/  I2IP.S8.S32.SAT R32, R33, R32, R34 ;  /* 0x0000002021207239 */ /* 0x000fe40000001422 */
[----:B------:R-:W-:Y:S02]  /*b010*/  I2IP.S8.S32.SAT R33, R37, R36, R38 ;  /* 0x0000002425217239 */ /* 0x000fe40000001426 */
[----:B------:R-:W-:Y:S02]  /*b020*/  I2IP.S8.S32.SAT R34, R41, R40, R42 ;  /* 0x0000002829227239 */ /* 0x000fe4000000142a */
[----:B------:R-:W-:Y:S02]  /*b030*/  I2IP.S8.S32.SAT R35, R45, R44, R35 ;  /* 0x0000002c2d237239 */ /* 0x000fe40000001423 */
[----:B------:R-:W-:Y:S02]  /*b040*/  I2IP.S8.S32.SAT R50, R55, R50, RZ ;  /* 0x0000003237327239 */ /* 0x000fe400000014ff */
[----:B------:R-:W-:Y:S01]  /*b050*/  I2IP.S8.S32.SAT R54, R59, R54, RZ ;  /* 0x000000363b367239 */ /* 0x000fe200000014ff */
[----:B------:R1:W-:Y:S01]  /*b060*/  STS.128 [R158+0x8400], R32 ;  /* 0x008400209e007388 */ /* 0x0003e20000000c00 */
[----:B------:R-:W-:Y:S02]  /*b070*/  I2IP.S8.S32.SAT R58, R63, R58, RZ ;  /* 0x0000003a3f3a7239 */ /* 0x000fe400000014ff */
[----:B------:R-:W-:Y:S02]  /*b080*/  I2IP.S8.S32.SAT R62, R67, R62, RZ ;  /* 0x0000003e433e7239 */ /* 0x000fe400000014ff */
[----:B------:R-:W-:Y:S02]  /*b090*/  I2IP.S8.S32.SAT R48, R49, R48, R50 ;  /* 0x0000003031307239 */ /* 0x000fe40000001432 */
[----:B------:R-:W-:Y:S02]  /*b0a0*/  I2IP.S8.S32.SAT R49, R53, R52, R54 ;  /* 0x0000003435317239 */ /* 0x000fe40000001436 */
[----:B------:R-:W-:Y:S02]  /*b0b0*/  I2IP.S8.S32.SAT R50, R57, R56, R58 ;  /* 0x0000003839327239 */ /* 0x000fe4000000143a */
[----:B------:R-:W-:Y:S02]  /*b0c0*/  I2IP.S8.S32.SAT R51, R61, R60, R62 ;  /* 0x0000003c3d337239 */ /* 0x000fe4000000143e */
[----:B------:R-:W-:Y:S02]  /*b0d0*/  LEA R0, R148, UR44, 0x3 ;  /* 0x0000002c94007c11 */ /* 0x000fe4000f8e18ff */
[----:B------:R-:W-:Y:S01]  /*b0e0*/  @P6 SHF.L.U32 R3, R147, 0x1f, RZ ;  /* 0x0000001f93036819 */ /* 0x000fe200000006ff */
        /* <DEDUP_REMOVED lines=9> */
[----:B------:R-:W-:Y:S02]  /*b180*/  UIADD3 UR4, UPT, UPT, UR44, 0x8400, URZ ;  /* 0x000084002c047890 */ /* 0x000fe4000fffe0ff */
[----:B------:R-:W-:Y:S01]  /*b190*/  UIADD3 UR9, UPT, UPT, UR49, 0x80, URZ ;  /* 0x0000008031097890 */ /* 0x000fe2000fffe0ff */
[----:B------:R-:W-:Y:S01]  /*b1a0*/  UMOV UR10, UR50 ;  /* 0x00000032000a7c82 */ /* 0x000fe20008000000 */
[----:B------:R-:W-:Y:S02]  /*b1b0*/  UMOV UR11, UR36 ;  /* 0x00000024000b7c82 */ /* 0x000fe40008000000 */
        /* <DEDUP_REMOVED lines=8> */
.L_x_150:
[----:B------:R-:W-:Y:S05]  /*b240*/  BSYNC.RECONVERGENT B0 ;  /* 0x0000000000007941 */ /* 0x000fea0003800200 */
.L_x_149:
        /* <DEDUP_REMOVED lines=16> */
.L_x_154:
[----:B------:R-:W-:Y:S05]  /*b350*/  BSYNC B0 ;  /* 0x0000000000007941 */ /* 0x000fea0003800000 */
.L_x_153:
        /* <DEDUP_REMOVED lines=20> */
.L_x_152:
[----:B------:R-:W-:Y:S05]  /*b4a0*/  BSYNC B1 ;  /* 0x0000000000017941 */ /* 0x000fea0003800000 */
.L_x_151:
        /* <DEDUP_REMOVED lines=21> */
.L_x_156:
[----:B------:R-:W-:Y:S01]  /*b600*/  ISETP.NE.AND P0, PT, R155, RZ, PT ;  /* 0x000000ff9b00720c */ /* 0x000fe20003f05270 */
[----:B------:R-:W-:Y:S05]  /*b610*/  WARPSYNC.ALL ;  /* 0x0000000000007948 */ /* 0x000fea0003800000 */
[----:B------:R-:W-:Y:S01]  /*b620*/  R2UR UR4, R71 ;  /* 0x00000000470472ca */ /* 0x000fe200000e0000 */
[----:B------:R-:W-:Y:S01]  /*b630*/  IMAD.U32 R130, R82, 0x10000, RZ ;  /* 0x0001000052827824 */ /* 0x000fe200078e00ff */
[C---:B------:R-:W-:Y:S01]  /*b640*/  SHF.L.U32 R75, R80.reuse, 0x10, RZ ;  /* 0x00000010504b7819 */ /* 0x040fe200000006ff */
[----:B------:R-:W-:Y:S01]  /*b650*/  IMAD.U32 R115, R87, 0x10000, RZ ;  /* 0x0001000057737824 */ /* 0x000fe200078e00ff */
[----:B------:R-:W-:Y:S01]  /*b660*/  PRMT R73, R80, 0x8880, RZ ;  /* 0x0000888050497816 */ /* 0x000fe200000000ff */
[----:B-1----:R-:W-:Y:S01]  /*b670*/  IMAD.U32 R104, R96, 0x10000, RZ ;  /* 0x0001000060687824 */ /* 0x002fe200078e00ff */
[----:B------:R-:W-:Y:S01]  /*b680*/  SHF.L.U32 R74, R80, 0x8, RZ ;  /* 0x00000008504a7819 */ /* 0x000fe200000006ff */
[----:B------:R-:W-:Y:S01]  /*b690*/  IMAD.SHL.U32 R123, R84, 0x100, RZ ;  /* 0x00000100547b7824 */ /* 0x000fe200078e00ff */
[----:B------:R-:W-:Y:S01]  /*b6a0*/  SHF.R.S32.HI R75, RZ, 0x18, R75 ;  /* 0x00000018ff4b7819 */ /* 0x000fe2000001144b */
[----:B------:R-:W-:Y:S01]  /*b6b0*/  IMAD.SHL.U32 R108, R93, 0x100, RZ ;  /* 0x000001005d6c7824 */ /* 0x000fe200078e00ff */
[----:B------:R-:W-:Y:S01]  /*b6c0*/  SHF.R.S32.HI R74, RZ, 0x18, R74 ;  /* 0x00000018ff4a7819 */ /* 0x000fe2000001144a */
[----:B------:R-:W-:Y:S01]  /*b6d0*/  BSSY.RECONVERGENT B0, `(.L_x_157) ;  /* 0x0000121000007945 */ /* 0x000fe20003800200 */
[----:B------:R-:W-:Y:S01]  /*b6e0*/  SHF.R.S32.HI R76, RZ, 0x18, R80 ;  /* 0x00000018ff4c7819 */ /* 0x000fe20000011450 */
[----:B------:R-:W1:Y:S01]  /*b6f0*/  LDTM.x64 R4, tmem[UR4+0xc0] ;  /* 0x0000c004000479ee */ /* 0x000e620008340000 */
[----:B------:R-:W-:Y:S01]  /*b700*/  NOP ;  /* 0x0000000000007918 */ /* 0x000fe20000000000 */
[----:B------:R-:W-:Y:S02]  /*b710*/  IADD3 R145, PT, PT, R145, 0x1e0, RZ ;  /* 0x000001e091917810 */ /* 0x000fe40007ffe0ff */
[----:B------:R-:W-:Y:S02]  /*b720*/  PRMT R134, R81, 0x8880, RZ ;  /* 0x0000888051867816 */ /* 0x000fe400000000ff */
[----:B------:R-:W-:Y:S02]  /*b730*/  LOP3.LUT R145, R145, 0xfefffff8, RZ, 0xc0, !PT ;  /* 0xfefffff891917812 */ /* 0x000fe400078ec0ff */
[----:B------:R-:W-:Y:S02]  /*b740*/  SHF.L.U32 R133, R81, 0x10, RZ ;  /* 0x0000001051857819 */ /* 0x000fe400000006ff */
[----:B-1----:R1:W-:Y:S01]  /*b750*/  SYNCS.ARRIVE.TRANS64.RED.A1T0 RZ, [R145+URZ], RZ ;  /* 0x000000ff91ff79a7 */ /* 0x0023e200081004ff */
[----:B------:R-:W-:Y:S02]  /*b760*/  PRMT R131, R82, 0x8880, RZ ;  /* 0x0000888052837816 */ /* 0x000fe400000000ff */
[----:B------:R-:W-:Y:S02]  /*b770*/  SHF.R.S32.HI R77, RZ, 0x18, R81 ;  /* 0x00000018ff4d7819 */ /* 0x000fe40000011451 */
[C---:B------:R-:W-:Y:S02]  /*b780*/  PRMT R128, R83.reuse, 0x8880, RZ ;  /* 0x0000888053807816 */ /* 0x040fe400000000ff */
[----:B------:R-:W-:Y:S02]  /*b790*/  SHF.R.S32.HI R78, RZ, 0x18, R82 ;  /* 0x00000018ff4e7819 */ /* 0x000fe40000011452 */
[----:B------:R-:W-:Y:S02]  /*b7a0*/  SHF.L.U32 R127, R83, 0x10, RZ ;  /* 0x00000010537f7819 */ /* 0x000fe400000006ff */
[----:B------:R-:W-:Y:S02]  /*b7b0*/  PRMT R125, R84, 0x8880, RZ ;  /* 0x00008880547d7816 */ /* 0x000fe400000000ff */
[----:B------:R-:W-:Y:S01]  /*b7c0*/  SHF.R.S32.HI R79, RZ, 0x18, R83 ;  /* 0x00000018ff4f7819 */ /* 0x000fe20000011453 */
[C---:B------:R-:W-:Y:S01]  /*b7d0*/  IMAD R0, R70.reuse, R4, RZ ;  /* 0x0000000446007224 */ /* 0x040fe200078e02ff */
[----:B------:R-:W-:Y:S01]  /*b7e0*/  SHF.R.S32.HI R4, RZ, 0x18, R133 ;  /* 0x00000018ff047819 */ /* 0x000fe20000011485 */
[----:B------:R-:W-:Y:S01]  /*b7f0*/  IMAD R2, R70, R5, RZ ;  /* 0x0000000546027224 */ /* 0x000fe200078e02ff */
[----:B------:R-:W-:Y:S01]  /*b800*/  SHF.L.U32 R124, R84, 0x10, RZ ;  /* 0x00000010547c7819 */ /* 0x000fe200000006ff */
[C---:B------:R-:W-:Y:S01]  /*b810*/  IMAD R3, R70.reuse, R6, RZ ;  /* 0x0000000646037224 */ /* 0x040fe200078e02ff */
[----:B------:R-:W-:Y:S01]  /*b820*/  PRMT R122, R85, 0x8880, RZ ;  /* 0x00008880557a7816 */ /* 0x000fe200000000ff */
[-C--:B------:R-:W-:Y:S01]  /*b830*/  IMAD R0, R73, R72.reuse, R0 ;  /* 0x0000004849007224 */ /* 0x080fe200078e0200 */
[----:B------:R-:W-:Y:S01]  /*b840*/  SHF.L.U32 R121, R85, 0x10, RZ ;  /* 0x0000001055797819 */ /* 0x000fe200000006ff */
[----:B------:R-:W-:Y:S01]  /*b850*/  IMAD R7, R70, R7, RZ ;  /* 0x0000000746077224 */ /* 0x000fe200078e02ff */
[C---:B------:R-:W-:Y:S01]  /*b860*/  PRMT R119, R86.reuse, 0x8880, RZ ;  /* 0x0000888056777816 */ /* 0x040fe200000000ff */
[-C--:B------:R-:W-:Y:S01]  /*b870*/  IMAD R2, R75, R72.reuse, R2 ;  /* 0x000000484b027224 */ /* 0x080fe200078e0202 */
[----:B------:R-:W-:Y:S01]  /*b880*/  SHF.L.U32 R118, R86, 0x10, RZ ;  /* 0x0000001056767819 */ /* 0x000fe200000006ff */
[-C--:B------:R-:W-:Y:S01]  /*b890*/  IMAD R3, R74, R72.reuse, R3 ;  /* 0x000000484a037224 */ /* 0x080fe200078e0203 */
[----:B------:R-:W-:Y:S01]  /*b8a0*/  PRMT R116, R87, 0x8880, RZ ;  /* 0x0000888057747816 */ /* 0x000fe200000000ff */
[----:B------:R-:W-:Y:S01]  /*b8b0*/  IMAD R7, R76, R72, R7 ;  /* 0x000000484c077224 */ /* 0x000fe200078e0207 */
[----:B------:R-:W-:Y:S01]  /*b8c0*/  PRMT R113, R92, 0x8880, RZ ;  /* 0x000088805c717816 */ /* 0x000fe200000000ff */
[----:B------:R-:W-:Y:S01]  /*b8d0*/  IMAD R8, R70, R8, RZ ;  /* 0x0000000846087224 */ /* 0x000fe200078e02ff */
[----:B------:R-:W-:Y:S01]  /*b8e0*/  SHF.L.U32 R112, R92, 0x10, RZ ;  /* 0x000000105c707819 */ /* 0x000fe200000006ff */
[C---:B------:R-:W-:Y:S01]  /*b8f0*/  IMAD R9, R70.reuse, R9, RZ ;  /* 0x0000000946097224 */ /* 0x040fe200078e02ff */
[----:B------:R-:W-:Y:S01]  /*b900*/  I2IP.S8.S32.SAT R161, R7, R3, RZ ;  /* 0x0000000307a17239 */ /* 0x000fe200000014ff */
[C---:B------:R-:W-:Y:S01]  /*b910*/  IMAD R10, R70.reuse, R10, RZ ;  /* 0x0000000a460a7224 */ /* 0x040fe200078e02ff */
[----:B------:R-:W-:Y:S01]  /*b920*/  MOV R3, R134 ;  /* 0x0000008600037202 */ /* 0x000fe20000000f00 */
[C---:B------:R-:W-:Y:S01]  /*b930*/  IMAD R7, R70.reuse, R20, RZ ;  /* 0x0000001446077224 */ /* 0x040fe200078e02ff */
[----:B------:R-:W-:Y:S01]  /*b940*/  PRMT R110, R93, 0x8880, RZ ;  /* 0x000088805d6e7816 */ /* 0x000fe200000000ff */
[----:B------:R-:W-:Y:S01]  /*b950*/  IMAD R11, R70, R11, RZ ;  /* 0x0000000b460b7224 */ /* 0x000fe200078e02ff */
[----:B------:R-:W-:Y:S01]  /*b960*/  SHF.R.S32.HI R89, RZ, 0x18, R92 ;  /* 0x00000018ff597819 */ /* 0x000fe2000001145c */
[-C--:B------:R-:W-:Y:S01]  /*b970*/  IMAD R8, R3, R72.reuse, R8 ;  /* 0x0000004803087224 */ /* 0x080fe200078e0208 */
[----:B------:R-:W-:Y:S01]  /*b980*/  MOV R3, R131 ;  /* 0x0000008300037202 */ /* 0x000fe20000000f00 */
[----:B------:R-:W-:Y:S01]  /*b990*/  IMAD R9, R4, R72, R9 ;  /* 0x0000004804097224 */ /* 0x000fe200078e0209 */
[----:B------:R-:W-:Y:S01]  /*b9a0*/  SHF.R.S32.HI R4, RZ, 0x18, R130 ;  /* 0x00000018ff047819 */ /* 0x000fe20000011482 */
[C---:B------:R-:W-:Y:S01]  /*b9b0*/  IMAD R20, R70.reuse, R25, RZ ;  /* 0x0000001946147224 */ /* 0x040fe200078e02ff */
[----:B------:R-:W-:Y:S01]  /*b9c0*/  SHF.L.U32 R109, R93, 0x10, RZ ;  /* 0x000000105d6d7819 */ /* 0x000fe200000006ff */
[----:B------:R-:W-:Y:S01]  /*b9d0*/  IMAD R25, R70, R30, RZ ;  /* 0x0000001e46197224 */ /* 0x000fe200078e02ff */
[----:B------:R-:W-:Y:S01]  /*b9e0*/  PRMT R107, R94, 0x8880, RZ ;  /* 0x000088805e6b7816 */ /* 0x000fe200000000ff */
[C---:B------:R-:W-:Y:S01]  /*b9f0*/  IMAD R12, R70.reuse, R12, RZ ;  /* 0x0000000c460c7224 */ /* 0x040fe200078e02ff */
[----:B------:R-:W-:Y:S01]  /*ba00*/  SHF.R.S32.HI R91, RZ, 0x18, R93 ;  /* 0x00000018ff5b7819 */ /* 0x000fe2000001145d */
[----:B------:R-:W-:Y:S01]  /*ba10*/  IMAD R6, R70, R19, RZ ;  /* 0x0000001346067224 */ /* 0x000fe200078e02ff */
[----:B------:R-:W-:Y:S01]  /*ba20*/  SHF.L.U32 R105, R94, 0x10, RZ ;  /* 0x000000105e697819 */ /* 0x000fe200000006ff */
[C---:B------:R-:W-:Y:S01]  /*ba30*/  IMAD R30, R70.reuse, R35, RZ ;  /* 0x00000023461e7224 */ /* 0x040fe200078e02ff */
[C---:B------:R-:W-:Y:S01]  /*ba40*/  PRMT R101, R95.reuse, 0x8880, RZ ;  /* 0x000088805f657816 */ /* 0x040fe200000000ff */
[C---:B------:R-:W-:Y:S01]  /*ba50*/  IMAD R19, R70.reuse, R24, RZ ;  /* 0x0000001846137224 */ /* 0x040fe200078e02ff */
[----:B------:R-:W-:Y:S01]  /*ba60*/  SHF.R.S32.HI R93, RZ, 0x18, R94 ;  /* 0x00000018ff5d7819 */ /* 0x000fe2000001145e */
[C---:B------:R-:W-:Y:S01]  /*ba70*/  IMAD R35, R70.reuse, R40, RZ ;  /* 0x0000002846237224 */ /* 0x040fe200078e02ff */
[----:B------:R-:W-:Y:S01]  /*ba80*/  SHF.L.U32 R100, R95, 0x10, RZ ;  /* 0x000000105f647819 */ /* 0x000fe200000006ff */
[----:B------:R-:W-:Y:S01]  /*ba90*/  IMAD R13, R70, R13, RZ ;  /* 0x0000000d460d7224 */ /* 0x000fe200078e02ff */
[----:B------:R-:W-:Y:S01]  /*baa0*/  PRMT R106, R96, 0x8880, RZ ;  /* 0x00008880606a7816 */ /* 0x000fe200000000ff */
[C---:B------:R-:W-:Y:S01]  /*bab0*/  IMAD R24, R70.reuse, R29, RZ ;  /* 0x0000001d46187224 */ /* 0x040fe200078e02ff */
[----:B------:R-:W-:Y:S01]  /*bac0*/  SHF.R.S32.HI R73, RZ, 0x18, R96 ;  /* 0x00000018ff497819 */ /* 0x000fe20000011460 */
[C---:B------:R-:W-:Y:S01]  /*bad0*/  IMAD R40, R70.reuse, R45, RZ ;  /* 0x0000002d46287224 */ /* 0x040fe200078e02ff */
[----:B------:R-:W-:Y:S01]  /*bae0*/  SHF.L.U32 R90, R97, 0x10, RZ ;  /* 0x00000010615a7819 */ /* 0x000fe200000006ff */
[C---:B------:R-:W-:Y:S01]  /*baf0*/  IMAD R29, R70.reuse, R34, RZ ;  /* 0x00000022461d7224 */ /* 0x040fe200078e02ff */
[----:B------:R-:W-:Y:S01]  /*bb00*/  SHF.R.S32.HI R75, RZ, 0x18, R97 ;  /* 0x00000018ff4b7819 */ /* 0x000fe20000011461 */
[C---:B------:R-:W-:Y:S01]  /*bb10*/  IMAD R45, R70.reuse, R50, RZ ;  /* 0x00000032462d7224 */ /* 0x040fe200078e02ff */
[C---:B------:R-:W-:Y:S01]  /*bb20*/  PRMT R80, R99.reuse, 0x8880, RZ ;  /* 0x0000888063507816 */ /* 0x040fe200000000ff */
[C---:B------:R-:W-:Y:S01]  /*bb30*/  IMAD R14, R70.reuse, R14, RZ ;  /* 0x0000000e460e7224 */ /* 0x040fe200078e02ff */
[----:B------:R-:W-:Y:S01]  /*bb40*/  SHF.L.U32 R76, R99, 0x10, RZ ;  /* 0x00000010634c7819 */ /* 0x000fe200000006ff */
[C---:B------:R-:W-:Y:S01]  /*bb50*/  IMAD R34, R70.reuse, R39, RZ ;  /* 0x0000002746227224 */ /* 0x040fe200078e02ff */
[----:B------:R-:W-:Y:S01]  /*bb60*/  SHF.L.U32 R132, R81, 0x8, RZ ;  /* 0x0000000851847819 */ /* 0x000fe200000006ff */
[C---:B------:R-:W-:Y:S01]  /*bb70*/  IMAD R50, R70.reuse, R55, RZ ;  /* 0x0000003746327224 */ /* 0x040fe200078e02ff */
[----:B------:R-:W-:Y:S01]  /*bb80*/  SHF.R.S32.HI R81, RZ, 0x18, R84 ;  /* 0x00000018ff517819 */ /* 0x000fe20000011454 */
[C---:B------:R-:W-:Y:S01]  /*bb90*/  IMAD R39, R70.reuse, R44, RZ ;  /* 0x0000002c46277224 */ /* 0x040fe200078e02ff */
[----:B------:R-:W-:Y:S01]  /*bba0*/  SHF.R.S32.HI R5, RZ, 0x18, R132 ;  /* 0x00000018ff057819 */ /* 0x000fe20000011484 */
[----:B------:R-:W-:Y:S01]  /*bbb0*/  IMAD R55, R70, R60, RZ ;  /* 0x0000003c46377224 */ /* 0x000fe200078e02ff */
[----:B------:R-:W-:Y:S01]  /*bbc0*/  SHF.L.U32 R84, R98, 0x10, RZ ;  /* 0x0000001062547819 */ /* 0x000fe200000006ff */
[----:B------:R-:W-:Y:S01]  /*bbd0*/  IMAD R15, R70, R15, RZ ;  /* 0x0000000f460f7224 */ /* 0x000fe200078e02ff */
[----:B------:R-:W-:Y:S01]  /*bbe0*/  SHF.L.U32 R129, R82, 0x8, RZ ;  /* 0x0000000852817819 */ /* 0x000fe200000006ff */
[-C--:B------:R-:W-:Y:S01]  /*bbf0*/  IMAD R10, R5, R72.reuse, R10 ;  /* 0x00000048050a7224 */ /* 0x080fe200078e020a */
[----:B------:R-:W-:Y:S01]  /*bc00*/  SHF.L.U32 R126, R83, 0x8, RZ ;  /* 0x00000008537e7819 */ /* 0x000fe200000006ff */
[-C--:B------:R-:W-:Y:S01]  /*bc10*/  IMAD R11, R77, R72.reuse, R11 ;  /* 0x000000484d0b7224 */ /* 0x080fe200078e020b */
[----:B------:R-:W-:Y:S01]  /*bc20*/  SHF.R.S32.HI R5, RZ, 0x18, R129 ;  /* 0x00000018ff057819 */ /* 0x000fe20000011481 */
[-C--:B------:R-:W-:Y:S01]  /*bc30*/  IMAD R12, R3, R72.reuse, R12 ;  /* 0x00000048030c7224 */ /* 0x080fe200078e020c */
[----:B------:R-:W-:Y:S01]  /*bc40*/  SHF.R.S32.HI R83, RZ, 0x18, R85 ;  /* 0x00000018ff537819 */ /* 0x000fe20000011455 */
[----:B------:R-:W-:Y:S01]  /*bc50*/  IMAD R13, R4, R72, R13 ;  /* 0x00000048040d7224 */ /* 0x000fe200078e020d */
[----:B------:R-:W-:Y:S01]  /*bc60*/  SHF.L.U32 R120, R85, 0x8, RZ ;  /* 0x0000000855787819 */ /* 0x000fe200000006ff */
[C---:B------:R-:W-:Y:S01]  /*bc70*/  IMAD R44, R70.reuse, R49, RZ ;  /* 0x00000031462c7224 */ /* 0x040fe200078e02ff */
[----:B------:R-:W-:Y:S01]  /*bc80*/  SHF.R.S32.HI R85, RZ, 0x18, R86 ;  /* 0x00000018ff557819 */ /* 0x000fe20000011456 */
[C---:B------:R-:W-:Y:S01]  /*bc90*/  IMAD R60, R70.reuse, R65, RZ ;  /* 0x00000041463c7224 */ /* 0x040fe200078e02ff */
[----:B------:R-:W-:Y:S01]  /*bca0*/  I2IP.S8.S32.SAT R65, R11, R10, RZ ;  /* 0x0000000a0b417239 */ /* 0x000fe200000014ff */
[C---:B------:R-:W-:Y:S01]  /*bcb0*/  IMAD R49, R70.reuse, R54, RZ ;  /* 0x0000003646317224 */ /* 0x040fe200078e02ff */
[----:B------:R-:W-:Y:S01]  /*bcc0*/  SHF.R.S32.HI R11, RZ, 0x18, R127 ;  /* 0x00000018ff0b7819 */ /* 0x000fe2000001147f */
[----:B------:R-:W-:Y:S01]  /*bcd0*/  IMAD R14, R5, R72, R14 ;  /* 0x00000048050e7224 */ /* 0x000fe200078e020e */
[----:B------:R-:W-:Y:S01]  /*bce0*/  I2IP.S8.S32.SAT R65, R9, R8, R65 ;  /* 0x0000000809417239 */ /* 0x000fe20000001441 */
[C---:B------:R-:W-:Y:S01]  /*bcf0*/  IMAD R3, R70.reuse, R16, RZ ;  /* 0x0000001046037224 */ /* 0x040fe200078e02ff */
[----:B------:R-:W-:Y:S01]  /*bd00*/  SHF.R.S32.HI R9, RZ, 0x18, R124 ;  /* 0x00000018ff097819 */ /* 0x000fe2000001147c */
[----:B------:R-:W-:Y:S01]  /*bd10*/  IMAD R54, R70, R59, RZ ;  /* 0x0000003b46367224 */ /* 0x000fe200078e02ff */
[----:B------:R-:W-:Y:S01]  /*bd20*/  SHF.R.S32.HI R8, RZ, 0x18, R123 ;  /* 0x00000018ff087819 */ /* 0x000fe2000001147b */
[----:B------:R-:W-:Y:S01]  /*bd30*/  IMAD.MOV.U32 R10, RZ, RZ, R128 ;  /* 0x000000ffff0a7224 */ /* 0x000fe200078e0080 */
[----:B------:R-:W-:Y:S01]  /*bd40*/  SHF.L.U32 R117, R86, 0x8, RZ ;  /* 0x0000000856757819 */ /* 0x000fe200000006ff */
[----:B------:R-:W-:Y:S01]  /*bd50*/  IMAD R59, R70, R64, RZ ;  /* 0x00000040463b7224 */ /* 0x000fe200078e02ff */
[----:B------:R-:W-:Y:S01]  /*bd60*/  I2IP.S8.S32.SAT R64, R2, R0, R161 ;  /* 0x0000000002407239 */ /* 0x000fe200000014a1 */
[----:B------:R-:W-:Y:S01]  /*bd70*/  IMAD R15, R78, R72, R15 ;  /* 0x000000484e0f7224 */ /* 0x000fe200078e020f */
[----:B------:R-:W-:Y:S01]  /*bd80*/  MOV R2, R125 ;  /* 0x0000007d00027202 */ /* 0x000fe20000000f00 */
[C---:B------:R-:W-:Y:S01]  /*bd90*/  IMAD R4, R70.reuse, R17, RZ ;  /* 0x0000001146047224 */ /* 0x040fe200078e02ff */
        /* <DEDUP_REMOVED lines=8> */
[----:B------:R-:W-:Y:S01]  /*be20*/  MOV R0, R122 ;  /* 0x0000007a00007202 */ /* 0x000fe20000000f00 */
[----:B------:R-:W-:Y:S01]  /*be30*/  IMAD R16, R70, R21, RZ ;  /* 0x0000001546107224 */ /* 0x000fe200078e02ff */
[----:B------:R-:W-:Y:S01]  /*be40*/  SHF.R.S32.HI R87, RZ, 0x18, R87 ;  /* 0x00000018ff577819 */ /* 0x000fe20000011457 */
[----:B------:R-:W-:Y:S01]  /*be50*/  IMAD R6, R79, R72, R6 ;  /* 0x000000484f067224 */ /* 0x000fe200078e0206 */
[----:B------:R-:W-:Y:S01]  /*be60*/  SHF.L.U32 R111, R92, 0x8, RZ ;  /* 0x000000085c6f7819 */ /* 0x000fe200000006ff */
[----:B------:R-:W-:Y:S01]  /*be70*/  IMAD R17, R70, R22, RZ ;  /* 0x0000001646117224 */ /* 0x000fe200078e02ff */
[----:B------:R-:W-:Y:S01]  /*be80*/  PRMT R92, R97, 0x8880, RZ ;  /* 0x00008880615c7816 */ /* 0x000fe200000000ff */
[-C--:B------:R-:W-:Y:S01]  /*be90*/  IMAD R7, R2, R72.reuse, R7 ;  /* 0x0000004802077224 */ /* 0x080fe200078e0207 */
[----:B------:R-:W-:Y:S01]  /*bea0*/  I2IP.S8.S32.SAT R5, R6, R5, RZ ;  /* 0x0000000506057239 */ /* 0x000fe200000014ff */
[----:B------:R-:W-:Y:S01]  /*beb0*/  IMAD R18, R70, R23, RZ ;  /* 0x0000001746127224 */ /* 0x000fe200078e02ff */
[----:B------:R-:W-:Y:S01]  /*bec0*/  SHF.R.S32.HI R2, RZ, 0x18, R120 ;  /* 0x00000018ff027819 */ /* 0x000fe20000011478 */
[-C--:B------:R-:W-:Y:S01]  /*bed0*/  IMAD R16, R9, R72.reuse, R16 ;  /* 0x0000004809107224 */ /* 0x080fe200078e0210 */
[----:B------:R-:W-:Y:S01]  /*bee0*/  SHF.R.S32.HI R9, RZ, 0x18, R121 ;  /* 0x00000018ff097819 */ /* 0x000fe20000011479 */
[----:B------:R-:W-:Y:S01]  /*bef0*/  IMAD R17, R8, R72, R17 ;  /* 0x0000004808117224 */ /* 0x000fe200078e0211 */
[----:B------:R-:W-:Y:S01]  /*bf00*/  SHF.L.U32 R102, R94, 0x8, RZ ;  /* 0x000000085e667819 */ /* 0x000fe200000006ff */
[C---:B------:R-:W-:Y:S01]  /*bf10*/  IMAD R22, R70.reuse, R27, RZ ;  /* 0x0000001b46167224 */ /* 0x040fe200078e02ff */
[----:B------:R-:W-:Y:S01]  /*bf20*/  SHF.L.U32 R94, R95, 0x8, RZ ;  /* 0x000000085f5e7819 */ /* 0x000fe200000006ff */
[----:B------:R-:W-:Y:S01]  /*bf30*/  IMAD R27, R70, R32, RZ ;  /* 0x00000020461b7224 */ /* 0x000fe200078e02ff */
[----:B------:R-:W-:Y:S01]  /*bf40*/  SHF.R.S32.HI R95, RZ, 0x18, R95 ;  /* 0x00000018ff5f7819 */ /* 0x000fe2000001145f */
[----:B------:R-:W-:Y:S01]  /*bf50*/  IMAD R18, R81, R72, R18 ;  /* 0x0000004851127224 */ /* 0x000fe200078e0212 */
[----:B------:R-:W-:Y:S01]  /*bf60*/  SHF.L.U32 R103, R96, 0x8, RZ ;  /* 0x0000000860677819 */ /* 0x000fe200000006ff */
[C---:B------:R-:W-:Y:S01]  /*bf70*/  IMAD R32, R70.reuse, R37, RZ ;  /* 0x0000002546207224 */ /* 0x040fe200078e02ff */
[----:B------:R-:W-:Y:S01]  /*bf80*/  SHF.L.U32 R88, R97, 0x8, RZ ;  /* 0x0000000861587819 */ /* 0x000fe200000006ff */
[----:B------:R-:W-:Y:S01]  /*bf90*/  IMAD R21, R70, R26, RZ ;  /* 0x0000001a46157224 */ /* 0x000fe200078e02ff */
[----:B------:R-:W-:Y:S01]  /*bfa0*/  I2IP.S8.S32.SAT R17, R18, R17, RZ ;  /* 0x0000001112117239 */ /* 0x000fe200000014ff */
[----:B------:R-:W-:Y:S01]  /*bfb0*/  IMAD R37, R70, R42, RZ ;  /* 0x0000002a46257224 */ /* 0x000fe200078e02ff */
[----:B------:R-:W-:Y:S01]  /*bfc0*/  SHF.R.S32.HI R97, RZ, 0x18, R98 ;  /* 0x00000018ff617819 */ /* 0x000fe20000011462 */
[----:B------:R-:W-:Y:S01]  /*bfd0*/  IMAD R19, R0, R72, R19 ;  /* 0x0000004800137224 */ /* 0x000fe200078e0213 */
[----:B------:R-:W-:Y:S01]  /*bfe0*/  I2IP.S8.S32.SAT R16, R16, R7, R17 ;  /* 0x0000000710107239 */ /* 0x000fe20000001411 */
[C---:B------:R-:W-:Y:S01]  /*bff0*/  IMAD R42, R70.reuse, R47, RZ ;  /* 0x0000002f462a7224 */ /* 0x040fe200078e02ff */
[----:B------:R-:W-:Y:S01]  /*c000*/  MOV R0, R119 ;  /* 0x0000007700007202 */ /* 0x000fe20000000f00 */
[C---:B------:R-:W-:Y:S01]  /*c010*/  IMAD R47, R70.reuse, R52, RZ ;  /* 0x00000034462f7224 */ /* 0x040fe200078e02ff */
[----:B------:R-:W-:Y:S01]  /*c020*/  SHF.L.U32 R74, R99, 0x8, RZ ;  /* 0x00000008634a7819 */ /* 0x000fe200000006ff */
[----:B------:R-:W-:Y:S01]  /*c030*/  IMAD R20, R9, R72, R20 ;  /* 0x0000004809147224 */ /* 0x000fe200078e0214 */
[----:B------:R-:W-:Y:S01]  /*c040*/  SHF.R.S32.HI R99, RZ, 0x18, R99 ;  /* 0x00000018ff637819 */ /* 0x000fe20000011463 */
[----:B------:R-:W-:Y:S01]  /*c050*/  IMAD R52, R70, R57, RZ ;  /* 0x0000003946347224 */ /* 0x000fe200078e02ff */
[----:B------:R-:W-:Y:S01]  /*c060*/  IADD3 R68, PT, PT, R68, 0x1, RZ ;  /* 0x0000000144447810 */ /* 0x000fe20007ffe0ff */
[C---:B------:R-:W-:Y:S02]  /*c070*/  IMAD R23, R70.reuse, R28, RZ ;  /* 0x0000001c46177224 */ /* 0x040fe400078e02ff */
[----:B------:R-:W-:Y:S02]  /*c080*/  IMAD R57, R70, R62, RZ ;  /* 0x0000003e46397224 */ /* 0x000fe400078e02ff */
[----:B------:R-:W-:Y:S01]  /*c090*/  IMAD R21, R2, R72, R21 ;  /* 0x0000004802157224 */ /* 0x000fe200078e0215 */
[----:B------:R-:W-:Y:S01]  /*c0a0*/  MOV R2, R116 ;  /* 0x0000007400027202 */ /* 0x000fe20000000f00 */
[----:B------:R-:W-:Y:S01]  /*c0b0*/  IMAD R62, R70, R67, RZ ;  /* 0x00000043463e7224 */ /* 0x000fe200078e02ff */
[----:B------:R-:W-:Y:S01]  /*c0c0*/  I2IP.S8.S32.SAT R67, R4, R3, R5 ;  /* 0x0000000304437239 */ /* 0x000fe20000001405 */
[-C--:B------:R-:W-:Y:S01]  /*c0d0*/  IMAD R22, R83, R72.reuse, R22 ;  /* 0x0000004853167224 */ /* 0x080fe200078e0216 */
[----:B------:R-:W-:Y:S01]  /*c0e0*/  SHF.R.S32.HI R3, RZ, 0x18, R118 ;  /* 0x00000018ff037819 */ /* 0x000fe20000011476 */
[-C--:B------:R-:W-:Y:S01]  /*c0f0*/  IMAD R23, R0, R72.reuse, R23 ;  /* 0x0000004800177224 */ /* 0x080fe200078e0217 */
[----:B------:R-:W-:Y:S01]  /*c100*/  SHF.R.S32.HI R0, RZ, 0x18, R117 ;  /* 0x00000018ff007819 */ /* 0x000fe20000011475 */
[----:B------:R-:W-:Y:S01]  /*c110*/  IMAD R26, R70, R31, RZ ;  /* 0x0000001f461a7224 */ /* 0x000fe200078e02ff */
[----:B------:R-:W-:Y:S01]  /*c120*/  I2IP.S8.S32.SAT R17, R22, R21, RZ ;  /* 0x0000001516117239 */ /* 0x000fe200000014ff */
[-C--:B------:R-:W-:Y:S01]  /*c130*/  IMAD R24, R3, R72.reuse, R24 ;  /* 0x0000004803187224 */ /* 0x080fe200078e0218 */
[----:B------:R-:W-:Y:S01]  /*c140*/  SHF.R.S32.HI R3, RZ, 0x18, R115 ;  /* 0x00000018ff037819 */ /* 0x000fe20000011473 */
[-C--:B------:R-:W-:Y:S01]  /*c150*/  IMAD R25, R0, R72.reuse, R25 ;  /* 0x0000004800197224 */ /* 0x080fe200078e0219 */
[----:B------:R-:W-:Y:S01]  /*c160*/  I2IP.S8.S32.SAT R17, R20, R19, R17 ;  /* 0x0000001314117239 */ /* 0x000fe20000001411 */
[----:B------:R-:W-:Y:S01]  /*c170*/  IMAD R28, R70, R33, RZ ;  /* 0x00000021461c7224 */ /* 0x000fe200078e02ff */
[----:B------:R-:W-:Y:S01]  /*c180*/  SHF.R.S32.HI R4, RZ, 0x18, R114 ;  /* 0x00000018ff047819 */ /* 0x000fe20000011472 */
[-C--:B------:R-:W-:Y:S02]  /*c190*/  IMAD R26, R85, R72.reuse, R26 ;  /* 0x00000048551a7224 */ /* 0x080fe400078e021a */
[----:B------:R-:W-:Y:S01]  /*c1a0*/  IMAD R27, R2, R72, R27 ;  /* 0x00000048021b7224 */ /* 0x000fe200078e021b */
[----:B------:R-:W-:Y:S01]  /*c1b0*/  MOV R2, R110 ;  /* 0x0000006e00027202 */ /* 0x000fe20000000f00 */
[----:B------:R-:W-:Y:S01]  /*c1c0*/  IMAD R28, R3, R72, R28 ;  /* 0x00000048031c7224 */ /* 0x000fe200078e021c */
[----:B------:R-:W-:Y:S01]  /*c1d0*/  I2IP.S8.S32.SAT R18, R26, R25, RZ ;  /* 0x000000191a127239 */ /* 0x000fe200000014ff */
[----:B------:R-:W-:Y:S01]  /*c1e0*/  IMAD R31, R70, R36, RZ ;  /* 0x00000024461f7224 */ /* 0x000fe200078e02ff */
[----:B------:R-:W-:Y:S01]  /*c1f0*/  SHF.R.S32.HI R3, RZ, 0x18, R112 ;  /* 0x00000018ff037819 */ /* 0x000fe20000011470 */
[-C--:B------:R-:W-:Y:S01]  /*c200*/  IMAD R29, R4, R72.reuse, R29 ;  /* 0x00000048041d7224 */ /* 0x080fe200078e021d */
[----:B------:R-:W-:Y:S01]  /*c210*/  I2IP.S8.S32.SAT R18, R24, R23, R18 ;  /* 0x0000001718127239 */ /* 0x000fe20000001412 */
[----:B------:R-:W-:Y:S01]  /*c220*/  IMAD.MOV.U32 R0, RZ, RZ, R113 ;  /* 0x000000ffff007224 */ /* 0x000fe200078e0071 */
[----:B------:R-:W-:Y:S01]  /*c230*/  SHF.R.S32.HI R4, RZ, 0x18, R108 ;  /* 0x00000018ff047819 */ /* 0x000fe2000001146c */
[-C--:B------:R-:W-:Y:S02]  /*c240*/  IMAD R30, R87, R72.reuse, R30 ;  /* 0x00000048571e7224 */ /* 0x080fe400078e021e */
[----:B------:R-:W-:Y:S01]  /*c250*/  IMAD R31, R0, R72, R31 ;  /* 0x00000048001f7224 */ /* 0x000fe200078e021f */
        /* <DEDUP_REMOVED lines=8> */
[----:B------:R-:W-:Y:S01]  /*c2e0*/  MOV R0, R107 ;  /* 0x0000006b00007202 */ /* 0x000fe20000000f00 */
[-C--:B------:R-:W-:Y:S02]  /*c2f0*/  IMAD R34, R89, R72.reuse, R34 ;  /* 0x0000004859227224 */ /* 0x080fe400078e0222 */
[-C--:B------:R-:W-:Y:S01]  /*c300*/  IMAD R35, R2, R72.reuse, R35 ;  /* 0x0000004802237224 */ /* 0x080fe200078e0223 */
[----:B------:R-:W-:Y:S01]  /*c310*/  MOV R2, R101 ;  /* 0x0000006500027202 */ /* 0x000fe20000000f00 */
[----:B------:R-:W-:Y:S01]  /*c320*/  IMAD R38, R70, R43, RZ ;  /* 0x0000002b46267224 */ /* 0x000fe200078e02ff */
[----:B------:R-:W-:Y:S01]  /*c330*/  I2IP.S8.S32.SAT R33, R34, R33, RZ ;  /* 0x0000002122217239 */ /* 0x000fe200000014ff */
[-C--:B------:R-:W-:Y:S01]  /*c340*/  IMAD R36, R3, R72.reuse, R36 ;  /* 0x0000004803247224 */ /* 0x080fe200078e0224 */
[----:B------:R-:W-:Y:S01]  /*c350*/  SHF.R.S32.HI R3, RZ, 0x18, R105 ;  /* 0x00000018ff037819 */ /* 0x000fe20000011469 */
[-C--:B------:R-:W-:Y:S01]  /*c360*/  IMAD R37, R4, R72.reuse, R37 ;  /* 0x0000004804257224 */ /* 0x080fe200078e0225 */
[----:B------:R-:W-:Y:S01]  /*c370*/  I2IP.S8.S32.SAT R32, R32, R31, R33 ;  /* 0x0000001f20207239 */ /* 0x000fe20000001421 */
        /* <DEDUP_REMOVED lines=8> */
[----:B------:R-:W-:Y:S01]  /*c400*/  IMAD R43, R70, R48, RZ ;  /* 0x00000030462b7224 */ /* 0x000fe200078e02ff */
[----:B------:R-:W-:Y:S01]  /*c410*/  I2IP.S8.S32.SAT R33, R36, R35, R37 ;  /* 0x0000002324217239 */ /* 0x000fe20000001425 */
[----:B------:R-:W-:Y:S01]  /*c420*/  IMAD R41, R0, R72, R41 ;  /* 0x0000004800297224 */ /* 0x000fe200078e0229 */
[----:B------:R-:W-:Y:S01]  /*c430*/  MOV R0, R106 ;  /* 0x0000006a00007202 */ /* 0x000fe20000000f00 */
[-C--:B------:R-:W-:Y:S02]  /*c440*/  IMAD R42, R93, R72.reuse, R42 ;  /* 0x000000485d2a7224 */ /* 0x080fe400078e022a */
        /* <DEDUP_REMOVED lines=11> */
[-C--:B------:R-:W-:Y:S02]  /*c500*/  IMAD R47, R0, R72.reuse, R47 ;  /* 0x00000048002f7224 */ /* 0x080fe400078e022f */
[----:B------:R-:W-:Y:S01]  /*c510*/  IMAD R48, R3, R72, R48 ;  /* 0x0000004803307224 */ /* 0x000fe200078e0230 */
[----:B------:R-:W-:Y:S01]  /*c520*/  SHF.R.S32.HI R3, RZ, 0x18, R90 ;  /* 0x00000018ff037819 */ /* 0x000fe2000001145a */
[----:B------:R-:W-:Y:S01]  /*c530*/  IMAD R51, R70, R56, RZ ;  /* 0x0000003846337224 */ /* 0x000fe200078e02ff */
[----:B------:R-:W-:Y:S01]  /*c540*/  I2IP.S8.S32.SAT R35, R46, R45, RZ ;  /* 0x0000002d2e237239 */ /* 0x000fe200000014ff */
[-C--:B------:R-:W-:Y:S01]  /*c550*/  IMAD R49, R2, R72.reuse, R49 ;  /* 0x0000004802317224 */ /* 0x080fe200078e0231 */
[----:B------:R-:W-:Y:S01]  /*c560*/  SHF.R.S32.HI R2, RZ, 0x18, R88 ;  /* 0x00000018ff027819 */ /* 0x000fe20000011458 */
[----:B------:R-:W-:Y:S01]  /*c570*/  IMAD.MOV.U32 R0, RZ, RZ, R92 ;  /* 0x000000ffff007224 */ /* 0x000fe200078e005c */
[----:B------:R-:W-:Y:S01]  /*c580*/  I2IP.S8.S32.SAT R35, R44, R43, R35 ;  /* 0x0000002b2c237239 */ /* 0x000fe20000001423 */
[-C--:B------:R-:W-:Y:S02]  /*c590*/  IMAD R50, R73, R72.reuse, R50 ;  /* 0x0000004849327224 */ /* 0x080fe400078e0232 */
[----:B------:R-:W-:Y:S01]  /*c5a0*/  IMAD R51, R0, R72, R51 ;  /* 0x0000004800337224 */ /* 0x000fe200078e0233 */
[----:B------:R-:W-:Y:S01]  /*c5b0*/  MOV R0, R86 ;  /* 0x0000005600007202 */ /* 0x000fe20000000f00 */
[----:B------:R-:W-:Y:S01]  /*c5c0*/  IMAD R53, R70, R58, RZ ;  /* 0x0000003a46357224 */ /* 0x000fe200078e02ff */
[----:B------:R-:W-:Y:S01]  /*c5d0*/  I2IP.S8.S32.SAT R49, R50, R49, RZ ;  /* 0x0000003132317239 */ /* 0x000fe200000014ff */
[-C--:B------:R-:W-:Y:S01]  /*c5e0*/  IMAD R52, R3, R72.reuse, R52 ;  /* 0x0000004803347224 */ /* 0x080fe200078e0234 */
[----:B------:R-:W-:Y:S01]  /*c5f0*/  SHF.R.S32.HI R3, RZ, 0x18, R84 ;  /* 0x00000018ff037819 */ /* 0x000fe20000011454 */
[----:B------:R-:W-:Y:S01]  /*c600*/  IMAD R53, R2, R72, R53 ;  /* 0x0000004802357224 */ /* 0x000fe200078e0235 */
[----:B------:R-:W-:Y:S01]  /*c610*/  MOV R2, R80 ;  /* 0x0000005000027202 */ /* 0x000fe20000000f00 */
[----:B------:R-:W-:Y:S01]  /*c620*/  IMAD.SHL.U32 R82, R98, 0x100, RZ ;  /* 0x0000010062527824 */ /* 0x000fe200078e00ff */
[----:B------:R-:W-:Y:S01]  /*c630*/  I2IP.S8.S32.SAT R48, R48, R47, R49 ;  /* 0x0000002f30307239 */ /* 0x000fe20000001431 */
[----:B------:R-:W-:Y:S02]  /*c640*/  IMAD R54, R75, R72, R54 ;  /* 0x000000484b367224 */ /* 0x000fe400078e0236 */
[C---:B------:R-:W-:Y:S02]  /*c650*/  IMAD R56, R70.reuse, R61, RZ ;  /* 0x0000003d46387224 */ /* 0x040fe400078e02ff */
[----:B------:R-:W-:Y:S01]  /*c660*/  IMAD R61, R70, R66, RZ ;  /* 0x00000042463d7224 */ /* 0x000fe200078e02ff */
[----:B------:R-:W-:Y:S01]  /*c670*/  I2IP.S8.S32.SAT R66, R13, R12, R14 ;  /* 0x0000000c0d427239 */ /* 0x000fe2000000140e */
[-C--:B------:R-:W-:Y:S01]  /*c680*/  IMAD R55, R0, R72.reuse, R55 ;  /* 0x0000004800377224 */ /* 0x080fe200078e0237 */
[----:B------:R-:W-:Y:S01]  /*c690*/  SHF.R.S32.HI R0, RZ, 0x18, R82 ;  /* 0x00000018ff007819 */ /* 0x000fe20000011452 */
[-C--:B------:R-:W-:Y:S01]  /*c6a0*/  IMAD R56, R3, R72.reuse, R56 ;  /* 0x0000004803387224 */ /* 0x080fe200078e0238 */
[----:B------:R-:W-:Y:S01]  /*c6b0*/  I2IP.S8.S32.SAT R49, R54, R53, RZ ;  /* 0x0000003536317239 */ /* 0x000fe200000014ff */
[----:B------:R1:W-:Y:S01]  /*c6c0*/  STS.128 [R135+UR44+0xa400], R64 ;  /* 0x00a4004087007988 */ /* 0x0003e20008000c2c */
[----:B------:R-:W-:Y:S01]  /*c6d0*/  IMAD R58, R70, R63, RZ ;  /* 0x0000003f463a7224 */ /* 0x000fe200078e02ff */
[----:B------:R-:W-:Y:S01]  /*c6e0*/  SHF.R.S32.HI R3, RZ, 0x18, R76 ;  /* 0x00000018ff037819 */ /* 0x000fe2000001144c */
[-C--:B------:R-:W-:Y:S01]  /*c6f0*/  IMAD R57, R0, R72.reuse, R57 ;  /* 0x0000004800397224 */ /* 0x080fe200078e0239 */
[----:B------:R-:W-:Y:S01]  /*c700*/  I2IP.S8.S32.SAT R49, R52, R51, R49 ;  /* 0x0000003334317239 */ /* 0x000fe20000001431 */
[-C--:B------:R-:W-:Y:S02]  /*c710*/  IMAD R58, R97, R72.reuse, R58 ;  /* 0x00000048613a7224 */ /* 0x080fe400078e023a */
[-C--:B------:R-:W-:Y:S01]  /*c720*/  IMAD R59, R2, R72.reuse, R59 ;  /* 0x00000048023b7224 */ /* 0x080fe200078e023b */
[----:B------:R1:W-:Y:S01]  /*c730*/  STS.128 [R159+0xa400], R16 ;  /* 0x00a400109f007388 */ /* 0x0003e20000000c00 */
[-C--:B------:R-:W-:Y:S01]  /*c740*/  IMAD R60, R3, R72.reuse, R60 ;  /* 0x00000048033c7224 */ /* 0x080fe200078e023c */
[----:B------:R-:W-:Y:S01]  /*c750*/  I2IP.S8.S32.SAT R50, R58, R57, RZ ;  /* 0x000000393a327239 */ /* 0x000fe200000014ff */
[-C--:B------:R-:W-:Y:S02]  /*c760*/  IMAD R61, R4, R72.reuse, R61 ;  /* 0x00000048043d7224 */ /* 0x080fe400078e023d */
[----:B------:R-:W-:Y:S01]  /*c770*/  IMAD R62, R99, R72, R62 ;  /* 0x00000048633e7224 */ /* 0x000fe200078e023e */
[----:B------:R-:W-:Y:S02]  /*c780*/  I2IP.S8.S32.SAT R50, R56, R55, R50 ;  /* 0x0000003738327239 */ /* 0x000fe40000001432 */
[----:B------:R1:W-:Y:S02]  /*c790*/  STS.128 [R158+0xa400], R32 ;  /* 0x00a400209e007388 */ /* 0x0003e40000000c00 */
        /* <DEDUP_REMOVED lines=20> */
.L_x_158:
[----:B------:R-:W-:Y:S05]  /*c8e0*/  BSYNC.RECONVERGENT B0 ;  /* 0x0000000000007941 */ /* 0x000fea0003800200 */
.L_x_157:
[----:B------:R-:W-:Y:S01]  /*c8f0*/  R2UR UR5, R142 ;  /* 0x000000008e0572ca */ /* 0x000fe200000e0000 */
[----:B------:R-:W-:Y:S01]  /*c900*/  BAR.SYNC.DEFER_BLOCKING 0x1, 0x80 ;  /* 0x0042000000007b1d */ /* 0x000fe20000010000 */
[----:B------:R-:W-:Y:S01]  /*c910*/  R2UR UR4, R143 ;  /* 0x000000008f0472ca */ /* 0x000fe200000e0000 */
[----:B------:R-:W-:Y:S01]  /*c920*/  UISETP.NE.AND UP0, UPT, UR46, URZ, UPT ;  /* 0x000000ff2e00728c */ /* 0x000fe2000bf05270 */
[----:B------:R-:W-:Y:S02]  /*c930*/  ISETP.NE.AND P0, PT, R146, 0x2, PT ;  /* 0x000000029200780c */ /* 0x000fe40003f05270 */
[----:B------:R-:W-:Y:S02]  /*c940*/  ISETP.NE.AND P1, PT, R68, 0x2, PT ;  /* 0x000000024400780c */ /* 0x000fe40003f25270 */
[----:B------:R-:W-:Y:S02]  /*c950*/  SEL R0, RZ, 0x1, P0 ;  /* 0x00000001ff007807 */ /* 0x000fe40000000000 */
[----:B------:R-:W-:Y:S02]  /*c960*/  SEL R3, RZ, 0x1, P1 ;  /* 0x00000001ff037807 */ /* 0x000fe40000800000 */
[----:B------:R-:W-:Y:S01]  /*c970*/  LOP3.LUT R149, R149, R0, RZ, 0x3c, !PT ;  /* 0x0000000095957212 */ /* 0x000fe200078e3cff */
[----:B------:R-:W-:Y:S01]  /*c980*/  UIADD3 UR30, UPT, UPT, UR37, UR5, URZ ;  /* 0x00000005251e7290 */ /* 0x000fe2000fffe0ff */
[----:B------:R-:W-:Y:S01]  /*c990*/  LOP3.LUT R150, R150, R3, RZ, 0x3c, !PT ;  /* 0x0000000396967212 */ /* 0x000fe200078e3cff */
[----:B------:R-:W-:Y:S01]  /*c9a0*/  UIADD3 UR31, UPT, UPT, UR38, UR4, URZ ;  /* 0x00000004261f7290 */ /* 0x000fe2000fffe0ff */
[----:B------:R-:W-:Y:S02]  /*c9b0*/  SEL R146, R146, RZ, P0 ;  /* 0x000000ff92927207 */ /* 0x000fe40000000000 */
[----:B------:R-:W-:Y:S01]  /*c9c0*/  SEL R68, R68, RZ, P1 ;  /* 0x000000ff44447207 */ /* 0x000fe20000800000 */
[----:B------:R-:W-:Y:S01]  /*c9d0*/  UMOV UR36, UR59 ;  /* 0x0000003b00247c82 */ /* 0x000fe20008000000 */
[----:B------:R-:W-:Y:S07]  /*c9e0*/  BRA.U UP0, `(.L_x_159) ;  /* 0xffffff9900487547 */ /* 0x000fee000b83ffff */
[----:B------:R-:W-:Y:S05]  /*c9f0*/  EXIT ;  /* 0x000000000000794d */ /* 0x000fea0003800000 */
.L_x_25:
[----:B--2---:R2:W3:Y:S02]  /*ca00*/  SYNCS.PHASECHK.TRANS64.TRYWAIT P0, [R3+URZ+0x200], R2 ;  /* 0x00020002030075a7 */ /* 0x0044e400080011ff */
[----:B---3--:R-:W-:Y:S05]  /*ca10*/  @!P0 NANOSLEEP.SYNCS 0x989680 ;  /* 0x009896800000895d */ /* 0x008fea0003900000 */
[----:B------:R-:W3:Y:S02]  /*ca20*/  @!P0 SYNCS.PHASECHK.TRANS64 P0, [R3+URZ+0x200], R2 ;  /* 0x00020002030085a7 */ /* 0x000ee400080010ff */
[----:B---3--:R-:W-:Y:S05]  /*ca30*/  @!P0 BRA `(.L_x_25) ;  /* 0xfffffffc00f08947 */ /* 0x008fea000383ffff */
[----:B------:R-:W-:Y:S05]  /*ca40*/  BRA `(.L_x_160) ;  /* 0xffffff5000a47947 */ /* 0x000fea000383ffff */
.L_x_28:
[----:B-1----:R-:W-:-:S07]  /*ca50*/  MOV R0, UR33 ;  /* 0x0000002100007c02 */ /* 0x002fce0008000f00 */
.L_x_161:
[----:B-1----:R1:W2:Y:S02]  /*ca60*/  SYNCS.PHASECHK.TRANS64.TRYWAIT P0, [R0+URZ+0xb0], R3 ;  /* 0x0000b003000075a7 */ /* 0x0022a400080011ff */
[----:B--2---:R-:W-:Y:S05]  /*ca70*/  @!P0 NANOSLEEP.SYNCS 0x989680 ;  /* 0x009896800000895d */ /* 0x004fea0003900000 */
[----:B------:R-:W2:Y:S02]  /*ca80*/  @!P0 SYNCS.PHASECHK.TRANS64 P0, [R0+URZ+0xb0], R3 ;  /* 0x0000b003000085a7 */ /* 0x000ea400080010ff */
[----:B--2---:R-:W-:Y:S05]  /*ca90*/  @!P0 BRA `(.L_x_161) ;  /* 0xfffffffc00f08947 */ /* 0x004fea000383ffff */
[----:B------:R-:W-:Y:S05]  /*caa0*/  BRA `(.L_x_27) ;  /* 0xffffff5000f87947 */ /* 0x000fea000383ffff */
.L_x_35:
[----:B-1----:R-:W-:-:S07]  /*cab0*/  MOV R0, UR17 ;  /* 0x0000001100007c02 */ /* 0x002fce0008000f00 */
.L_x_162:
[----:B-1----:R1:W2:Y:S02]  /*cac0*/  SYNCS.PHASECHK.TRANS64.TRYWAIT P0, [R0+URZ+0xb0], R3 ;  /* 0x0000b003000075a7 */ /* 0x0022a400080011ff */
[----:B--2---:R-:W-:Y:S05]  /*cad0*/  @!P0 NANOSLEEP.SYNCS 0x989680 ;  /* 0x009896800000895d */ /* 0x004fea0003900000 */
[----:B------:R-:W2:Y:S02]  /*cae0*/  @!P0 SYNCS.PHASECHK.TRANS64 P0, [R0+URZ+0xb0], R3 ;  /* 0x0000b003000085a7 */ /* 0x000ea400080010ff */
[----:B--2---:R-:W-:Y:S05]  /*caf0*/  @!P0 BRA `(.L_x_162) ;  /* 0xfffffffc00f08947 */ /* 0x004fea000383ffff */
[----:B------:R-:W-:Y:S05]  /*cb00*/  BRA `(.L_x_34) ;  /* 0xffffff5400b87947 */ /* 0x000fea000383ffff */
.L_x_40:
[----:B-1----:R1:W2:Y:S02]  /*cb10*/  SYNCS.PHASECHK.TRANS64.TRYWAIT P0, [R3+URZ+0x1b0], R0 ;  /* 0x0001b000030075a7 */ /* 0x0022a400080011ff */
[----:B--2---:R-:W-:Y:S05]  /*cb20*/  @!P0 NANOSLEEP.SYNCS 0x989680 ;  /* 0x009896800000895d */ /* 0x004fea0003900000 */
[----:B------:R-:W2:Y:S02]  /*cb30*/  @!P0 SYNCS.PHASECHK.TRANS64 P0, [R3+URZ+0x1b0], R0 ;  /* 0x0001b000030085a7 */ /* 0x000ea400080010ff */
[----:B--2---:R-:W-:Y:S05]  /*cb40*/  @!P0 BRA `(.L_x_40) ;  /* 0xfffffffc00f08947 */ /* 0x004fea000383ffff */
[----:B------:R-:W-:Y:S05]  /*cb50*/  BRA `(.L_x_163) ;  /* 0xffffff5800607947 */ /* 0x000fea000383ffff */
.L_x_44:
[----:B-1----:R-:W-:-:S07]  /*cb60*/  MOV R0, UR4 ;  /* 0x0000000400007c02 */ /* 0x002fce0008000f00 */
.L_x_164:
[----:B-1----:R1:W2:Y:S02]  /*cb70*/  SYNCS.PHASECHK.TRANS64.TRYWAIT P0, [R0+URZ], R3 ;  /* 0x00000003000075a7 */ /* 0x0022a400080011ff */
[----:B--2---:R-:W-:Y:S05]  /*cb80*/  @!P0 NANOSLEEP.SYNCS 0x989680 ;  /* 0x009896800000895d */ /* 0x004fea0003900000 */
[----:B------:R-:W2:Y:S02]  /*cb90*/  @!P0 SYNCS.PHASECHK.TRANS64 P0, [R0+URZ], R3 ;  /* 0x00000003000085a7 */ /* 0x000ea400080010ff */
[----:B--2---:R-:W-:Y:S05]  /*cba0*/  @!P0 BRA `(.L_x_164) ;  /* 0xfffffffc00f08947 */ /* 0x004fea000383ffff */
[----:B------:R-:W-:Y:S05]  /*cbb0*/  BRA `(.L_x_165) ;  /* 0xffffff60000c7947 */ /* 0x000fea000383ffff */
.L_x_45:
[----:B------:R-:W-:-:S07]  /*cbc0*/  MOV R0, UR5 ;  /* 0x0000000500007c02 */ /* 0x000fce0008000f00 */
.L_x_166:
[----:B-1----:R1:W2:Y:S02]  /*cbd0*/  SYNCS.PHASECHK.TRANS64.TRYWAIT P0, [R0+URZ], R3 ;  /* 0x00000003000075a7 */ /* 0x0022a400080011ff */
[----:B--2---:R-:W-:Y:S05]  /*cbe0*/  @!P0 NANOSLEEP.SYNCS 0x989680 ;  /* 0x009896800000895d */ /* 0x004fea0003900000 */
[----:B------:R-:W2:Y:S02]  /*cbf0*/  @!P0 SYNCS.PHASECHK.TRANS64 P0, [R0+URZ], R3 ;  /* 0x00000003000085a7 */ /* 0x000ea400080010ff */
[----:B--2---:R-:W-:Y:S05]  /*cc00*/  @!P0 BRA `(.L_x_166) ;  /* 0xfffffffc00f08947 */ /* 0x004fea000383ffff */
[----:B------:R-:W-:Y:S05]  /*cc10*/  BRA `(.L_x_167) ;  /* 0xffffff6000187947 */ /* 0x000fea000383ffff */
.L_x_46:
[----:B------:R-:W-:-:S07]  /*cc20*/  MOV R0, UR5 ;  /* 0x0000000500007c02 */ /* 0x000fce0008000f00 */
.L_x_168:
[----:B-1----:R1:W2:Y:S02]  /*cc30*/  SYNCS.PHASECHK.TRANS64.TRYWAIT P0, [R0+URZ], R3 ;  /* 0x00000003000075a7 */ /* 0x0022a400080011ff */
[----:B--2---:R-:W-:Y:S05]  /*cc40*/  @!P0 NANOSLEEP.SYNCS 0x989680 ;  /* 0x009896800000895d */ /* 0x004fea0003900000 */
[----:B------:R-:W2:Y:S02]  /*cc50*/  @!P0 SYNCS.PHASECHK.TRANS64 P0, [R0+URZ], R3 ;  /* 0x00000003000085a7 */ /* 0x000ea400080010ff */
[----:B--2---:R-:W-:Y:S05]  /*cc60*/  @!P0 BRA `(.L_x_168) ;  /* 0xfffffffc00f08947 */ /* 0x004fea000383ffff */
[----:B------:R-:W-:Y:S05]  /*cc70*/  BRA `(.L_x_169) ;  /* 0xffffff6000247947 */ /* 0x000fea000383ffff */
.L_x_47:
[----:B------:R-:W-:-:S07]  /*cc80*/  MOV R0, UR5 ;  /* 0x0000000500007c02 */ /* 0x000fce0008000f00 */
.L_x_170:
[----:B-1----:R1:W2:Y:S02]  /*cc90*/  SYNCS.PHASECHK.TRANS64.TRYWAIT P0, [R0+URZ], R3 ;  /* 0x00000003000075a7 */ /* 0x0022a400080011ff */
[----:B--2---:R-:W-:Y:S05]  /*cca0*/  @!P0 NANOSLEEP.SYNCS 0x989680 ;  /* 0x009896800000895d */ /* 0x004fea0003900000 */
[----:B------:R-:W2:Y:S02]  /*ccb0*/  @!P0 SYNCS.PHASECHK.TRANS64 P0, [R0+URZ], R3 ;  /* 0x00000003000085a7 */ /* 0x000ea400080010ff */
[----:B--2---:R-:W-:Y:S05]  /*ccc0*/  @!P0 BRA `(.L_x_170) ;  /* 0xfffffffc00f08947 */ /* 0x004fea000383ffff */
[----:B------:R-:W-:Y:S05]  /*ccd0*/  BRA `(.L_x_171) ;  /* 0xffffff6000307947 */ /* 0x000fea000383ffff */
.L_x_48:
[----:B------:R-:W-:-:S07]  /*cce0*/  MOV R0, UR5 ;  /* 0x0000000500007c02 */ /* 0x000fce0008000f00 */
.L_x_172:
[----:B-1----:R1:W2:Y:S02]  /*ccf0*/  SYNCS.PHASECHK.TRANS64.TRYWAIT P0, [R0+URZ], R3 ;  /* 0x00000003000075a7 */ /* 0x0022a400080011ff */
[----:B--2---:R-:W-:Y:S05]  /*cd00*/  @!P0 NANOSLEEP.SYNCS 0x989680 ;  /* 0x009896800000895d */ /* 0x004fea0003900000 */
[----:B------:R-:W2:Y:S02]  /*cd10*/  @!P0 SYNCS.PHASECHK.TRANS64 P0, [R0+URZ], R3 ;  /* 0x00000003000085a7 */ /* 0x000ea400080010ff */
[----:B--2---:R-:W-:Y:S05]  /*cd20*/  @!P0 BRA `(.L_x_172) ;  /* 0xfffffffc00f08947 */ /* 0x004fea000383ffff */
[----:B------:R-:W-:Y:S05]  /*cd30*/  BRA `(.L_x_173) ;  /* 0xffffff60003c7947 */ /* 0x000fea000383ffff */
.L_x_49:
[----:B------:R-:W-:-:S07]  /*cd40*/  MOV R0, UR5 ;  /* 0x0000000500007c02 */ /* 0x000fce0008000f00 */
.L_x_174:
[----:B-1----:R1:W2:Y:S02]  /*cd50*/  SYNCS.PHASECHK.TRANS64.TRYWAIT P0, [R0+URZ], R3 ;  /* 0x00000003000075a7 */ /* 0x0022a400080011ff */
[----:B--2---:R-:W-:Y:S05]  /*cd60*/  @!P0 NANOSLEEP.SYNCS 0x989680 ;  /* 0x009896800000895d */ /* 0x004fea0003900000 */
[----:B------:R-:W2:Y:S02]  /*cd70*/  @!P0 SYNCS.PHASECHK.TRANS64 P0, [R0+URZ], R3 ;  /* 0x00000003000085a7 */ /* 0x000ea400080010ff */
[----:B--2---:R-:W-:Y:S05]  /*cd80*/  @!P0 BRA `(.L_x_174) ;  /* 0xfffffffc00f08947 */ /* 0x004fea000383ffff */
[----:B------:R-:W-:Y:S05]  /*cd90*/  BRA `(.L_x_175) ;  /* 0xffffff6000487947 */ /* 0x000fea000383ffff */
.L_x_50:
[----:B------:R-:W-:-:S07]  /*cda0*/  MOV R0, UR5 ;  /* 0x0000000500007c02 */ /* 0x000fce0008000f00 */
.L_x_176:
[----:B-1----:R1:W2:Y:S02]  /*cdb0*/  SYNCS.PHASECHK.TRANS64.TRYWAIT P0, [R0+URZ], R3 ;  /* 0x00000003000075a7 */ /* 0x0022a400080011ff */
[----:B--2---:R-:W-:Y:S05]  /*cdc0*/  @!P0 NANOSLEEP.SYNCS 0x989680 ;  /* 0x009896800000895d */ /* 0x004fea0003900000 */
[----:B------:R-:W2:Y:S02]  /*cdd0*/  @!P0 SYNCS.PHASECHK.TRANS64 P0, [R0+URZ], R3 ;  /* 0x00000003000085a7 */ /* 0x000ea400080010ff */
[----:B--2---:R-:W-:Y:S05]  /*cde0*/  @!P0 BRA `(.L_x_176) ;  /* 0xfffffffc00f08947 */ /* 0x004fea000383ffff */
[----:B------:R-:W-:Y:S05]  /*cdf0*/  BRA `(.L_x_177) ;  /* 0xffffff6000547947 */ /* 0x000fea000383ffff */
.L_x_51:
[----:B------:R-:W-:-:S07]  /*ce00*/  MOV R0, UR5 ;  /* 0x0000000500007c02 */ /* 0x000fce0008000f00 */
.L_x_178:
[----:B-1----:R1:W2:Y:S02]  /*ce10*/  SYNCS.PHASECHK.TRANS64.TRYWAIT P0, [R0+URZ], R3 ;  /* 0x00000003000075a7 */ /* 0x0022a400080011ff */
[----:B--2---:R-:W-:Y:S05]  /*ce20*/  @!P0 NANOSLEEP.SYNCS 0x989680 ;  /* 0x009896800000895d */ /* 0x004fea0003900000 */
[----:B------:R-:W2:Y:S02]  /*ce30*/  @!P0 SYNCS.PHASECHK.TRANS64 P0, [R0+URZ], R3 ;  /* 0x00000003000085a7 */ /* 0x000ea400080010ff */
[----:B--2---:R-:W-:Y:S05]  /*ce40*/  @!P0 BRA `(.L_x_178) ;  /* 0xfffffffc00f08947 */ /* 0x004fea000383ffff */
[----:B------:R-:W-:Y:S05]  /*ce50*/  BRA `(.L_x_179) ;  /* 0xffffff6000607947 */ /* 0x000fea000383ffff */
.L_x_52:
[----:B------:R-:W-:-:S07]  /*ce60*/  MOV R0, UR5 ;  /* 0x0000000500007c02 */ /* 0x000fce0008000f00 */
.L_x_180:
[----:B-1----:R1:W2:Y:S02]  /*ce70*/  SYNCS.PHASECHK.TRANS64.TRYWAIT P0, [R0+URZ], R3 ;  /* 0x00000003000075a7 */ /* 0x0022a400080011ff */
[----:B--2---:R-:W-:Y:S05]  /*ce80*/  @!P0 NANOSLEEP.SYNCS 0x989680 ;  /* 0x009896800000895d */ /* 0x004fea0003900000 */
[----:B------:R-:W2:Y:S02]  /*ce90*/  @!P0 SYNCS.PHASECHK.TRANS64 P0, [R0+URZ], R3 ;  /* 0x00000003000085a7 */ /* 0x000ea400080010ff */
[----:B--2---:R-:W-:Y:S05]  /*cea0*/  @!P0 BRA `(.L_x_180) ;  /* 0xfffffffc00f08947 */ /* 0x004fea000383ffff */
[----:B------:R-:W-:Y:S05]  /*ceb0*/  BRA `(.L_x_181) ;  /* 0xffffff60006c7947 */ /* 0x000fea000383ffff */
.L_x_53:
[----:B------:R-:W-:-:S07]  /*cec0*/  MOV R0, UR5 ;  /* 0x0000000500007c02 */ /* 0x000fce0008000f00 */
.L_x_182:
[----:B-1----:R1:W2:Y:S02]  /*ced0*/  SYNCS.PHASECHK.TRANS64.TRYWAIT P0, [R0+URZ], R3 ;  /* 0x00000003000075a7 */ /* 0x0022a400080011ff */
[----:B--2---:R-:W-:Y:S05]  /*cee0*/  @!P0 NANOSLEEP.SYNCS 0x989680 ;  /* 0x009896800000895d */ /* 0x004fea0003900000 */
[----:B------:R-:W2:Y:S02]  /*cef0*/  @!P0 SYNCS.PHASECHK.TRANS64 P0, [R0+URZ], R3 ;  /* 0x00000003000085a7 */ /* 0x000ea400080010ff */
[----:B--2---:R-:W-:Y:S05]  /*cf00*/  @!P0 BRA `(.L_x_182) ;  /* 0xfffffffc00f08947 */ /* 0x004fea000383ffff */
[----:B------:R-:W-:Y:S05]  /*cf10*/  BRA `(.L_x_183) ;  /* 0xffffff6000787947 */ /* 0x000fea000383ffff */
.L_x_54:
[----:B------:R-:W-:-:S07]  /*cf20*/  MOV R0, UR5 ;  /* 0x0000000500007c02 */ /* 0x000fce0008000f00 */
.L_x_184:
[----:B-1----:R1:W2:Y:S02]  /*cf30*/  SYNCS.PHASECHK.TRANS64.TRYWAIT P0, [R0+URZ], R3 ;  /* 0x00000003000075a7 */ /* 0x0022a400080011ff */
[----:B--2---:R-:W-:Y:S05]  /*cf40*/  @!P0 NANOSLEEP.SYNCS 0x989680 ;  /* 0x009896800000895d */ /* 0x004fea0003900000 */
[----:B------:R-:W2:Y:S02]  /*cf50*/  @!P0 SYNCS.PHASECHK.TRANS64 P0, [R0+URZ], R3 ;  /* 0x00000003000085a7 */ /* 0x000ea400080010ff */
[----:B--2---:R-:W-:Y:S05]  /*cf60*/  @!P0 BRA `(.L_x_184) ;  /* 0xfffffffc00f08947 */ /* 0x004fea000383ffff */
[----:B------:R-:W-:Y:S05]  /*cf70*/  BRA `(.L_x_185) ;  /* 0xffffff6000847947 */ /* 0x000fea000383ffff */
.L_x_55:
[----:B------:R-:W-:-:S07]  /*cf80*/  MOV R0, UR5 ;  /* 0x0000000500007c02 */ /* 0x000fce0008000f00 */
.L_x_186:
[----:B-1----:R1:W2:Y:S02]  /*cf90*/  SYNCS.PHASECHK.TRANS64.TRYWAIT P0, [R0+URZ], R3 ;  /* 0x00000003000075a7 */ /* 0x0022a400080011ff */
[----:B--2---:R-:W-:Y:S05]  /*cfa0*/  @!P0 NANOSLEEP.SYNCS 0x989680 ;  /* 0x009896800000895d */ /* 0x004fea0003900000 */
[----:B------:R-:W2:Y:S02]  /*cfb0*/  @!P0 SYNCS.PHASECHK.TRANS64 P0, [R0+URZ], R3 ;  /* 0x00000003000085a7 */ /* 0x000ea400080010ff */
[----:B--2---:R-:W-:Y:S05]  /*cfc0*/  @!P0 BRA `(.L_x_186) ;  /* 0xfffffffc00f08947 */ /* 0x004fea000383ffff */
[----:B------:R-:W-:Y:S05]  /*cfd0*/  BRA `(.L_x_187) ;  /* 0xffffff6000907947 */ /* 0x000fea000383ffff */
.L_x_56:
[----:B------:R-:W-:-:S07]  /*cfe0*/  MOV R0, UR5 ;  /* 0x0000000500007c02 */ /* 0x000fce0008000f00 */
.L_x_188:
[----:B-1----:R1:W2:Y:S02]  /*cff0*/  SYNCS.PHASECHK.TRANS64.TRYWAIT P0, [R0+URZ], R3 ;  /* 0x00000003000075a7 */ /* 0x0022a400080011ff */
[----:B--2---:R-:W-:Y:S05]  /*d000*/  @!P0 NANOSLEEP.SYNCS 0x989680 ;  /* 0x009896800000895d */ /* 0x004fea0003900000 */
[----:B------:R-:W2:Y:S02]  /*d010*/  @!P0 SYNCS.PHASECHK.TRANS64 P0, [R0+URZ], R3 ;  /* 0x00000003000085a7 */ /* 0x000ea400080010ff */
[----:B--2---:R-:W-:Y:S05]  /*d020*/  @!P0 BRA `(.L_x_188) ;  /* 0xfffffffc00f08947 */ /* 0x004fea000383ffff */
[----:B------:R-:W-:Y:S05]  /*d030*/  BRA `(.L_x_189) ;  /* 0xffffff60009c7947 */ /* 0x000fea000383ffff */
.L_x_57:
[----:B------:R-:W-:-:S07]  /*d040*/  MOV R0, UR5 ;  /* 0x0000000500007c02 */ /* 0x000fce0008000f00 */
.L_x_190:
[----:B-1----:R1:W2:Y:S02]  /*d050*/  SYNCS.PHASECHK.TRANS64.TRYWAIT P0, [R0+URZ], R3 ;  /* 0x00000003000075a7 */ /* 0x0022a400080011ff */
[----:B--2---:R-:W-:Y:S05]  /*d060*/  @!P0 NANOSLEEP.SYNCS 0x989680 ;  /* 0x009896800000895d */ /* 0x004fea0003900000 */
[----:B------:R-:W2:Y:S02]  /*d070*/  @!P0 SYNCS.PHASECHK.TRANS64 P0, [R0+URZ], R3 ;  /* 0x00000003000085a7 */ /* 0x000ea400080010ff */
[----:B--2---:R-:W-:Y:S05]  /*d080*/  @!P0 BRA `(.L_x_190) ;  /* 0xfffffffc00f08947 */ /* 0x004fea000383ffff */
[----:B------:R-:W-:Y:S05]  /*d090*/  BRA `(.L_x_191) ;  /* 0xffffff6000a87947 */ /* 0x000fea000383ffff */
.L_x_58:
[----:B------:R-:W-:-:S07]  /*d0a0*/  MOV R0, UR5 ;  /* 0x0000000500007c02 */ /* 0x000fce0008000f00 */
.L_x_192:
[----:B-1----:R1:W2:Y:S02]  /*d0b0*/  SYNCS.PHASECHK.TRANS64.TRYWAIT P0, [R0+URZ], R3 ;  /* 0x00000003000075a7 */ /* 0x0022a400080011ff */
[----:B--2---:R-:W-:Y:S05]  /*d0c0*/  @!P0 NANOSLEEP.SYNCS 0x989680 ;  /* 0x009896800000895d */ /* 0x004fea0003900000 */
[----:B------:R-:W2:Y:S02]  /*d0d0*/  @!P0 SYNCS.PHASECHK.TRANS64 P0, [R0+URZ], R3 ;  /* 0x00000003000085a7 */ /* 0x000ea400080010ff */
[----:B--2---:R-:W-:Y:S05]  /*d0e0*/  @!P0 BRA `(.L_x_192) ;  /* 0xfffffffc00f08947 */ /* 0x004fea000383ffff */
[----:B------:R-:W-:Y:S05]  /*d0f0*/  BRA `(.L_x_193) ;  /* 0xffffff6000b47947 */ /* 0x000fea000383ffff */
.L_x_59:
[----:B------:R-:W-:-:S07]  /*d100*/  MOV R0, UR5 ;  /* 0x0000000500007c02 */ /* 0x000fce0008000f00 */
.L_x_194:
[----:B-1----:R1:W2:Y:S02]  /*d110*/  SYNCS.PHASECHK.TRANS64.TRYWAIT P0, [R0+URZ], R3 ;  /* 0x00000003000075a7 */ /* 0x0022a400080011ff */
[----:B--2---:R-:W-:Y:S05]  /*d120*/  @!P0 NANOSLEEP.SYNCS 0x989680 ;  /* 0x009896800000895d */ /* 0x004fea0003900000 */
[----:B------:R-:W2:Y:S02]  /*d130*/  @!P0 SYNCS.PHASECHK.TRANS64 P0, [R0+URZ], R3 ;  /* 0x00000003000085a7 */ /* 0x000ea400080010ff */
[----:B--2---:R-:W-:Y:S05]  /*d140*/  @!P0 BRA `(.L_x_194) ;  /* 0xfffffffc00f08947 */ /* 0x004fea000383ffff */
[----:B------:R-:W-:Y:S05]  /*d150*/  BRA `(.L_x_195) ;  /* 0xffffff6000c07947 */ /* 0x000fea000383ffff */
.L_x_60:
[----:B------:R-:W-:-:S07]  /*d160*/  MOV R0, UR5 ;  /* 0x0000000500007c02 */ /* 0x000fce0008000f00 */
.L_x_196:
[----:B-1----:R1:W2:Y:S02]  /*d170*/  SYNCS.PHASECHK.TRANS64.TRYWAIT P0, [R0+URZ], R3 ;  /* 0x00000003000075a7 */ /* 0x0022a400080011ff */
[----:B--2---:R-:W-:Y:S05]  /*d180*/  @!P0 NANOSLEEP.SYNCS 0x989680 ;  /* 0x009896800000895d */ /* 0x004fea0003900000 */
[----:B------:R-:W2:Y:S02]  /*d190*/  @!P0 SYNCS.PHASECHK.TRANS64 P0, [R0+URZ], R3 ;  /* 0x00000003000085a7 */ /* 0x000ea400080010ff */
[----:B--2---:R-:W-:Y:S05]  /*d1a0*/  @!P0 BRA `(.L_x_196) ;  /* 0xfffffffc00f08947 */ /* 0x004fea000383ffff */
[----:B------:R-:W-:Y:S05]  /*d1b0*/  BRA `(.L_x_197) ;  /* 0xffffff6000cc7947 */ /* 0x000fea000383ffff */
.L_x_61:
[----:B------:R-:W-:-:S07]  /*d1c0*/  MOV R0, UR5 ;  /* 0x0000000500007c02 */ /* 0x000fce0008000f00 */
.L_x_198:
[----:B-1----:R1:W2:Y:S02]  /*d1d0*/  SYNCS.PHASECHK.TRANS64.TRYWAIT P0, [R0+URZ], R3 ;  /* 0x00000003000075a7 */ /* 0x0022a400080011ff */
[----:B--2---:R-:W-:Y:S05]  /*d1e0*/  @!P0 NANOSLEEP.SYNCS 0x989680 ;  /* 0x009896800000895d */ /* 0x004fea0003900000 */
[----:B------:R-:W2:Y:S02]  /*d1f0*/  @!P0 SYNCS.PHASECHK.TRANS64 P0, [R0+URZ], R3 ;  /* 0x00000003000085a7 */ /* 0x000ea400080010ff */
[----:B--2---:R-:W-:Y:S05]  /*d200*/  @!P0 BRA `(.L_x_198) ;  /* 0xfffffffc00f08947 */ /* 0x004fea000383ffff */
[----:B------:R-:W-:Y:S05]  /*d210*/  BRA `(.L_x_199) ;  /* 0xffffff6000d87947 */ /* 0x000fea000383ffff */
.L_x_62:
[----:B------:R-:W-:-:S07]  /*d220*/  MOV R0, UR5 ;  /* 0x0000000500007c02 */ /* 0x000fce0008000f00 */
.L_x_200:
[----:B-1----:R1:W2:Y:S02]  /*d230*/  SYNCS.PHASECHK.TRANS64.TRYWAIT P0, [R0+URZ], R3 ;  /* 0x00000003000075a7 */ /* 0x0022a400080011ff */
[----:B--2---:R-:W-:Y:S05]  /*d240*/  @!P0 NANOSLEEP.SYNCS 0x989680 ;  /* 0x009896800000895d */ /* 0x004fea0003900000 */
[----:B------:R-:W2:Y:S02]  /*d250*/  @!P0 SYNCS.PHASECHK.TRANS64 P0, [R0+URZ], R3 ;  /* 0x00000003000085a7 */ /* 0x000ea400080010ff */
[----:B--2---:R-:W-:Y:S05]  /*d260*/  @!P0 BRA `(.L_x_200) ;  /* 0xfffffffc00f08947 */ /* 0x004fea000383ffff */
[----:B------:R-:W-:Y:S05]  /*d270*/  BRA `(.L_x_201) ;  /* 0xffffff6000e47947 */ /* 0x000fea000383ffff */
.L_x_63:
[----:B------:R-:W-:-:S07]  /*d280*/  MOV R0, UR5 ;  /* 0x0000000500007c02 */ /* 0x000fce0008000f00 */
.L_x_202:
[----:B-1----:R1:W2:Y:S02]  /*d290*/  SYNCS.PHASECHK.TRANS64.TRYWAIT P0, [R0+URZ], R3 ;  /* 0x00000003000075a7 */ /* 0x0022a400080011ff */
[----:B--2---:R-:W-:Y:S05]  /*d2a0*/  @!P0 NANOSLEEP.SYNCS 0x989680 ;  /* 0x009896800000895d */ /* 0x004fea0003900000 */
[----:B------:R-:W2:Y:S02]  /*d2b0*/  @!P0 SYNCS.PHASECHK.TRANS64 P0, [R0+URZ], R3 ;  /* 0x00000003000085a7 */ /* 0x000ea400080010ff */
[----:B--2---:R-:W-:Y:S05]  /*d2c0*/  @!P0 BRA `(.L_x_202) ;  /* 0xfffffffc00f08947 */ /* 0x004fea000383ffff */
[----:B------:R-:W-:Y:S05]  /*d2d0*/  BRA `(.L_x_203) ;  /* 0xffffff6000f07947 */ /* 0x000fea000383ffff */
.L_x_64:
[----:B------:R-:W-:-:S07]  /*d2e0*/  MOV R0, UR5 ;  /* 0x0000000500007c02 */ /* 0x000fce0008000f00 */
.L_x_204:
[----:B-1----:R1:W2:Y:S02]  /*d2f0*/  SYNCS.PHASECHK.TRANS64.TRYWAIT P0, [R0+URZ], R3 ;  /* 0x00000003000075a7 */ /* 0x0022a400080011ff */
[----:B--2---:R-:W-:Y:S05]  /*d300*/  @!P0 NANOSLEEP.SYNCS 0x989680 ;  /* 0x009896800000895d */ /* 0x004fea0003900000 */
[----:B------:R-:W2:Y:S02]  /*d310*/  @!P0 SYNCS.PHASECHK.TRANS64 P0, [R0+URZ], R3 ;  /* 0x00000003000085a7 */ /* 0x000ea400080010ff */
[----:B--2---:R-:W-:Y:S05]  /*d320*/  @!P0 BRA `(.L_x_204) ;  /* 0xfffffffc00f08947 */ /* 0x004fea000383ffff */
[----:B------:R-:W-:Y:S05]  /*d330*/  BRA `(.L_x_205) ;  /* 0xffffff6000fc7947 */ /* 0x000fea000383ffff */
.L_x_67:
[----:B--2---:R2:W3:Y:S02]  /*d340*/  SYNCS.PHASECHK.TRANS64.TRYWAIT P0, [R0+URZ+0x1f0], R5 ;  /* 0x0001f005000075a7 */ /* 0x0044e400080011ff */
[----:B---3--:R-:W-:Y:S05]  /*d350*/  @!P0 NANOSLEEP.SYNCS 0x989680 ;  /* 0x009896800000895d */ /* 0x008fea0003900000 */
[----:B------:R-:W3:Y:S02]  /*d360*/  @!P0 SYNCS.PHASECHK.TRANS64 P0, [R0+URZ+0x1f0], R5 ;  /* 0x0001f005000085a7 */ /* 0x000ee400080010ff */
[----:B---3--:R-:W-:Y:S05]  /*d370*/  @!P0 BRA `(.L_x_67) ;  /* 0xfffffffc00f08947 */ /* 0x008fea000383ffff */
[----:B------:R-:W-:Y:S05]  /*d380*/  BRA `(.L_x_206) ;  /* 0xffffff6400587947 */ /* 0x000fea000383ffff */
.L_x_68:
[----:B------:R-:W-:-:S07]  /*d390*/  MOV R0, UR4 ;  /* 0x0000000400007c02 */ /* 0x000fce0008000f00 */
.L_x_207:
[----:B--2---:R2:W3:Y:S02]  /*d3a0*/  SYNCS.PHASECHK.TRANS64.TRYWAIT P0, [R0+URZ+0x1c0], R7 ;  /* 0x0001c007000075a7 */ /* 0x0044e400080011ff */
[----:B---3--:R-:W-:Y:S05]  /*d3b0*/  @!P0 NANOSLEEP.SYNCS 0x989680 ;  /* 0x009896800000895d */ /* 0x008fea0003900000 */
[----:B------:R-:W3:Y:S02]  /*d3c0*/  @!P0 SYNCS.PHASECHK.TRANS64 P0, [R0+URZ+0x1c0], R7 ;  /* 0x0001c007000085a7 */ /* 0x000ee400080010ff */
[----:B---3--:R-:W-:Y:S05]  /*d3d0*/  @!P0 BRA `(.L_x_207) ;  /* 0xfffffffc00f08947 */ /* 0x008fea000383ffff */
[----:B------:R-:W-:Y:S05]  /*d3e0*/  BRA `(.L_x_208) ;  /* 0xffffff6400687947 */ /* 0x000fea000383ffff */
.L_x_69:
[----:B--2---:R2:W3:Y:S02]  /*d3f0*/  SYNCS.PHASECHK.TRANS64.TRYWAIT P1, [R0+URZ+0x1b0], R5 ;  /* 0x0001b005000075a7 */ /* 0x0044e400080211ff */
[----:B---3--:R-:W-:Y:S05]  /*d400*/  @!P1 NANOSLEEP.SYNCS 0x989680 ;  /* 0x009896800000995d */ /* 0x008fea0003900000 */
[----:B------:R-:W3:Y:S02]  /*d410*/  @!P1 SYNCS.PHASECHK.TRANS64 P1, [R0+URZ+0x1b0], R5 ;  /* 0x0001b005000095a7 */ /* 0x000ee400080210ff */
[----:B---3--:R-:W-:Y:S05]  /*d420*/  @!P1 BRA `(.L_x_69) ;  /* 0xfffffffc00f09947 */ /* 0x008fea000383ffff */
[----:B------:R-:W-:Y:S05]  /*d430*/  BRA `(.L_x_209) ;  /* 0xffffff6400987947 */ /* 0x000fea000383ffff */
.L_x_72:
[----:B------:R-:W-:-:S07]  /*d440*/  MOV R0, UR4 ;  /* 0x0000000400007c02 */ /* 0x000fce0008000f00 */
.L_x_210:
[----:B--2---:R2:W3:Y:S02]  /*d450*/  SYNCS.PHASECHK.TRANS64.TRYWAIT P0, [R0+URZ+0x1c0], R3 ;  /* 0x0001c003000075a7 */ /* 0x0044e400080011ff */
[----:B---3--:R-:W-:Y:S05]  /*d460*/  @!P0 NANOSLEEP.SYNCS 0x989680 ;  /* 0x009896800000895d */ /* 0x008fea0003900000 */
[----:B------:R-:W3:Y:S02]  /*d470*/  @!P0 SYNCS.PHASECHK.TRANS64 P0, [R0+URZ+0x1c0], R3 ;  /* 0x0001c003000085a7 */ /* 0x000ee400080010ff */
[----:B---3--:R-:W-:Y:S05]  /*d480*/  @!P0 BRA `(.L_x_210) ;  /* 0xfffffffc00f08947 */ /* 0x008fea000383ffff */
[----:B------:R-:W-:Y:S05]  /*d490*/  BRA `(.L_x_71) ;  /* 0xffffff6400ec7947 */ /* 0x000fea000383ffff */
.L_x_81:
[----:B--2---:R-:W-:-:S04]  /*d4a0*/  MOV R5, UR5 ;  /* 0x0000000500057c02 */ /* 0x004fc80008000f00 */
[----:B------:R2:W3:Y:S03]  /*d4b0*/  SYNCS.PHASECHK.TRANS64.TRYWAIT P0, [R5+URZ+0x8], R6 ;  /* 0x00000806050075a7 */ /* 0x0004e600080011ff */
[----:B---3--:R-:W-:Y:S05]  /*d4c0*/  @!P0 NANOSLEEP.SYNCS 0x989680 ;  /* 0x009896800000895d */ /* 0x008fea0003900000 */
[----:B------:R-:W3:Y:S02]  /*d4d0*/  @!P0 SYNCS.PHASECHK.TRANS64 P0, [R5+URZ+0x8], R6 ;  /* 0x00000806050085a7 */ /* 0x000ee400080010ff */
[----:B---3--:R-:W-:Y:S05]  /*d4e0*/  @!P0 BRA `(.L_x_81) ;  /* 0xfffffffc00ec8947 */ /* 0x008fea000383ffff */
[----:B------:R-:W-:Y:S05]  /*d4f0*/  BRA `(.L_x_80) ;  /* 0xffffff6800a07947 */ /* 0x000fea000383ffff */
.L_x_83:
[----:B------:R-:W-:Y:S01]  /*d500*/  BSSY B0, `(.L_x_211) ;  /* 0x0000006000007945 */ /* 0x000fe20003800000 */
[----:B------:R-:W-:-:S07]  /*d510*/  MOV R15, 0xffffffff ;  /* 0xffffffff000f7802 */ /* 0x000fce0000000f00 */
[----:B-12--5:R-:W-:Y:S05]  /*d520*/  WARPSYNC.COLLECTIVE R15, `(.L_x_212) ;  /* 0x000000000f0c7348 */ /* 0x026fea0003c00000 */
[----:B------:R-:W-:Y:S02]  /*d530*/  ELECT P6, UR79, PT ;  /* 0x00000000004f782f */ /* 0x000fe400038c0000 */
[----:B------:R-:W-:Y:S01]  /*d540*/  MOV R14, UR79 ;  /* 0x0000004f000e7c02 */ /* 0x000fe20008000f00 */
[----:B-12--5:R-:W-:Y:S10]  /*d550*/  ENDCOLLECTIVE ;  /* 0x000000000000791b */ /* 0x026ff40003800000 */
.L_x_212:
[----:B------:R-:W-:Y:S05]  /*d560*/  BSYNC B0 ;  /* 0x0000000000007941 */ /* 0x000fea0003800000 */
.L_x_211:
[----:B------:R-:W-:Y:S01]  /*d570*/  PLOP3.LUT P0, PT, P6, PT, PT, 0x80, 0x8 ;  /* 0x000000000008781c */ /* 0x000fe2000370f070 */
[----:B------:R-:W-:-:S12]  /*d580*/  BRA `(.L_x_213) ;  /* 0xffffff6800cc7947 */ /* 0x000fd8000383ffff */
.L_x_85:
[----:B--2---:R-:W-:-:S04]  /*d590*/  MOV R3, UR5 ;  /* 0x0000000500037c02 */ /* 0x004fc80008000f00 */
[----:B------:R2:W3:Y:S03]  /*d5a0*/  SYNCS.PHASECHK.TRANS64.TRYWAIT P0, [R3+URZ+0x8], R4 ;  /* 0x00000804030075a7 */ /* 0x0004e600080011ff */
[----:B---3--:R-:W-:Y:S05]  /*d5b0*/  @!P0 NANOSLEEP.SYNCS 0x989680 ;  /* 0x009896800000895d */ /* 0x008fea0003900000 */
[----:B------:R-:W3:Y:S02]  /*d5c0*/  @!P0 SYNCS.PHASECHK.TRANS64 P0, [R3+URZ+0x8], R4 ;  /* 0x00000804030085a7 */ /* 0x000ee400080010ff */
[----:B---3--:R-:W-:Y:S05]  /*d5d0*/  @!P0 BRA `(.L_x_85) ;  /* 0xfffffffc00ec8947 */ /* 0x008fea000383ffff */
[----:B------:R-:W-:Y:S05]  /*d5e0*/  BRA `(.L_x_84) ;  /* 0xffffff6800d07947 */ /* 0x000fea000383ffff */
.L_x_86:
[----:B-1----:R1:W2:Y:S02]  /*d5f0*/  SYNCS.PHASECHK.TRANS64.TRYWAIT P0, [R0+URZ+0x1b0], R5 ;  /* 0x0001b005000075a7 */ /* 0x0022a400080011ff */
[----:B--2---:R-:W-:Y:S05]  /*d600*/  @!P0 NANOSLEEP.SYNCS 0x989680 ;  /* 0x009896800000895d */ /* 0x004fea0003900000 */
[----:B------:R-:W2:Y:S02]  /*d610*/  @!P0 SYNCS.PHASECHK.TRANS64 P0, [R0+URZ+0x1b0], R5 ;  /* 0x0001b005000085a7 */ /* 0x000ea400080010ff */
[----:B--2---:R-:W-:Y:S05]  /*d620*/  @!P0 BRA `(.L_x_86) ;  /* 0xfffffffc00f08947 */ /* 0x004fea000383ffff */
[----:B------:R-:W-:Y:S05]  /*d630*/  BRA `(.L_x_214) ;  /* 0xffffff6c00a47947 */ /* 0x000fea000383ffff */
.L_x_88:
[----:B------:R-:W-:-:S07]  /*d640*/  MOV R0, UR19 ;  /* 0x0000001300007c02 */ /* 0x000fce0008000f00 */
.L_x_215:
[----:B-1----:R1:W2:Y:S02]  /*d650*/  SYNCS.PHASECHK.TRANS64.TRYWAIT P0, [R0+URZ+0x1e0], R5 ;  /* 0x0001e005000075a7 */ /* 0x0022a400080011ff */
[----:B--2---:R-:W-:Y:S05]  /*d660*/  @!P0 NANOSLEEP.SYNCS 0x989680 ;  /* 0x009896800000895d */ /* 0x004fea0003900000 */
[----:B------:R-:W2:Y:S02]  /*d670*/  @!P0 SYNCS.PHASECHK.TRANS64 P0, [R0+URZ+0x1e0], R5 ;  /* 0x0001e005000085a7 */ /* 0x000ea400080010ff */
[----:B--2---:R-:W-:Y:S05]  /*d680*/  @!P0 BRA `(.L_x_215) ;  /* 0xfffffffc00f08947 */ /* 0x004fea000383ffff */
[----:B------:R-:W-:Y:S05]  /*d690*/  BRA `(.L_x_216) ;  /* 0xffffff6c00ec7947 */ /* 0x000fea000383ffff */
.L_x_91:
[----:B------:R-:W-:Y:S07]  /*d6a0*/  MOV R0, UR6 ;  /* 0x0000000600007c02 */ /* 0x000fee0008000f00 */
.L_x_217:
[----:B-1----:R1:W2:Y:S02]  /*d6b0*/  SYNCS.PHASECHK.TRANS64.TRYWAIT P0, [R0+URZ], R5 ;  /* 0x00000005000075a7 */ /* 0x0022a400080011ff */
[----:B--2---:R-:W-:Y:S05]  /*d6c0*/  @!P0 NANOSLEEP.SYNCS 0x989680 ;  /* 0x009896800000895d */ /* 0x004fea0003900000 */
[----:B------:R-:W2:Y:S02]  /*d6d0*/  @!P0 SYNCS.PHASECHK.TRANS64 P0, [R0+URZ], R5 ;  /* 0x00000005000085a7 */ /* 0x000ea400080010ff */
[----:B--2---:R-:W-:Y:S05]  /*d6e0*/  @!P0 BRA `(.L_x_217) ;  /* 0xfffffffc00f08947 */ /* 0x004fea000383ffff */
[----:B------:R-:W-:Y:S05]  /*d6f0*/  BRA `(.L_x_90) ;  /* 0xffffff7000047947 */ /* 0x000fea000383ffff */
.L_x_95:
[----:B-1----:R-:W-:-:S07]  /*d700*/  MOV R0, UR4 ;  /* 0x0000000400007c02 */ /* 0x002fce0008000f00 */
.L_x_218:
[----:B-1----:R1:W2:Y:S02]  /*d710*/  SYNCS.PHASECHK.TRANS64.TRYWAIT P0, [R0+URZ], R3 ;  /* 0x00000003000075a7 */ /* 0x0022a400080011ff */
[----:B--2---:R-:W-:Y:S05]  /*d720*/  @!P0 NANOSLEEP.SYNCS 0x989680 ;  /* 0x009896800000895d */ /* 0x004fea0003900000 */
[----:B------:R-:W2:Y:S02]  /*d730*/  @!P0 SYNCS.PHASECHK.TRANS64 P0, [R0+URZ], R3 ;  /* 0x00000003000085a7 */ /* 0x000ea400080010ff */
[----:B--2---:R-:W-:Y:S05]  /*d740*/  @!P0 BRA `(.L_x_218) ;  /* 0xfffffffc00f08947 */ /* 0x004fea000383ffff */
[----:B------:R-:W-:Y:S05]  /*d750*/  BRA `(.L_x_219) ;  /* 0xffffff7000bc7947 */ /* 0x000fea000383ffff */
.L_x_98:
[----:B------:R-:W-:-:S07]  /*d760*/  MOV R0, UR13 ;  /* 0x0000000d00007c02 */ /* 0x000fce0008000f00 */
.L_x_220:
[----:B-1----:R1:W2:Y:S02]  /*d770*/  SYNCS.PHASECHK.TRANS64.TRYWAIT P1, [R0+URZ+0x210], R3 ;  /* 0x00021003000075a7 */ /* 0x0022a400080211ff */
[----:B--2---:R-:W-:Y:S05]  /*d780*/  @!P1 NANOSLEEP.SYNCS 0x989680 ;  /* 0x009896800000995d */ /* 0x004fea0003900000 */
[----:B------:R-:W2:Y:S02]  /*d790*/  @!P1 SYNCS.PHASECHK.TRANS64 P1, [R0+URZ+0x210], R3 ;  /* 0x00021003000095a7 */ /* 0x000ea400080210ff */
[----:B--2---:R-:W-:Y:S05]  /*d7a0*/  @!P1 BRA `(.L_x_220) ;  /* 0xfffffffc00f09947 */ /* 0x004fea000383ffff */
[----:B------:R-:W-:Y:S05]  /*d7b0*/  BRA `(.L_x_221) ;  /* 0xffffff7400087947 */ /* 0x000fea000383ffff */
.L_x_103:
[----:B--2---:R2:W3:Y:S02]  /*d7c0*/  SYNCS.PHASECHK.TRANS64.TRYWAIT P0, [R8+URZ+0x1b0], R5 ;  /* 0x0001b005080075a7 */ /* 0x0044e400080011ff */
[----:B---3--:R-:W-:Y:S05]  /*d7d0*/  @!P0 NANOSLEEP.SYNCS 0x989680 ;  /* 0x009896800000895d */ /* 0x008fea0003900000 */
[----:B------:R-:W3:Y:S02]  /*d7e0*/  @!P0 SYNCS.PHASECHK.TRANS64 P0, [R8+URZ+0x1b0], R5 ;  /* 0x0001b005080085a7 */ /* 0x000ee400080010ff */
[----:B---3--:R-:W-:Y:S05]  /*d7f0*/  @!P0 BRA `(.L_x_103) ;  /* 0xfffffffc00f08947 */ /* 0x008fea000383ffff */
[----:B------:R-:W-:Y:S05]  /*d800*/  BRA `(.L_x_222) ;  /* 0xffffff7800407947 */ /* 0x000fea000383ffff */
.L_x_106:
[----:B------:R-:W-:Y:S07]  /*d810*/  MOV R0, UR21 ;  /* 0x0000001500007c02 */ /* 0x000fee0008000f00 */
.L_x_223:
[----:B--2---:R2:W3:Y:S02]  /*d820*/  SYNCS.PHASECHK.TRANS64.TRYWAIT P1, [R0+URZ+0x1a8], R5 ;  /* 0x0001a805000075a7 */ /* 0x0044e400080211ff */
[----:B---3--:R-:W-:Y:S05]  /*d830*/  @!P1 NANOSLEEP.SYNCS 0x989680 ;  /* 0x009896800000995d */ /* 0x008fea0003900000 */
[----:B------:R-:W3:Y:S02]  /*d840*/  @!P1 SYNCS.PHASECHK.TRANS64 P1, [R0+URZ+0x1a8], R5 ;  /* 0x0001a805000095a7 */ /* 0x000ee400080210ff */
[----:B---3--:R-:W-:Y:S05]  /*d850*/  @!P1 BRA `(.L_x_223) ;  /* 0xfffffffc00f09947 */ /* 0x008fea000383ffff */
[----:B------:R-:W-:Y:S05]  /*d860*/  BRA `(.L_x_105) ;  /* 0xffffff7c00bc7947 */ /* 0x000fea000383ffff */
.L_x_109:
[----:B--2---:R-:W-:Y:S07]  /*d870*/  MOV R5, UR21 ;  /* 0x0000001500057c02 */ /* 0x004fee0008000f00 */
.L_x_224:
[----:B--2---:R2:W3:Y:S02]  /*d880*/  SYNCS.PHASECHK.TRANS64.TRYWAIT P0, [R5+URZ+0x180], R4 ;  /* 0x00018004050075a7 */ /* 0x0044e400080011ff */
[----:B---3--:R-:W-:Y:S05]  /*d890*/  @!P0 NANOSLEEP.SYNCS 0x989680 ;  /* 0x009896800000895d */ /* 0x008fea0003900000 */
[----:B------:R-:W3:Y:S02]  /*d8a0*/  @!P0 SYNCS.PHASECHK.TRANS64 P0, [R5+URZ+0x180], R4 ;  /* 0x00018004050085a7 */ /* 0x000ee400080010ff */
[----:B---3--:R-:W-:Y:S05]  /*d8b0*/  @!P0 BRA `(.L_x_224) ;  /* 0xfffffffc00f08947 */ /* 0x008fea000383ffff */
[----:B------:R-:W-:Y:S05]  /*d8c0*/  BRA `(.L_x_225) ;  /* 0xffffff8000147947 */ /* 0x000fea000383ffff */
.L_x_110:
[----:B------:R-:W-:Y:S07]  /*d8d0*/  MOV R5, UR21 ;  /* 0x0000001500057c02 */ /* 0x000fee0008000f00 */
.L_x_226:
[----:B--2---:R2:W3:Y:S02]  /*d8e0*/  SYNCS.PHASECHK.TRANS64.TRYWAIT P0, [R5+URZ+0x188], R4 ;  /* 0x00018804050075a7 */ /* 0x0044e400080011ff */
[----:B---3--:R-:W-:Y:S05]  /*d8f0*/  @!P0 NANOSLEEP.SYNCS 0x989680 ;  /* 0x009896800000895d */ /* 0x008fea0003900000 */
[----:B------:R-:W3:Y:S02]  /*d900*/  @!P0 SYNCS.PHASECHK.TRANS64 P0, [R5+URZ+0x188], R4 ;  /* 0x00018804050085a7 */ /* 0x000ee400080010ff */
[----:B---3--:R-:W-:Y:S05]  /*d910*/  @!P0 BRA `(.L_x_226) ;  /* 0xfffffffc00f08947 */ /* 0x008fea000383ffff */
[----:B------:R-:W-:Y:S05]  /*d920*/  BRA `(.L_x_227) ;  /* 0xffffff8000507947 */ /* 0x000fea000383ffff */
.L_x_111:
[----:B--2---:R-:W-:Y:S07]  /*d930*/  MOV R5, UR21 ;  /* 0x0000001500057c02 */ /* 0x004fee0008000f00 */
.L_x_228:
[----:B--2---:R2:W3:Y:S02]  /*d940*/  SYNCS.PHASECHK.TRANS64.TRYWAIT P0, [R5+URZ+0x190], R4 ;  /* 0x00019004050075a7 */ /* 0x0044e400080011ff */
[----:B---3--:R-:W-:Y:S05]  /*d950*/  @!P0 NANOSLEEP.SYNCS 0x989680 ;  /* 0x009896800000895d */ /* 0x008fea0003900000 */
[----:B------:R-:W3:Y:S02]  /*d960*/  @!P0 SYNCS.PHASECHK.TRANS64 P0, [R5+URZ+0x190], R4 ;  /* 0x00019004050085a7 */ /* 0x000ee400080010ff */
[----:B---3--:R-:W-:Y:S05]  /*d970*/  @!P0 BRA `(.L_x_228) ;  /* 0xfffffffc00f08947 */ /* 0x008fea000383ffff */
[----:B------:R-:W-:Y:S05]  /*d980*/  BRA `(.L_x_229) ;  /* 0xffffff8000987947 */ /* 0x000fea000383ffff */
.L_x_112:
[----:B--2---:R-:W-:Y:S07]  /*d990*/  MOV R5, UR21 ;  /* 0x0000001500057c02 */ /* 0x004fee0008000f00 */
.L_x_230:
[----:B--2---:R2:W3:Y:S02]  /*d9a0*/  SYNCS.PHASECHK.TRANS64.TRYWAIT P0, [R5+URZ+0x198], R4 ;  /* 0x00019804050075a7 */ /* 0x0044e400080011ff */
[----:B---3--:R-:W-:Y:S05]  /*d9b0*/  @!P0 NANOSLEEP.SYNCS 0x989680 ;  /* 0x009896800000895d */ /* 0x008fea0003900000 */
[----:B------:R-:W3:Y:S02]  /*d9c0*/  @!P0 SYNCS.PHASECHK.TRANS64 P0, [R5+URZ+0x198], R4 ;  /* 0x00019804050085a7 */ /* 0x000ee400080010ff */
[----:B---3--:R-:W-:Y:S05]  /*d9d0*/  @!P0 BRA `(.L_x_230) ;  /* 0xfffffffc00f08947 */ /* 0x008fea000383ffff */
[----:B------:R-:W-:Y:S05]  /*d9e0*/  BRA `(.L_x_231) ;  /* 0xffffff8000e47947 */ /* 0x000fea000383ffff */
.L_x_114:
[----:B------:R-:W-:-:S07]  /*d9f0*/  MOV R0, UR21 ;  /* 0x0000001500007c02 */ /* 0x000fce0008000f00 */
.L_x_232:
[----:B--2---:R2:W3:Y:S02]  /*da00*/  SYNCS.PHASECHK.TRANS64.TRYWAIT P0, [R0+URZ+0x180], R3 ;  /* 0x00018003000075a7 */ /* 0x0044e400080011ff */
[----:B---3--:R-:W-:Y:S05]  /*da10*/  @!P0 NANOSLEEP.SYNCS 0x989680 ;  /* 0x009896800000895d */ /* 0x008fea0003900000 */
[----:B------:R-:W3:Y:S02]  /*da20*/  @!P0 SYNCS.PHASECHK.TRANS64 P0, [R0+URZ+0x180], R3 ;  /* 0x00018003000085a7 */ /* 0x000ee400080010ff */
[----:B---3--:R-:W-:Y:S05]  /*da30*/  @!P0 BRA `(.L_x_232) ;  /* 0xfffffffc00f08947 */ /* 0x008fea000383ffff */
[----:B------:R-:W-:Y:S05]  /*da40*/  BRA `(.L_x_233) ;  /* 0xffffff84005c7947 */ /* 0x000fea000383ffff */
.L_x_115:
[----:B--2---:R-:W-:-:S07]  /*da50*/  MOV R0, UR21 ;  /* 0x0000001500007c02 */ /* 0x004fce0008000f00 */
.L_x_234:
[----:B--2---:R2:W3:Y:S02]  /*da60*/  SYNCS.PHASECHK.TRANS64.TRYWAIT P0, [R0+URZ+0x188], R3 ;  /* 0x00018803000075a7 */ /* 0x0044e400080011ff */
[----:B---3--:R-:W-:Y:S05]  /*da70*/  @!P0 NANOSLEEP.SYNCS 0x989680 ;  /* 0x009896800000895d */ /* 0x008fea0003900000 */
[----:B------:R-:W3:Y:S02]  /*da80*/  @!P0 SYNCS.PHASECHK.TRANS64 P0, [R0+URZ+0x188], R3 ;  /* 0x00018803000085a7 */ /* 0x000ee400080010ff */
[----:B---3--:R-:W-:Y:S05]  /*da90*/  @!P0 BRA `(.L_x_234) ;  /* 0xfffffffc00f08947 */ /* 0x008fea000383ffff */
[----:B------:R-:W-:Y:S05]  /*daa0*/  BRA `(.L_x_235) ;  /* 0xffffff84004c7947 */ /* 0x000fea000383ffff */
.L_x_116:
[----:B--2---:R-:W-:-:S07]  /*dab0*/  MOV R0, UR21 ;  /* 0x0000001500007c02 */ /* 0x004fce0008000f00 */
.L_x_236:
[----:B--2---:R2:W3:Y:S02]  /*dac0*/  SYNCS.PHASECHK.TRANS64.TRYWAIT P0, [R0+URZ+0x190], R3 ;  /* 0x00019003000075a7 */ /* 0x0044e400080011ff */
[----:B---3--:R-:W-:Y:S05]  /*dad0*/  @!P0 NANOSLEEP.SYNCS 0x989680 ;  /* 0x009896800000895d */ /* 0x008fea0003900000 */
[----:B------:R-:W3:Y:S02]  /*dae0*/  @!P0 SYNCS.PHASECHK.TRANS64 P0, [R0+URZ+0x190], R3 ;  /* 0x00019003000085a7 */ /* 0x000ee400080010ff */
[----:B---3--:R-:W-:Y:S05]  /*daf0*/  @!P0 BRA `(.L_x_236) ;  /* 0xfffffffc00f08947 */ /* 0x008fea000383ffff */
[----:B------:R-:W-:Y:S05]  /*db00*/  BRA `(.L_x_237) ;  /* 0xffffff84003c7947 */ /* 0x000fea000383ffff */
.L_x_118:
[----:B-1----:R1:W2:Y:S02]  /*db10*/  SYNCS.PHASECHK.TRANS64.TRYWAIT P0, [R3+URZ+0x1b0], R0 ;  /* 0x0001b000030075a7 */ /* 0x0022a400080011ff */
[----:B--2---:R-:W-:Y:S05]  /*db20*/  @!P0 NANOSLEEP.SYNCS 0x989680 ;  /* 0x009896800000895d */ /* 0x004fea0003900000 */
[----:B------:R-:W2:Y:S02]  /*db30*/  @!P0 SYNCS.PHASECHK.TRANS64 P0, [R3+URZ+0x1b0], R0 ;  /* 0x0001b000030085a7 */ /* 0x000ea400080010ff */
[----:B--2---:R-:W-:Y:S05]  /*db40*/  @!P0 BRA `(.L_x_118) ;  /* 0xfffffffc00f08947 */ /* 0x004fea000383ffff */
[----:B------:R-:W-:Y:S05]  /*db50*/  BRA `(.L_x_238) ;  /* 0xffffff8800007947 */ /* 0x000fea000383ffff */
.L_x_129:
[----:B-1----:R1:W2:Y:S02]  /*db60*/  SYNCS.PHASECHK.TRANS64.TRYWAIT P1, [R3+URZ+0x160], R0 ;  /* 0x00016000030075a7 */ /* 0x0022a400080211ff */
[----:B--2---:R-:W-:Y:S05]  /*db70*/  @!P1 NANOSLEEP.SYNCS 0x989680 ;  /* 0x009896800000995d */ /* 0x004fea0003900000 */
[----:B------:R-:W2:Y:S02]  /*db80*/  @!P1 SYNCS.PHASECHK.TRANS64 P1, [R3+URZ+0x160], R0 ;  /* 0x00016000030095a7 */ /* 0x000ea400080210ff */
[----:B--2---:R-:W-:Y:S05]  /*db90*/  @!P1 BRA `(.L_x_129) ;  /* 0xfffffffc00f09947 */ /* 0x004fea000383ffff */
[----:B------:R-:W-:Y:S05]  /*dba0*/  BRA `(.L_x_128) ;  /* 0xffffff9400847947 */ /* 0x000fea000383ffff */
.L_x_131:
[----:B--2---:R2:W4:Y:S02]  /*dbb0*/  SYNCS.PHASECHK.TRANS64.TRYWAIT P0, [R145+URZ+0x1d0], R2 ;  /* 0x0001d002910075a7 */ /* 0x00452400080011ff */
[----:B----4-:R-:W-:Y:S05]  /*dbc0*/  @!P0 NANOSLEEP.SYNCS 0x989680 ;  /* 0x009896800000895d */ /* 0x010fea0003900000 */
[----:B------:R-:W4:Y:S02]  /*dbd0*/  @!P0 SYNCS.PHASECHK.TRANS64 P0, [R145+URZ+0x1d0], R2 ;  /* 0x0001d002910085a7 */ /* 0x000f2400080010ff */
[----:B----4-:R-:W-:Y:S05]  /*dbe0*/  @!P0 BRA `(.L_x_131) ;  /* 0xfffffffc00f08947 */ /* 0x010fea000383ffff */
[----:B------:R-:W-:Y:S05]  /*dbf0*/  BRA `(.L_x_130) ;  /* 0xffffff9400e07947 */ /* 0x000fea000383ffff */
.L_x_139:
[----:B--2---:R2:W3:Y:S02]  /*dc00*/  SYNCS.PHASECHK.TRANS64.TRYWAIT P0, [R107+URZ+0x160], R0 ;  /* 0x000160006b0075a7 */ /* 0x0044e400080011ff */
[----:B---3--:R-:W-:Y:S05]  /*dc10*/  @!P0 NANOSLEEP.SYNCS 0x989680 ;  /* 0x009896800000895d */ /* 0x008fea0003900000 */
[----:B------:R-:W3:Y:S02]  /*dc20*/  @!P0 SYNCS.PHASECHK.TRANS64 P0, [R107+URZ+0x160], R0 ;  /* 0x000160006b0085a7 */ /* 0x000ee400080010ff */
[----:B---3--:R-:W-:Y:S05]  /*dc30*/  @!P0 BRA `(.L_x_139) ;  /* 0xfffffffc00f08947 */ /* 0x008fea000383ffff */
[----:B------:R-:W-:Y:S05]  /*dc40*/  BRA `(.L_x_138) ;  /* 0xffffffa800e47947 */ /* 0x000fea000383ffff */
.L_x_147:
[----:B--2---:R2:W3:Y:S02]  /*dc50*/  SYNCS.PHASECHK.TRANS64.TRYWAIT P0, [R0+URZ+0x160], R7 ;  /* 0x00016007000075a7 */ /* 0x0044e400080011ff */
[----:B---3--:R-:W-:Y:S05]  /*dc60*/  @!P0 NANOSLEEP.SYNCS 0x989680 ;  /* 0x009896800000895d */ /* 0x008fea0003900000 */
[----:B------:R-:W3:Y:S02]  /*dc70*/  @!P0 SYNCS.PHASECHK.TRANS64 P0, [R0+URZ+0x160], R7 ;  /* 0x00016007000085a7 */ /* 0x000ee400080010ff */
[----:B---3--:R-:W-:Y:S05]  /*dc80*/  @!P0 BRA `(.L_x_147) ;  /* 0xfffffffc00f08947 */ /* 0x008fea000383ffff */
[----:B------:R-:W-:Y:S05]  /*dc90*/  BRA `(.L_x_146) ;  /* 0xffffffc000387947 */ /* 0x000fea000383ffff */
.L_x_155:
[----:B--2---:R2:W3:Y:S02]  /*dca0*/  SYNCS.PHASECHK.TRANS64.TRYWAIT P0, [R0+URZ+0x160], R5 ;  /* 0x00016005000075a7 */ /* 0x0044e400080011ff */
[----:B---3--:R-:W-:Y:S05]  /*dcb0*/  @!P0 NANOSLEEP.SYNCS 0x989680 ;  /* 0x009896800000895d */ /* 0x008fea0003900000 */
[----:B------:R-:W3:Y:S02]  /*dcc0*/  @!P0 SYNCS.PHASECHK.TRANS64 P0, [R0+URZ+0x160], R5 ;  /* 0x00016005000085a7 */ /* 0x000ee400080010ff */
[----:B---3--:R-:W-:Y:S05]  /*dcd0*/  @!P0 BRA `(.L_x_155) ;  /* 0xfffffffc00f08947 */ /* 0x008fea000383ffff */
[----:B------:R-:W-:Y:S05]  /*dce0*/  BRA `(.L_x_154) ;  /* 0xffffffd400987947 */ /* 0x000fea000383ffff */
        .weak           $__internal_0_$__cuda_sm10x_tcgen05_guardrail_trap_col_being_dealloced_not_returned_by_alloc
        .type           $__internal_0_$__cuda_sm10x_tcgen05_guardrail_trap_col_being_dealloced_not_returned_by_alloc,@function
        .size           $__internal_0_$__cuda_sm10x_tcgen05_guardrail_trap_col_being_dealloced_not_returned_by_alloc,($__internal_1_$__cuda_sm10x_tcgen05_guardrail_trap_phase_invalid_during_alloc - $__internal_0_$__cuda_sm10x_tcgen05_guardrail_trap_col_being_dealloced_not_returned_by_alloc)
$__internal_0_$__cuda_sm10x_tcgen05_guardrail_trap_col_being_dealloced_not_returned_by_alloc:
[----:B------:R-:W-:Y:S05]  /*dcf0*/  BPT.TRAP 0x1 ;  /* 0x000000040000795c */ /* 0x000fea0000300000 */
[----:B------:R-:W-:-:S04]  /*dd00*/  HFMA2 R3, -RZ, RZ, 0, 0 ;  /* 0x00000000ff037431 */ /* 0x000fc800000001ff */
[----:B------:R-:W-:Y:S05]  /*dd10*/  RET.REL.NODEC R2 `(_ZN7cutlass13device_kernelINS_4gemm6kernel13GemmUniversalIN4cute5tupleIJiiiiEEENS1_10collective13CollectiveMmaINS1_35MainloopSm100TmaUmmaWarpSpecializedILi22ELi2ELi2ENS5_IJNS4_1CILi8EEENSA_ILi1EEESC_EEEEENS5_IJNSA_ILi256EEESF_NSA_ILi32EEEEEEaNS5_IJlSC_lEEEaSI_NS4_8TiledMMAINS4_8MMA_AtomIJNS4_21SM100_MMA_S8_2x1SM_SSIaaiLi256ELi256ELNS4_4UMMA5MajorE0ELSN_0ELNSM_8SaturateE0EEEEEENS4_6LayoutINS5_IJSC_SC_SC_EEENS5_IJNSA_ILi0EEEST_ST_EEEEENS5_IJNS4_10UnderscoreESW_SW_EEEEENS4_18SM100_TMA_2SM_LOADENS4_14ComposedLayoutINS4_7SwizzleILi1ELi4ELi3EEENS4_18smem_ptr_flag_bitsILi8EEENSR_INS5_IJSB_SG_EEENS5_IJSG_SC_EEEEEEEvNS4_8identityENS4_28SM100_TMA_2SM_LOAD_MULTICASTES18_vS19_EENS_8epilogue10collective18CollectiveEpilogueINS1C_23Sm100TmaWarpSpecializedILi4ELi2ELi64ELb0ELb0EEEJNS5_IJNSA_ILi128EEESF_SG_EEENS5_IJNSR_IS1H_SC_EENSR_INSA_ILi64EEESC_EEEEEaSI_aSI_NS1C_6fusion15FusionCallbacksIS1G_NS1N_17LinearCombinationIaiaiLNS_15FloatRoundStyleE2EEES1I_S1M_JEEENS4_5SM1004TMEM4LOAD26SM100_TMEM_LOAD_32dp32b64xENS4_13SM90_TMA_LOADENS10_INS11_ILi2ELi4ELi3EEES14_NSR_INS5_IJSB_S1K_EEENS5_IJS1K_SC_EEEEEEENS4_39AutoVectorizingCopyWithAssumedAlignmentILi128EEENS4_14SM90_TMA_STOREES22_S24_S24_EEEvvEEEEvNT_6ParamsE) ;  /* 0xffffff2002b87950 */ /* 0x000fea0003c3ffff */
        .weak           $__internal_1_$__cuda_sm10x_tcgen05_guardrail_trap_phase_invalid_during_alloc
        .type           $__internal_1_$__cuda_sm10x_tcgen05_guardrail_trap_phase_invalid_during_alloc,@function
        .size           $__internal_1_$__cuda_sm10x_tcgen05_guardrail_trap_phase_invalid_during_alloc,($__internal_2_$__cuda_sm10x_tcgen05_guardrail_trap_unallocated_columns_being_dealloced - $__internal_1_$__cuda_sm10x_tcgen05_guardrail_trap_phase_invalid_during_alloc)
$__internal_1_$__cuda_sm10x_tcgen05_guardrail_trap_phase_invalid_during_alloc:
[----:B------:R-:W-:Y:S05]  /*dd20*/  BPT.TRAP 0x1 ;  /* 0x000000040000795c */ /* 0x000fea0000300000 */
[----:B------:R-:W-:-:S04]  /*dd30*/  MOV R5, 0x0 ;  /* 0x0000000000057802 */ /* 0x000fc80000000f00 */
[----:B------:R-:W-:Y:S05]  /*dd40*/  RET.REL.NODEC R4 `(_ZN7cutlass13device_kernelINS_4gemm6kernel13GemmUniversalIN4cute5tupleIJiiiiEEENS1_10collective13CollectiveMmaINS1_35MainloopSm100TmaUmmaWarpSpecializedILi22ELi2ELi2ENS5_IJNS4_1CILi8EEENSA_ILi1EEESC_EEEEENS5_IJNSA_ILi256EEESF_NSA_ILi32EEEEEEaNS5_IJlSC_lEEEaSI_NS4_8TiledMMAINS4_8MMA_AtomIJNS4_21SM100_MMA_S8_2x1SM_SSIaaiLi256ELi256ELNS4_4UMMA5MajorE0ELSN_0ELNSM_8SaturateE0EEEEEENS4_6LayoutINS5_IJSC_SC_SC_EEENS5_IJNSA_ILi0EEEST_ST_EEEEENS5_IJNS4_10UnderscoreESW_SW_EEEEENS4_18SM100_TMA_2SM_LOADENS4_14ComposedLayoutINS4_7SwizzleILi1ELi4ELi3EEENS4_18smem_ptr_flag_bitsILi8EEENSR_INS5_IJSB_SG_EEENS5_IJSG_SC_EEEEEEEvNS4_8identityENS4_28SM100_TMA_2SM_LOAD_MULTICASTES18_vS19_EENS_8epilogue10collective18CollectiveEpilogueINS1C_23Sm100TmaWarpSpecializedILi4ELi2ELi64ELb0ELb0EEEJNS5_IJNSA_ILi128EEESF_SG_EEENS5_IJNSR_IS1H_SC_EENSR_INSA_ILi64EEESC_EEEEEaSI_aSI_NS1C_6fusion15FusionCallbacksIS1G_NS1N_17LinearCombinationIaiaiLNS_15FloatRoundStyleE2EEES1I_S1M_JEEENS4_5SM1004TMEM4LOAD26SM100_TMEM_LOAD_32dp32b64xENS4_13SM90_TMA_LOADENS10_INS11_ILi2ELi4ELi3EEES14_NSR_INS5_IJSB_S1K_EEENS5_IJS1K_SC_EEEEEEENS4_39AutoVectorizingCopyWithAssumedAlignmentILi128EEENS4_14SM90_TMA_STOREES22_S24_S24_EEEvvEEEEvNT_6ParamsE) ;  /* 0xffffff2004ac7950 */ /* 0x000fea0003c3ffff */
        .weak           $__internal_2_$__cuda_sm10x_tcgen05_guardrail_trap_unallocated_columns_being_dealloced
        .type           $__internal_2_$__cuda_sm10x_tcgen05_guardrail_trap_unallocated_columns_being_dealloced,@function
        .size           $__internal_2_$__cuda_sm10x_tcgen05_guardrail_trap_unallocated_columns_being_dealloced,(.L_x_240 - $__internal_2_$__cuda_sm10x_tcgen05_guardrail_trap_unallocated_columns_being_dealloced)
$__internal_2_$__cuda_sm10x_tcgen05_guardrail_trap_unallocated_columns_being_dealloced:
[----:B------:R-:W-:Y:S05]  /*dd50*/  BPT.TRAP 0x1 ;  /* 0x000000040000795c */ /* 0x000fea0000300000 */
[----:B------:R-:W-:-:S04]  /*dd60*/  HFMA2 R3, -RZ, RZ, 0, 0 ;  /* 0x00000000ff037431 */ /* 0x000fc800000001ff */
[----:B------:R-:W-:Y:S05]  /*dd70*/  RET.REL.NODEC R2 `(_ZN7cutlass13device_kernelINS_4gemm6kernel13GemmUniversalIN4cute5tupleIJiiiiEEENS1_10collective13CollectiveMmaINS1_35MainloopSm100TmaUmmaWarpSpecializedILi22ELi2ELi2ENS5_IJNS4_1CILi8EEENSA_ILi1EEESC_EEEEENS5_IJNSA_ILi256EEESF_NSA_ILi32EEEEEEaNS5_IJlSC_lEEEaSI_NS4_8TiledMMAINS4_8MMA_AtomIJNS4_21SM100_MMA_S8_2x1SM_SSIaaiLi256ELi256ELNS4_4UMMA5MajorE0ELSN_0ELNSM_8SaturateE0EEEEEENS4_6LayoutINS5_IJSC_SC_SC_EEENS5_IJNSA_ILi0EEEST_ST_EEEEENS5_IJNS4_10UnderscoreESW_SW_EEEEENS4_18SM100_TMA_2SM_LOADENS4_14ComposedLayoutINS4_7SwizzleILi1ELi4ELi3EEENS4_18smem_ptr_flag_bitsILi8EEENSR_INS5_IJSB_SG_EEENS5_IJSG_SC_EEEEEEEvNS4_8identityENS4_28SM100_TMA_2SM_LOAD_MULTICASTES18_vS19_EENS_8epilogue10collective18CollectiveEpilogueINS1C_23Sm100TmaWarpSpecializedILi4ELi2ELi64ELb0ELb0EEEJNS5_IJNSA_ILi128EEESF_SG_EEENS5_IJNSR_IS1H_SC_EENSR_INSA_ILi64EEESC_EEEEEaSI_aSI_NS1C_6fusion15FusionCallbacksIS1G_NS1N_17LinearCombinationIaiaiLNS_15FloatRoundStyleE2EEES1I_S1M_JEEENS4_5SM1004TMEM4LOAD26SM100_TMEM_LOAD_32dp32b64xENS4_13SM90_TMA_LOADENS10_INS11_ILi2ELi4ELi3EEES14_NSR_INS5_IJSB_S1K_EEENS5_IJS1K_SC_EEEEEEENS4_39AutoVectorizingCopyWithAssumedAlignmentILi128EEENS4_14SM90_TMA_STOREES22_S24_S24_EEEvvEEEEvNT_6ParamsE) ;  /* 0xffffff2002a07950 */ /* 0x000fea0003c3ffff */
.L_x_239:
[----:B------:R-:W-:-:S00]  /*dd80*/  BRA `(.L_x_239) ;  /* 0xfffffffc00fc7947 */ /* 0x000fc0000383ffff */
[----:B------:R-:W-:-:S00]  /*dd90*/  NOP ;  /* 0x0000000000007918 */ /* 0x000fc00000000000 */
        /* <DEDUP_REMOVED lines=14> */
.L_x_240:


//--------------------- .nv.global.init           --------------------------
	.section	.nv.global.init,"aw",@progbits
.nv.global.init:
	.type		$str$27,@object
	.size		$str$27,($str$28 - $str$27)
$str$27:
        /*0000*/ 	.byte	0x28, 0x61, 0x64, 0x64, 0x72, 0x65, 0x73, 0x73, 0x20, 0x26, 0x20, 0x6d, 0x61, 0x73, 0x6b, 0x29
        /*0010*/ 	.byte	0x20, 0x3d, 0x3d, 0x20, 0x30, 0x00
	.type		$str$28,@object
	.size		$str$28,($str$26 - $str$28)
$str$28:
        /*0016*/ 	.byte	0x2f, 0x74, 0x6d, 0x70, 0x2f, 0x63, 0x75, 0x74, 0x6c, 0x61, 0x73, 0x73, 0x5f, 0x73, 0x77, 0x65
        /*0026*/ 	.byte	0x65, 0x70, 0x5f, 0x73, 0x72, 0x63, 0x2f, 0x69, 0x6e, 0x63, 0x6c, 0x75, 0x64, 0x65, 0x2f, 0x63
        /*0036*/ 	.byte	0x75, 0x74, 0x65, 0x2f, 0x70, 0x6f, 0x69, 0x6e, 0x74, 0x65, 0x72, 0x5f, 0x66, 0x6c, 0x61, 0x67
        /*0046*/ 	.byte	0x67, 0x65, 0x64, 0x2e, 0x68, 0x70, 0x70, 0x00
	.type		$str$26,@object
	.size		$str$26,($str$25 - $str$26)
$str$26:
        /*004e*/ 	.byte	0x2f, 0x74, 0x6d, 0x70, 0x2f, 0x63, 0x75, 0x74, 0x6c, 0x61, 0x73, 0x73, 0x5f, 0x73, 0x77, 0x65
        /*005e*/ 	.byte	0x65, 0x70, 0x5f, 0x73, 0x72, 0x63, 0x2f, 0x69, 0x6e, 0x63, 0x6c, 0x75, 0x64, 0x65, 0x2f, 0x63
        /*006e*/ 	.byte	0x75, 0x74, 0x65, 0x2f, 0x61, 0x74, 0x6f, 0x6d, 0x2f, 0x63, 0x6f, 0x70, 0x79, 0x5f, 0x74, 0x72
        /*007e*/ 	.byte	0x61, 0x69, 0x74, 0x73, 0x5f, 0x73, 0x6d, 0x31, 0x30, 0x30, 0x2e, 0x68, 0x70, 0x70, 0x00
	.type		$str$25,@object
	.size		$str$25,(__unnamed_1 - $str$25)
$str$25:
        /*008d*/ 	.byte	0x28, 0x28, 0x75, 0x69, 0x6e, 0x74, 0x33, 0x32, 0x5f, 0x74, 0x28, 0x74, 0x68, 0x72, 0x65, 0x61
        /*009d*/ 	.byte	0x64, 0x49, 0x64, 0x78, 0x2e, 0x78, 0x29, 0x20, 0x2f, 0x20, 0x33, 0x32, 0x29, 0x20, 0x25, 0x20
        /*00ad*/ 	.byte	0x34, 0x29, 0x20, 0x3d, 0x3d, 0x20, 0x28, 0x28, 0x28, 0x74, 0x6d, 0x65, 0x6d, 0x5f, 0x61, 0x64
        /*00bd*/ 	.byte	0x64, 0x72, 0x20, 0x3e, 0x3e, 0x20, 0x31, 0x36, 0x29, 0x20, 0x2f, 0x20, 0x33, 0x32, 0x29, 0x20
        /*00cd*/ 	.byte	0x25, 0x20, 0x34, 0x29, 0x00
	.type		__unnamed_1,@object
	.size		__unnamed_1,(__unnamed_2 - __unnamed_1)
__unnamed_1:
        /*00d2*/ 	.byte	0x61, 0x75, 0x74, 0x6f, 0x20, 0x63, 0x75, 0x74, 0x65, 0x3a, 0x3a, 0x61, 0x73, 0x5f, 0x70, 0x6f
        /* <DEDUP_REMOVED lines=24> */
        /*0262*/ 	.byte	0x5d, 0x00
	.type		__unnamed_2,@object
	.size		__unnamed_2,(__unnamed_3 - __unnamed_2)
__unnamed_2:
        /* <DEDUP_REMOVED lines=26> */
	.type		__unnamed_3,@object
	.size		__unnamed_3,(.L_3 - __unnamed_3)
__unnamed_3:
        /* <DEDUP_REMOVED lines=42> */
        /*0696*/ 	.byte	0x43, 0x3c, 0x30, 0x3e, 0x3e, 0x3e, 0x3e, 0x5d, 0x00
.L_3:


//--------------------- .nv.shared._ZN7cutlass13device_kernelINS_4gemm6kernel13GemmUniversalIN4cute5tupleIJiiiiEEENS1_10collective13CollectiveMmaINS1_35MainloopSm100TmaUmmaWarpSpecializedILi22ELi2ELi2ENS5_IJNS4_1CILi8EEENSA_ILi1EEESC_EEEEENS5_IJNSA_ILi256EEESF_NSA_ILi32EEEEEEaNS5_IJlSC_lEEEaSI_NS4_8TiledMMAINS4_8MMA_AtomIJNS4_21SM100_MMA_S8_2x1SM_SSIaaiLi256ELi256ELNS4_4UMMA5MajorE0ELSN_0ELNSM_8SaturateE0EEEEEENS4_6LayoutINS5_IJSC_SC_SC_EEENS5_IJNSA_ILi0EEEST_ST_EEEEENS5_IJNS4_10UnderscoreESW_SW_EEEEENS4_18SM100_TMA_2SM_LOADENS4_14ComposedLayoutINS4_7SwizzleILi1ELi4ELi3EEENS4_18smem_ptr_flag_bitsILi8EEENSR_INS5_IJSB_SG_EEENS5_IJSG_SC_EEEEEEEvNS4_8identityENS4_28SM100_TMA_2SM_LOAD_MULTICASTES18_vS19_EENS_8epilogue10collective18CollectiveEpilogueINS1C_23Sm100TmaWarpSpecializedILi4ELi2ELi64ELb0ELb0EEEJNS5_IJNSA_ILi128EEESF_SG_EEENS5_IJNSR_IS1H_SC_EENSR_INSA_ILi64EEESC_EEEEEaSI_aSI_NS1C_6fusion15FusionCallbacksIS1G_NS1N_17LinearCombinationIaiaiLNS_15FloatRoundStyleE2EEES1I_S1M_JEEENS4_5SM1004TMEM4LOAD26SM100_TMEM_LOAD_32dp32b64xENS4_13SM90_TMA_LOADENS10_INS11_ILi2ELi4ELi3EEES14_NSR_INS5_IJSB_S1K_EEENS5_IJS1K_SC_EEEEEEENS4_39AutoVectorizingCopyWithAssumedAlignmentILi128EEENS4_14SM90_TMA_STOREES22_S24_S24_EEEvvEEEEvNT_6ParamsE --------------------------
	.section	.nv.shared._ZN7cutlass13device_kernelINS_4gemm6kernel13GemmUniversalIN4cute5tupleIJiiiiEEENS1_10collective13CollectiveMmaINS1_35MainloopSm100TmaUmmaWarpSpecializedILi22ELi2ELi2ENS5_IJNS4_1CILi8EEENSA_ILi1EEESC_EEEEENS5_IJNSA_ILi256EEESF_NSA_ILi32EEEEEEaNS5_IJlSC_lEEEaSI_NS4_8TiledMMAINS4_8MMA_AtomIJNS4_21SM100_MMA_S8_2x1SM_SSIaaiLi256ELi256ELNS4_4UMMA5MajorE0ELSN_0ELNSM_8SaturateE0EEEEEENS4_6LayoutINS5_IJSC_SC_SC_EEENS5_IJNSA_ILi0EEEST_ST_EEEEENS5_IJNS4_10UnderscoreESW_SW_EEEEENS4_18SM100_TMA_2SM_LOADENS4_14ComposedLayoutINS4_7SwizzleILi1ELi4ELi3EEENS4_18smem_ptr_flag_bitsILi8EEENSR_INS5_IJSB_SG_EEENS5_IJSG_SC_EEEEEEEvNS4_8identityENS4_28SM100_TMA_2SM_LOAD_MULTICASTES18_vS19_EENS_8epilogue10collective18CollectiveEpilogueINS1C_23Sm100TmaWarpSpecializedILi4ELi2ELi64ELb0ELb0EEEJNS5_IJNSA_ILi128EEESF_SG_EEENS5_IJNSR_IS1H_SC_EENSR_INSA_ILi64EEESC_EEEEEaSI_aSI_NS1C_6fusion15FusionCallbacksIS1G_NS1N_17LinearCombinationIaiaiLNS_15FloatRoundStyleE2EEES1I_S1M_JEEENS4_5SM1004TMEM4LOAD26SM100_TMEM_LOAD_32dp32b64xENS4_13SM90_TMA_LOADENS10_INS11_ILi2ELi4ELi3EEES14_NSR_INS5_IJSB_S1K_EEENS5_IJS1K_SC_EEEEEEENS4_39AutoVectorizingCopyWithAssumedAlignmentILi128EEENS4_14SM90_TMA_STOREES22_S24_S24_EEEvvEEEEvNT_6ParamsE,"aw",@nobits
	.sectionflags	@""
	.align	16
	.zero		1024


//--------------------- .nv.shared.reserved.0     --------------------------
	.section	.nv.shared.reserved.0,"aw",@nobits
	.weak		__nv_reservedSMEM_offset_0_alias
	.size		__nv_reservedSMEM_offset_0_alias, 0, 64
	.other		__nv_reservedSMEM_offset_0_alias,@"STO_CUDA_RESERVED_SHARED STV_DEFAULT"
__nv_reservedSMEM_offset_0_alias:
	.zero		0
.nv.shared.reserved.0:
	.zero		64
	.weak		__nv_reservedSMEM_tcgen05_partition
	.type		__nv_reservedSMEM_tcgen05_partition,@object
	.size		__nv_reservedSMEM_tcgen05_partition,(.L_0 - __nv_reservedSMEM_tcgen05_partition)
__nv_reservedSMEM_tcgen05_partition:
	.zero		32
.L_0:


//--------------------- .nv.global                --------------------------
	.section	.nv.global,"aw",@nobits
.nv.global:
	.type		_ZN40_INTERNAL_c7e81fc0_4_k_cu_67452420_283584cute1_E,@object
	.size		_ZN40_INTERNAL_c7e81fc0_4_k_cu_67452420_283584cute1_E,(_ZN40_INTERNAL_c7e81fc0_4_k_cu_67452420_283584cuda3std3__45__cpo6cbeginE - _ZN40_INTERNAL_c7e81fc0_4_k_cu_67452420_283584cute1_E)
_ZN40_INTERNAL_c7e81fc0_4_k_cu_67452420_283584cute1_E:
	.zero		1
	.type		_ZN40_INTERNAL_c7e81fc0_4_k_cu_67452420_283584cuda3std3__45__cpo6cbeginE,@object
	.size		_ZN40_INTERNAL_c7e81fc0_4_k_cu_67452420_283584cuda3std3__45__cpo6cbeginE,(_ZN40_INTERNAL_c7e81fc0_4_k_cu_67452420_283584cuda3std3__48in_placeE - _ZN40_INTERNAL_c7e81fc0_4_k_cu_67452420_283584cuda3std3__45__cpo6cbeginE)
_ZN40_INTERNAL_c7e81fc0_4_k_cu_67452420_283584cuda3std3__45__cpo6cbeginE:
	.zero		1
	.type		_ZN40_INTERNAL_c7e81fc0_4_k_cu_67452420_283584cuda3std3__48in_placeE,@object
	.size		_ZN40_INTERNAL_c7e81fc0_4_k_cu_67452420_283584cuda3std3__48in_placeE,(_ZN40_INTERNAL_c7e81fc0_4_k_cu_67452420_283584cuda3std6ranges3__45__cpo9iter_moveE - _ZN40_INTERNAL_c7e81fc0_4_k_cu_67452420_283584cuda3std3__48in_placeE)
_ZN40_INTERNAL_c7e81fc0_4_k_cu_67452420_283584cuda3std3__48in_placeE:
	.zero		1
	.type		_ZN40_INTERNAL_c7e81fc0_4_k_cu_67452420_283584cuda3std6ranges3__45__cpo9iter_moveE,@object
	.size		_ZN40_INTERNAL_c7e81fc0_4_k_cu_67452420_283584cuda3std6ranges3__45__cpo9iter_moveE,(_ZN40_INTERNAL_c7e81fc0_4_k_cu_67452420_283584cuda3std3__45__cpo5beginE - _ZN40_INTERNAL_c7e81fc0_4_k_cu_67452420_283584cuda3std6ranges3__45__cpo9iter_moveE)
_ZN40_INTERNAL_c7e81fc0_4_k_cu_67452420_283584cuda3std6ranges3__45__cpo9iter_moveE:
	.zero		1
	.type		_ZN40_INTERNAL_c7e81fc0_4_k_cu_67452420_283584cuda3std3__45__cpo5beginE,@object
	.size		_ZN40_INTERNAL_c7e81fc0_4_k_cu_67452420_283584cuda3std3__45__cpo5beginE,(_ZN40_INTERNAL_c7e81fc0_4_k_cu_67452420_283584cuda3std3__442_GLOBAL__N__c7e81fc0_4_k_cu_67452420_283586ignoreE - _ZN40_INTERNAL_c7e81fc0_4_k_cu_67452420_283584cuda3std3__45__cpo5beginE)
_ZN40_INTERNAL_c7e81fc0_4_k_cu_67452420_283584cuda3std3__45__cpo5beginE:
	.zero		1
	.type		_ZN40_INTERNAL_c7e81fc0_4_k_cu_67452420_283584cuda3std3__442_GLOBAL__N__c7e81fc0_4_k_cu_67452420_283586ignoreE,@object
	.size		_ZN40_INTERNAL_c7e81fc0_4_k_cu_67452420_283584cuda3std3__442_GLOBAL__N__c7e81fc0_4_k_cu_67452420_283586ignoreE,(_ZN40_INTERNAL_c7e81fc0_4_k_cu_67452420_283584cute7productE - _ZN40_INTERNAL_c7e81fc0_4_k_cu_67452420_283584cuda3std3__442_GLOBAL__N__c7e81fc0_4_k_cu_67452420_283586ignoreE)
_ZN40_INTERNAL_c7e81fc0_4_k_cu_67452420_283584cuda3std3__442_GLOBAL__N__c7e81fc0_4_k_cu_67452420_283586ignoreE:
	.zero		1
	.type		_ZN40_INTERNAL_c7e81fc0_4_k_cu_67452420_283584cute7productE,@object
	.size		_ZN40_INTERNAL_c7e81fc0_4_k_cu_67452420_283584cute7productE,(_ZN40_INTERNAL_c7e81fc0_4_k_cu_67452420_283584cuda3std3__45__cpo3endE - _ZN40_INTERNAL_c7e81fc0_4_k_cu_67452420_283584cute7productE)
_ZN40_INTERNAL_c7e81fc0_4_k_cu_67452420_283584cute7productE:
	.zero		1
	.type		_ZN40_INTERNAL_c7e81fc0_4_k_cu_67452420_283584cuda3std3__45__cpo3endE,@object
	.size		_ZN40_INTERNAL_c7e81fc0_4_k_cu_67452420_283584cuda3std3__45__cpo3endE,(_ZN40_INTERNAL_c7e81fc0_4_k_cu_67452420_283584cuda3std3__419piecewise_constructE - _ZN40_INTERNAL_c7e81fc0_4_k_cu_67452420_283584cuda3std3__45__cpo3endE)
_ZN40_INTERNAL_c7e81fc0_4_k_cu_67452420_283584cuda3std3__45__cpo3endE:
	.zero		1
	.type		_ZN40_INTERNAL_c7e81fc0_4_k_cu_67452420_283584cuda3std3__419piecewise_constructE,@object
	.size		_ZN40_INTERNAL_c7e81fc0_4_k_cu_67452420_283584cuda3std3__419piecewise_constructE,(_ZN40_INTERNAL_c7e81fc0_4_k_cu_67452420_283584cuda3std3__45__cpo4cendE - _ZN40_INTERNAL_c7e81fc0_4_k_cu_67452420_283584cuda3std3__419piecewise_constructE)
_ZN40_INTERNAL_c7e81fc0_4_k_cu_67452420_283584cuda3std3__419piecewise_constructE:
	.zero		1
	.type		_ZN40_INTERNAL_c7e81fc0_4_k_cu_67452420_283584cuda3std3__45__cpo4cendE,@object
	.size		_ZN40_INTERNAL_c7e81fc0_4_k_cu_67452420_283584cuda3std3__45__cpo4cendE,(_ZN40_INTERNAL_c7e81fc0_4_k_cu_67452420_283584cuda3std6ranges3__45__cpo4swapE - _ZN40_INTERNAL_c7e81fc0_4_k_cu_67452420_283584cuda3std3__45__cpo4cendE)
_ZN40_INTERNAL_c7e81fc0_4_k_cu_67452420_283584cuda3std3__45__cpo4cendE:
	.zero		1
	.type		_ZN40_INTERNAL_c7e81fc0_4_k_cu_67452420_283584cuda3std6ranges3__45__cpo4swapE,@object
	.size		_ZN40_INTERNAL_c7e81fc0_4_k_cu_67452420_283584cuda3std6ranges3__45__cpo4swapE,(.L_11 - _ZN40_INTERNAL_c7e81fc0_4_k_cu_67452420_283584cuda3std6ranges3__45__cpo4swapE)
_ZN40_INTERNAL_c7e81fc0_4_k_cu_67452420_283584cuda3std6ranges3__45__cpo4swapE:
	.zero		1
.L_11:


//--------------------- .nv.constant0._ZN7cutlass13device_kernelINS_4gemm6kernel13GemmUniversalIN4cute5tupleIJiiiiEEENS1_10collective13CollectiveMmaINS1_35MainloopSm100TmaUmmaWarpSpecializedILi22ELi2ELi2ENS5_IJNS4_1CILi8EEENSA_ILi1EEESC_EEEEENS5_IJNSA_ILi256EEESF_NSA_ILi32EEEEEEaNS5_IJlSC_lEEEaSI_NS4_8TiledMMAINS4_8MMA_AtomIJNS4_21SM100_MMA_S8_2x1SM_SSIaaiLi256ELi256ELNS4_4UMMA5MajorE0ELSN_0ELNSM_8SaturateE0EEEEEENS4_6LayoutINS5_IJSC_SC_SC_EEENS5_IJNSA_ILi0EEEST_ST_EEEEENS5_IJNS4_10UnderscoreESW_SW_EEEEENS4_18SM100_TMA_2SM_LOADENS4_14ComposedLayoutINS4_7SwizzleILi1ELi4ELi3EEENS4_18smem_ptr_flag_bitsILi8EEENSR_INS5_IJSB_SG_EEENS5_IJSG_SC_EEEEEEEvNS4_8identityENS4_28SM100_TMA_2SM_LOAD_MULTICASTES18_vS19_EENS_8epilogue10collective18CollectiveEpilogueINS1C_23Sm100TmaWarpSpecializedILi4ELi2ELi64ELb0ELb0EEEJNS5_IJNSA_ILi128EEESF_SG_EEENS5_IJNSR_IS1H_SC_EENSR_INSA_ILi64EEESC_EEEEEaSI_aSI_NS1C_6fusion15FusionCallbacksIS1G_NS1N_17LinearCombinationIaiaiLNS_15FloatRoundStyleE2EEES1I_S1M_JEEENS4_5SM1004TMEM4LOAD26SM100_TMEM_LOAD_32dp32b64xENS4_13SM90_TMA_LOADENS10_INS11_ILi2ELi4ELi3EEES14_NSR_INS5_IJSB_S1K_EEENS5_IJS1K_SC_EEEEEEENS4_39AutoVectorizingCopyWithAssumedAlignmentILi128EEENS4_14SM90_TMA_STOREES22_S24_S24_EEEvvEEEEvNT_6ParamsE --------------------------
	.section	.nv.constant0._ZN7cutlass13device_kernelINS_4gemm6kernel13GemmUniversalIN4cute5tupleIJiiiiEEENS1_10collective13CollectiveMmaINS1_35MainloopSm100TmaUmmaWarpSpecializedILi22ELi2ELi2ENS5_IJNS4_1CILi8EEENSA_ILi1EEESC_EEEEENS5_IJNSA_ILi256EEESF_NSA_ILi32EEEEEEaNS5_IJlSC_lEEEaSI_NS4_8TiledMMAINS4_8MMA_AtomIJNS4_21SM100_MMA_S8_2x1SM_SSIaaiLi256ELi256ELNS4_4UMMA5MajorE0ELSN_0ELNSM_8SaturateE0EEEEEENS4_6LayoutINS5_IJSC_SC_SC_EEENS5_IJNSA_ILi0EEEST_ST_EEEEENS5_IJNS4_10UnderscoreESW_SW_EEEEENS4_18SM100_TMA_2SM_LOADENS4_14ComposedLayoutINS4_7SwizzleILi1ELi4ELi3EEENS4_18smem_ptr_flag_bitsILi8EEENSR_INS5_IJSB_SG_EEENS5_IJSG_SC_EEEEEEEvNS4_8identityENS4_28SM100_TMA_2SM_LOAD_MULTICASTES18_vS19_EENS_8epilogue10collective18CollectiveEpilogueINS1C_23Sm100TmaWarpSpecializedILi4ELi2ELi64ELb0ELb0EEEJNS5_IJNSA_ILi128EEESF_SG_EEENS5_IJNSR_IS1H_SC_EENSR_INSA_ILi64EEESC_EEEEEaSI_aSI_NS1C_6fusion15FusionCallbacksIS1G_NS1N_17LinearCombinationIaiaiLNS_15FloatRoundStyleE2EEES1I_S1M_JEEENS4_5SM1004TMEM4LOAD26SM100_TMEM_LOAD_32dp32b64xENS4_13SM90_TMA_LOADENS10_INS11_ILi2ELi4ELi3EEES14_NSR_INS5_IJSB_S1K_EEENS5_IJS1K_SC_EEEEEEENS4_39AutoVectorizingCopyWithAssumedAlignmentILi128EEENS4_14SM90_TMA_STOREES22_S24_S24_EEEvvEEEEvNT_6ParamsE,"a",@progbits
	.sectionflags	@""
	.align	4
.nv.constant0._ZN7cutlass13device_kernelINS_4gemm6kernel13GemmUniversalIN4cute5tupleIJiiiiEEENS1_10collective13CollectiveMmaINS1_35MainloopSm100TmaUmmaWarpSpecializedILi22ELi2ELi2ENS5_IJNS4_1CILi8EEENSA_ILi1EEESC_EEEEENS5_IJNSA_ILi256EEESF_NSA_ILi32EEEEEEaNS5_IJlSC_lEEEaSI_NS4_8TiledMMAINS4_8MMA_AtomIJNS4_21SM100_MMA_S8_2x1SM_SSIaaiLi256ELi256ELNS4_4UMMA5MajorE0ELSN_0ELNSM_8SaturateE0EEEEEENS4_6LayoutINS5_IJSC_SC_SC_EEENS5_IJNSA_ILi0EEEST_ST_EEEEENS5_IJNS4_10UnderscoreESW_SW_EEEEENS4_18SM100_TMA_2SM_LOADENS4_14ComposedLayoutINS4_7SwizzleILi1ELi4ELi3EEENS4_18smem_ptr_flag_bitsILi8EEENSR_INS5_IJSB_SG_EEENS5_IJSG_SC_EEEEEEEvNS4_8identityENS4_28SM100_TMA_2SM_LOAD_MULTICASTES18_vS19_EENS_8epilogue10collective18CollectiveEpilogueINS1C_23Sm100TmaWarpSpecializedILi4ELi2ELi64ELb0ELb0EEEJNS5_IJNSA_ILi128EEESF_SG_EEENS5_IJNSR_IS1H_SC_EENSR_INSA_ILi64EEESC_EEEEEaSI_aSI_NS1C_6fusion15FusionCallbacksIS1G_NS1N_17LinearCombinationIaiaiLNS_15FloatRoundStyleE2EEES1I_S1M_JEEENS4_5SM1004TMEM4LOAD26SM100_TMEM_LOAD_32dp32b64xENS4_13SM90_TMA_LOADENS10_INS11_ILi2ELi4ELi3EEES14_NSR_INS5_IJSB_S1K_EEENS5_IJS1K_SC_EEEEEEENS4_39AutoVectorizingCopyWithAssumedAlignmentILi128EEENS4_14SM90_TMA_STOREES22_S24_S24_EEEvvEEEEvNT_6ParamsE:
	.zero		2944


//--------------------- SYMBOLS --------------------------

	.type		.nv.reservedSmem.offset0,@object
	.size		.nv.reservedSmem.offset0,0x4
	.type		.nv.reservedSmem.cap,@object
	.size		.nv.reservedSmem.cap,0x4
	.type		__assertfail,@function
